	.headerflags	@"EF_CUDA_TEXMODE_UNIFIED EF_CUDA_64BIT_ADDRESS EF_CUDA_SM86 EF_CUDA_VIRTUAL_SM(EF_CUDA_SM86)"
	.elftype	@"ET_EXEC"


//--------------------- .nv.info                  --------------------------
	.section	.nv.info,"",@"SHT_CUDA_INFO"
	.align	4


	//----- nvinfo : EIATTR_REGCOUNT
	.align		4
        /*0000*/ 	.byte	0x04, 0x2f
        /*0002*/ 	.short	(.L_1 - .L_0)
	.align		4
.L_0:
        /*0004*/ 	.word	index@(kernel_cuda_filter_copy_input)
        /*0008*/ 	.word	0x0000001a


	//----- nvinfo : EIATTR_MAX_STACK_SIZE
	.align		4
.L_1:
        /*000c*/ 	.byte	0x04, 0x23
        /*000e*/ 	.short	(.L_3 - .L_2)
	.align		4
.L_2:
        /*0010*/ 	.word	index@(kernel_cuda_filter_copy_input)
        /*0014*/ 	.word	0x00000000


	//----- nvinfo : EIATTR_MIN_STACK_SIZE
	.align		4
.L_3:
        /*0018*/ 	.byte	0x04, 0x12
        /*001a*/ 	.short	(.L_5 - .L_4)
	.align		4
.L_4:
        /*001c*/ 	.word	index@(kernel_cuda_filter_copy_input)
        /*0020*/ 	.word	0x00000000


	//----- nvinfo : EIATTR_FRAME_SIZE
	.align		4
.L_5:
        /*0024*/ 	.byte	0x04, 0x11
        /*0026*/ 	.short	(.L_7 - .L_6)
	.align		4
.L_6:
        /*0028*/ 	.word	index@(kernel_cuda_filter_copy_input)
        /*002c*/ 	.word	0x00000000


	//----- nvinfo : EIATTR_REGCOUNT
	.align		4
.L_7:
        /*0030*/ 	.byte	0x04, 0x2f
        /*0032*/ 	.short	(.L_9 - .L_8)
	.align		4
.L_8:
        /*0034*/ 	.word	index@(kernel_cuda_filter_convert_to_rgb)
        /*0038*/ 	.word	0x00000010


	//----- nvinfo : EIATTR_MAX_STACK_SIZE
	.align		4
.L_9:
        /*003c*/ 	.byte	0x04, 0x23
        /*003e*/ 	.short	(.L_11 - .L_10)
	.align		4
.L_10:
        /*0040*/ 	.word	index@(kernel_cuda_filter_convert_to_rgb)
        /*0044*/ 	.word	0x00000000


	//----- nvinfo : EIATTR_MIN_STACK_SIZE
	.align		4
.L_11:
        /*0048*/ 	.byte	0x04, 0x12
        /*004a*/ 	.short	(.L_13 - .L_12)
	.align		4
.L_12:
        /*004c*/ 	.word	index@(kernel_cuda_filter_convert_to_rgb)
        /*0050*/ 	.word	0x00000000


	//----- nvinfo : EIATTR_FRAME_SIZE
	.align		4
.L_13:
        /*0054*/ 	.byte	0x04, 0x11
        /*0056*/ 	.short	(.L_15 - .L_14)
	.align		4
.L_14:
        /*0058*/ 	.word	index@(kernel_cuda_filter_convert_to_rgb)
        /*005c*/ 	.word	0x00000000


	//----- nvinfo : EIATTR_REGCOUNT
	.align		4
.L_15:
        /*0060*/ 	.byte	0x04, 0x2f
        /*0062*/ 	.short	(.L_17 - .L_16)
	.align		4
.L_16:
        /*0064*/ 	.word	index@(kernel_cuda_filter_convert_from_rgb)
        /*0068*/ 	.word	0x0000000e


	//----- nvinfo : EIATTR_MAX_STACK_SIZE
	.align		4
.L_17:
        /*006c*/ 	.byte	0x04, 0x23
        /*006e*/ 	.short	(.L_19 - .L_18)
	.align		4
.L_18:
        /*0070*/ 	.word	index@(kernel_cuda_filter_convert_from_rgb)
        /*0074*/ 	.word	0x00000000


	//----- nvinfo : EIATTR_MIN_STACK_SIZE
	.align		4
.L_19:
        /*0078*/ 	.byte	0x04, 0x12
        /*007a*/ 	.short	(.L_21 - .L_20)
	.align		4
.L_20:
        /*007c*/ 	.word	index@(kernel_cuda_filter_convert_from_rgb)
        /*0080*/ 	.word	0x00000000


	//----- nvinfo : EIATTR_FRAME_SIZE
	.align		4
.L_21:
        /*0084*/ 	.byte	0x04, 0x11
        /*0086*/ 	.short	(.L_23 - .L_22)
	.align		4
.L_22:
        /*0088*/ 	.word	index@(kernel_cuda_filter_convert_from_rgb)
        /*008c*/ 	.word	0x00000000


	//----- nvinfo : EIATTR_REGCOUNT
	.align		4
.L_23:
        /*0090*/ 	.byte	0x04, 0x2f
        /*0092*/ 	.short	(.L_25 - .L_24)
	.align		4
.L_24:
        /*0094*/ 	.word	index@(kernel_cuda_filter_divide_shadow)
        /*0098*/ 	.word	0x00000014


	//----- nvinfo : EIATTR_MAX_STACK_SIZE
	.align		4
.L_25:
        /*009c*/ 	.byte	0x04, 0x23
        /*009e*/ 	.short	(.L_27 - .L_26)
	.align		4
.L_26:
        /*00a0*/ 	.word	index@(kernel_cuda_filter_divide_shadow)
        /*00a4*/ 	.word	0x00000000


	//----- nvinfo : EIATTR_MIN_STACK_SIZE
	.align		4
.L_27:
        /*00a8*/ 	.byte	0x04, 0x12
        /*00aa*/ 	.short	(.L_29 - .L_28)
	.align		4
.L_28:
        /*00ac*/ 	.word	index@(kernel_cuda_filter_divide_shadow)
        /*00b0*/ 	.word	0x00000000


	//----- nvinfo : EIATTR_FRAME_SIZE
	.align		4
.L_29:
        /*00b4*/ 	.byte	0x04, 0x11
        /*00b6*/ 	.short	(.L_31 - .L_30)
	.align		4
.L_30:
        /*00b8*/ 	.word	index@(kernel_cuda_filter_divide_shadow)
        /*00bc*/ 	.word	0x00000000


	//----- nvinfo : EIATTR_REGCOUNT
	.align		4
.L_31:
        /*00c0*/ 	.byte	0x04, 0x2f
        /*00c2*/ 	.short	(.L_33 - .L_32)
	.align		4
.L_32:
        /*00c4*/ 	.word	index@(kernel_cuda_filter_get_feature)
        /*00c8*/ 	.word	0x00000010


	//----- nvinfo : EIATTR_MAX_STACK_SIZE
	.align		4
.L_33:
        /*00cc*/ 	.byte	0x04, 0x23
        /*00ce*/ 	.short	(.L_35 - .L_34)
	.align		4
.L_34:
        /*00d0*/ 	.word	index@(kernel_cuda_filter_get_feature)
        /*00d4*/ 	.word	0x00000000


	//----- nvinfo : EIATTR_MIN_STACK_SIZE
	.align		4
.L_35:
        /*00d8*/ 	.byte	0x04, 0x12
        /*00da*/ 	.short	(.L_37 - .L_36)
	.align		4
.L_36:
        /*00dc*/ 	.word	index@(kernel_cuda_filter_get_feature)
        /*00e0*/ 	.word	0x00000000


	//----- nvinfo : EIATTR_FRAME_SIZE
	.align		4
.L_37:
        /*00e4*/ 	.byte	0x04, 0x11
        /*00e6*/ 	.short	(.L_39 - .L_38)
	.align		4
.L_38:
        /*00e8*/ 	.word	index@(kernel_cuda_filter_get_feature)
        /*00ec*/ 	.word	0x00000000


	//----- nvinfo : EIATTR_REGCOUNT
	.align		4
.L_39:
        /*00f0*/ 	.byte	0x04, 0x2f
        /*00f2*/ 	.short	(.L_41 - .L_40)
	.align		4
.L_40:
        /*00f4*/ 	.word	index@(kernel_cuda_filter_write_feature)
        /*00f8*/ 	.word	0x00000009


	//----- nvinfo : EIATTR_MAX_STACK_SIZE
	.align		4
.L_41:
        /*00fc*/ 	.byte	0x04, 0x23
        /*00fe*/ 	.short	(.L_43 - .L_42)
	.align		4
.L_42:
        /*0100*/ 	.word	index@(kernel_cuda_filter_write_feature)
        /*0104*/ 	.word	0x00000000


	//----- nvinfo : EIATTR_MIN_STACK_SIZE
	.align		4
.L_43:
        /*0108*/ 	.byte	0x04, 0x12
        /*010a*/ 	.short	(.L_45 - .L_44)
	.align		4
.L_44:
        /*010c*/ 	.word	index@(kernel_cuda_filter_write_feature)
        /*0110*/ 	.word	0x00000000


	//----- nvinfo : EIATTR_FRAME_SIZE
	.align		4
.L_45:
        /*0114*/ 	.byte	0x04, 0x11
        /*0116*/ 	.short	(.L_47 - .L_46)
	.align		4
.L_46:
        /*0118*/ 	.word	index@(kernel_cuda_filter_write_feature)
        /*011c*/ 	.word	0x00000000


	//----- nvinfo : EIATTR_REGCOUNT
	.align		4
.L_47:
        /*0120*/ 	.byte	0x04, 0x2f
        /*0122*/ 	.short	(.L_49 - .L_48)
	.align		4
.L_48:
        /*0124*/ 	.word	index@(kernel_cuda_filter_detect_outliers)
        /*0128*/ 	.word	0x00000020


	//----- nvinfo : EIATTR_MAX_STACK_SIZE
	.align		4
.L_49:
        /*012c*/ 	.byte	0x04, 0x23
        /*012e*/ 	.short	(.L_51 - .L_50)
	.align		4
.L_50:
        /*0130*/ 	.word	index@(kernel_cuda_filter_detect_outliers)
        /*0134*/ 	.word	0x00000000


	//----- nvinfo : EIATTR_MIN_STACK_SIZE
	.align		4
.L_51:
        /*0138*/ 	.byte	0x04, 0x12
        /*013a*/ 	.short	(.L_53 - .L_52)
	.align		4
.L_52:
        /*013c*/ 	.word	index@(kernel_cuda_filter_detect_outliers)
        /*0140*/ 	.word	0x00000068


	//----- nvinfo : EIATTR_FRAME_SIZE
	.align		4
.L_53:
        /*0144*/ 	.byte	0x04, 0x11
        /*0146*/ 	.short	(.L_55 - .L_54)
	.align		4
.L_54:
        /*0148*/ 	.word	index@(kernel_cuda_filter_detect_outliers)
        /*014c*/ 	.word	0x00000068


	//----- nvinfo : EIATTR_REGCOUNT
	.align		4
.L_55:
        /*0150*/ 	.byte	0x04, 0x2f
        /*0152*/ 	.short	(.L_57 - .L_56)
	.align		4
.L_56:
        /*0154*/ 	.word	index@(kernel_cuda_filter_combine_halves)
        /*0158*/ 	.word	0x00000035


	//----- nvinfo : EIATTR_MAX_STACK_SIZE
	.align		4
.L_57:
        /*015c*/ 	.byte	0x04, 0x23
        /*015e*/ 	.short	(.L_59 - .L_58)
	.align		4
.L_58:
        /*0160*/ 	.word	index@(kernel_cuda_filter_combine_halves)
        /*0164*/ 	.word	0x00000000


	//----- nvinfo : EIATTR_MIN_STACK_SIZE
	.align		4
.L_59:
        /*0168*/ 	.byte	0x04, 0x12
        /*016a*/ 	.short	(.L_61 - .L_60)
	.align		4
.L_60:
        /*016c*/ 	.word	index@(kernel_cuda_filter_combine_halves)
        /*0170*/ 	.word	0x00000068


	//----- nvinfo : EIATTR_FRAME_SIZE
	.align		4
.L_61:
        /*0174*/ 	.byte	0x04, 0x11
        /*0176*/ 	.short	(.L_63 - .L_62)
	.align		4
.L_62:
        /*0178*/ 	.word	index@(kernel_cuda_filter_combine_halves)
        /*017c*/ 	.word	0x00000068


	//----- nvinfo : EIATTR_REGCOUNT
	.align		4
.L_63:
        /*0180*/ 	.byte	0x04, 0x2f
        /*0182*/ 	.short	(.L_65 - .L_64)
	.align		4
.L_64:
        /*0184*/ 	.word	index@(kernel_cuda_filter_construct_transform)
        /*0188*/ 	.word	0x00000040


	//----- nvinfo : EIATTR_MAX_STACK_SIZE
	.align		4
.L_65:
        /*018c*/ 	.byte	0x04, 0x23
        /*018e*/ 	.short	(.L_67 - .L_66)
	.align		4
.L_66:
        /*0190*/ 	.word	index@(kernel_cuda_filter_construct_transform)
        /*0194*/ 	.word	0x00000000


	//----- nvinfo : EIATTR_MIN_STACK_SIZE
	.align		4
.L_67:
        /*0198*/ 	.byte	0x04, 0x12
        /*019a*/ 	.short	(.L_69 - .L_68)
	.align		4
.L_68:
        /*019c*/ 	.word	index@(kernel_cuda_filter_construct_transform)
        /*01a0*/ 	.word	0x000001e8


	//----- nvinfo : EIATTR_FRAME_SIZE
	.align		4
.L_69:
        /*01a4*/ 	.byte	0x04, 0x11
        /*01a6*/ 	.short	(.L_71 - .L_70)
	.align		4
.L_70:
        /*01a8*/ 	.word	index@(kernel_cuda_filter_construct_transform)
        /*01ac*/ 	.word	0x000001e8


	//----- nvinfo : EIATTR_REGCOUNT
	.align		4
.L_71:
        /*01b0*/ 	.byte	0x04, 0x2f
        /*01b2*/ 	.short	(.L_73 - .L_72)
	.align		4
.L_72:
        /*01b4*/ 	.word	index@(kernel_cuda_filter_nlm_calc_difference)
        /*01b8*/ 	.word	0x00000028


	//----- nvinfo : EIATTR_MAX_STACK_SIZE
	.align		4
.L_73:
        /*01bc*/ 	.byte	0x04, 0x23
        /*01be*/ 	.short	(.L_75 - .L_74)
	.align		4
.L_74:
        /*01c0*/ 	.word	index@(kernel_cuda_filter_nlm_calc_difference)
        /*01c4*/ 	.word	0x00000000


	//----- nvinfo : EIATTR_MIN_STACK_SIZE
	.align		4
.L_75:
        /*01c8*/ 	.byte	0x04, 0x12
        /*01ca*/ 	.short	(.L_77 - .L_76)
	.align		4
.L_76:
        /*01cc*/ 	.word	index@(kernel_cuda_filter_nlm_calc_difference)
        /*01d0*/ 	.word	0x00000000


	//----- nvinfo : EIATTR_FRAME_SIZE
	.align		4
.L_77:
        /*01d4*/ 	.byte	0x04, 0x11
        /*01d6*/ 	.short	(.L_79 - .L_78)
	.align		4
.L_78:
        /*01d8*/ 	.word	index@(kernel_cuda_filter_nlm_calc_difference)
        /*01dc*/ 	.word	0x00000000


	//----- nvinfo : EIATTR_REGCOUNT
	.align		4
.L_79:
        /*01e0*/ 	.byte	0x04, 0x2f
        /*01e2*/ 	.short	(.L_81 - .L_80)
	.align		4
.L_80:
        /*01e4*/ 	.word	index@(kernel_cuda_filter_nlm_blur)
        /*01e8*/ 	.word	0x00000028


	//----- nvinfo : EIATTR_MAX_STACK_SIZE
	.align		4
.L_81:
        /*01ec*/ 	.byte	0x04, 0x23
        /*01ee*/ 	.short	(.L_83 - .L_82)
	.align		4
.L_82:
        /*01f0*/ 	.word	index@(kernel_cuda_filter_nlm_blur)
        /*01f4*/ 	.word	0x00000000


	//----- nvinfo : EIATTR_MIN_STACK_SIZE
	.align		4
.L_83:
        /*01f8*/ 	.byte	0x04, 0x12
        /*01fa*/ 	.short	(.L_85 - .L_84)
	.align		4
.L_84:
        /*01fc*/ 	.word	index@(kernel_cuda_filter_nlm_blur)
        /*0200*/ 	.word	0x00000000


	//----- nvinfo : EIATTR_FRAME_SIZE
	.align		4
.L_85:
        /*0204*/ 	.byte	0x04, 0x11
        /*0206*/ 	.short	(.L_87 - .L_86)
	.align		4
.L_86:
        /*0208*/ 	.word	index@(kernel_cuda_filter_nlm_blur)
        /*020c*/ 	.word	0x00000000


	//----- nvinfo : EIATTR_REGCOUNT
	.align		4
.L_87:
        /*0210*/ 	.byte	0x04, 0x2f
        /*0212*/ 	.short	(.L_89 - .L_88)
	.align		4
.L_88:
        /*0214*/ 	.word	index@(kernel_cuda_filter_nlm_calc_weight)
        /*0218*/ 	.word	0x00000027


	//----- nvinfo : EIATTR_MAX_STACK_SIZE
	.align		4
.L_89:
        /*021c*/ 	.byte	0x04, 0x23
        /*021e*/ 	.short	(.L_91 - .L_90)
	.align		4
.L_90:
        /*0220*/ 	.word	index@(kernel_cuda_filter_nlm_calc_weight)
        /*0224*/ 	.word	0x00000000


	//----- nvinfo : EIATTR_MIN_STACK_SIZE
	.align		4
.L_91:
        /*0228*/ 	.byte	0x04, 0x12
        /*022a*/ 	.short	(.L_93 - .L_92)
	.align		4
.L_92:
        /*022c*/ 	.word	index@(kernel_cuda_filter_nlm_calc_weight)
        /*0230*/ 	.word	0x00000000


	//----- nvinfo : EIATTR_FRAME_SIZE
	.align		4
.L_93:
        /*0234*/ 	.byte	0x04, 0x11
        /*0236*/ 	.short	(.L_95 - .L_94)
	.align		4
.L_94:
        /*0238*/ 	.word	index@(kernel_cuda_filter_nlm_calc_weight)
        /*023c*/ 	.word	0x00000000


	//----- nvinfo : EIATTR_REGCOUNT
	.align		4
.L_95:
        /*0240*/ 	.byte	0x04, 0x2f
        /*0242*/ 	.short	(.L_97 - .L_96)
	.align		4
.L_96:
        /*0244*/ 	.word	index@(kernel_cuda_filter_nlm_update_output)
        /*0248*/ 	.word	0x00000027


	//----- nvinfo : EIATTR_MAX_STACK_SIZE
	.align		4
.L_97:
        /*024c*/ 	.byte	0x04, 0x23
        /*024e*/ 	.short	(.L_99 - .L_98)
	.align		4
.L_98:
        /*0250*/ 	.word	index@(kernel_cuda_filter_nlm_update_output)
        /*0254*/ 	.word	0x00000000


	//----- nvinfo : EIATTR_MIN_STACK_SIZE
	.align		4
.L_99:
        /*0258*/ 	.byte	0x04, 0x12
        /*025a*/ 	.short	(.L_101 - .L_100)
	.align		4
.L_100:
        /*025c*/ 	.word	index@(kernel_cuda_filter_nlm_update_output)
        /*0260*/ 	.word	0x00000000


	//----- nvinfo : EIATTR_FRAME_SIZE
	.align		4
.L_101:
        /*0264*/ 	.byte	0x04, 0x11
        /*0266*/ 	.short	(.L_103 - .L_102)
	.align		4
.L_102:
        /*0268*/ 	.word	index@(kernel_cuda_filter_nlm_update_output)
        /*026c*/ 	.word	0x00000000


	//----- nvinfo : EIATTR_REGCOUNT
	.align		4
.L_103:
        /*0270*/ 	.byte	0x04, 0x2f
        /*0272*/ 	.short	(.L_105 - .L_104)
	.align		4
.L_104:
        /*0274*/ 	.word	index@(kernel_cuda_filter_nlm_normalize)
        /*0278*/ 	.word	0x0000000a


	//----- nvinfo : EIATTR_MAX_STACK_SIZE
	.align		4
.L_105:
        /*027c*/ 	.byte	0x04, 0x23
        /*027e*/ 	.short	(.L_107 - .L_106)
	.align		4
.L_106:
        /*0280*/ 	.word	index@(kernel_cuda_filter_nlm_normalize)
        /*0284*/ 	.word	0x00000000


	//----- nvinfo : EIATTR_MIN_STACK_SIZE
	.align		4
.L_107:
        /*0288*/ 	.byte	0x04, 0x12
        /*028a*/ 	.short	(.L_109 - .L_108)
	.align		4
.L_108:
        /*028c*/ 	.word	index@(kernel_cuda_filter_nlm_normalize)
        /*0290*/ 	.word	0x00000000


	//----- nvinfo : EIATTR_FRAME_SIZE
	.align		4
.L_109:
        /*0294*/ 	.byte	0x04, 0x11
        /*0296*/ 	.short	(.L_111 - .L_110)
	.align		4
.L_110:
        /*0298*/ 	.word	index@(kernel_cuda_filter_nlm_normalize)
        /*029c*/ 	.word	0x00000000


	//----- nvinfo : EIATTR_REGCOUNT
	.align		4
.L_111:
        /*02a0*/ 	.byte	0x04, 0x2f
        /*02a2*/ 	.short	(.L_113 - .L_112)
	.align		4
.L_112:
        /*02a4*/ 	.word	index@(kernel_cuda_filter_nlm_construct_gramian)
        /*02a8*/ 	.word	0x00000040


	//----- nvinfo : EIATTR_MAX_STACK_SIZE
	.align		4
.L_113:
        /*02ac*/ 	.byte	0x04, 0x23
        /*02ae*/ 	.short	(.L_115 - .L_114)
	.align		4
.L_114:
        /*02b0*/ 	.word	index@(kernel_cuda_filter_nlm_construct_gramian)
        /*02b4*/ 	.word	0x00000000


	//----- nvinfo : EIATTR_MIN_STACK_SIZE
	.align		4
.L_115:
        /*02b8*/ 	.byte	0x04, 0x12
        /*02ba*/ 	.short	(.L_117 - .L_116)
	.align		4
.L_116:
        /*02bc*/ 	.word	index@(kernel_cuda_filter_nlm_construct_gramian)
        /*02c0*/ 	.word	0x00000000


	//----- nvinfo : EIATTR_FRAME_SIZE
	.align		4
.L_117:
        /*02c4*/ 	.byte	0x04, 0x11
        /*02c6*/ 	.short	(.L_119 - .L_118)
	.align		4
.L_118:
        /*02c8*/ 	.word	index@(kernel_cuda_filter_nlm_construct_gramian)
        /*02cc*/ 	.word	0x00000000


	//----- nvinfo : EIATTR_REGCOUNT
	.align		4
.L_119:
        /*02d0*/ 	.byte	0x04, 0x2f
        /*02d2*/ 	.short	(.L_121 - .L_120)
	.align		4
.L_120:
        /*02d4*/ 	.word	index@(kernel_cuda_filter_finalize)
        /*02d8*/ 	.word	0x00000030


	//----- nvinfo : EIATTR_MAX_STACK_SIZE
	.align		4
.L_121:
        /*02dc*/ 	.byte	0x04, 0x23
        /*02de*/ 	.short	(.L_123 - .L_122)
	.align		4
.L_122:
        /*02e0*/ 	.word	index@(kernel_cuda_filter_finalize)
        /*02e4*/ 	.word	0x00000000


	//----- nvinfo : EIATTR_MIN_STACK_SIZE
	.align		4
.L_123:
        /*02e8*/ 	.byte	0x04, 0x12
        /*02ea*/ 	.short	(.L_125 - .L_124)
	.align		4
.L_124:
        /*02ec*/ 	.word	index@(kernel_cuda_filter_finalize)
        /*02f0*/ 	.word	0x00000000


	//----- nvinfo : EIATTR_FRAME_SIZE
	.align		4
.L_125:
        /*02f4*/ 	.byte	0x04, 0x11
        /*02f6*/ 	.short	(.L_127 - .L_126)
	.align		4
.L_126:
        /*02f8*/ 	.word	index@(kernel_cuda_filter_finalize)
        /*02fc*/ 	.word	0x00000000
.L_127:


//--------------------- .nv.info.kernel_cuda_filter_finalize --------------------------
	.section	.nv.info.kernel_cuda_filter_finalize,"",@"SHT_CUDA_INFO"
	.align	4


	//----- nvinfo : EIATTR_CUDA_API_VERSION
	.align		4
        /*0000*/ 	.byte	0x04, 0x37
        /*0002*/ 	.short	(.L_129 - .L_128)
.L_128:
        /*0004*/ 	.word	0x00000071


	//----- nvinfo : EIATTR_SW2861232_WAR
	.align		4
.L_129:
        /*0008*/ 	.byte	0x01, 0x35
	.zero		2


	//----- nvinfo : EIATTR_PARAM_CBANK
	.align		4
        /*000c*/ 	.byte	0x04, 0x0a
        /*000e*/ 	.short	(.L_131 - .L_130)
	.align		4
.L_130:
        /*0010*/ 	.word	index@(.nv.constant0.kernel_cuda_filter_finalize)
        /*0014*/ 	.short	0x0160
        /*0016*/ 	.short	0x0044


	//----- nvinfo : EIATTR_CBANK_PARAM_SIZE
	.align		4
.L_131:
        /*0018*/ 	.byte	0x03, 0x19
        /*001a*/ 	.short	0x0044


	//----- nvinfo : EIATTR_KPARAM_INFO
	.align		4
        /*001c*/ 	.byte	0x04, 0x17
        /*001e*/ 	.short	(.L_133 - .L_132)
.L_132:
        /*0020*/ 	.word	0x00000000
        /*0024*/ 	.short	0x0006
        /*0026*/ 	.short	0x0040
        /*0028*/ 	.byte	0x00, 0xf0, 0x11, 0x00


	//----- nvinfo : EIATTR_KPARAM_INFO
	.align		4
.L_133:
        /*002c*/ 	.byte	0x04, 0x17
        /*002e*/ 	.short	(.L_135 - .L_134)
.L_134:
        /*0030*/ 	.word	0x00000000
        /*0034*/ 	.short	0x0005
        /*0036*/ 	.short	0x0030
        /*0038*/ 	.byte	0x00, 0xf0, 0x41, 0x00


	//----- nvinfo : EIATTR_KPARAM_INFO
	.align		4
.L_135:
        /*003c*/ 	.byte	0x04, 0x17
        /*003e*/ 	.short	(.L_137 - .L_136)
.L_136:
        /*0040*/ 	.word	0x00000000
        /*0044*/ 	.short	0x0004
        /*0046*/ 	.short	0x0020
        /*0048*/ 	.byte	0x00, 0xf0, 0x41, 0x00


	//----- nvinfo : EIATTR_KPARAM_INFO
	.align		4
.L_137:
        /*004c*/ 	.byte	0x04, 0x17
        /*004e*/ 	.short	(.L_139 - .L_138)
.L_138:
        /*0050*/ 	.word	0x00000000
        /*0054*/ 	.short	0x0003
        /*0056*/ 	.short	0x0018
        /*0058*/ 	.byte	0x00, 0xf0, 0x21, 0x00


	//----- nvinfo : EIATTR_KPARAM_INFO
	.align		4
.L_139:
        /*005c*/ 	.byte	0x04, 0x17
        /*005e*/ 	.short	(.L_141 - .L_140)
.L_140:
        /*0060*/ 	.word	0x00000000
        /*0064*/ 	.short	0x0002
        /*0066*/ 	.short	0x0010
        /*0068*/ 	.byte	0x00, 0xf0, 0x21, 0x00


	//----- nvinfo : EIATTR_KPARAM_INFO
	.align		4
.L_141:
        /*006c*/ 	.byte	0x04, 0x17
        /*006e*/ 	.short	(.L_143 - .L_142)
.L_142:
        /*0070*/ 	.word	0x00000000
        /*0074*/ 	.short	0x0001
        /*0076*/ 	.short	0x0008
        /*0078*/ 	.byte	0x00, 0xf0, 0x21, 0x00


	//----- nvinfo : EIATTR_KPARAM_INFO
	.align		4
.L_143:
        /*007c*/ 	.byte	0x04, 0x17
        /*007e*/ 	.short	(.L_145 - .L_144)
.L_144:
        /*0080*/ 	.word	0x00000000
        /*0084*/ 	.short	0x0000
        /*0086*/ 	.short	0x0000
        /*0088*/ 	.byte	0x00, 0xf0, 0x21, 0x00


	//----- nvinfo : EIATTR_MAXREG_COUNT
	.align		4
.L_145:
        /*008c*/ 	.byte	0x03, 0x1b
        /*008e*/ 	.short	0x0040


	//----- nvinfo : EIATTR_EXIT_INSTR_OFFSETS
	.align		4
        /*0090*/ 	.byte	0x04, 0x1c
        /*0092*/ 	.short	(.L_147 - .L_146)


	//   ....[0]....
.L_146:
        /*0094*/ 	.word	0x00000090


	//   ....[1]....
        /*0098*/ 	.word	0x00000100


	//   ....[2]....
        /*009c*/ 	.word	0x000024a0


	//----- nvinfo : EIATTR_MAX_THREADS
	.align		4
.L_147:
        /*00a0*/ 	.byte	0x04, 0x05
        /*00a2*/ 	.short	(.L_149 - .L_148)
.L_148:
        /*00a4*/ 	.word	0x00000100
        /*00a8*/ 	.word	0x00000001
        /*00ac*/ 	.word	0x00000001


	//----- nvinfo : EIATTR_CRS_STACK_SIZE
	.align		4
.L_149:
        /*00b0*/ 	.byte	0x04, 0x1e
        /*00b2*/ 	.short	(.L_151 - .L_150)
.L_150:
        /*00b4*/ 	.word	0x00000000
.L_151:


//--------------------- .nv.info.kernel_cuda_filter_nlm_construct_gramian --------------------------
	.section	.nv.info.kernel_cuda_filter_nlm_construct_gramian,"",@"SHT_CUDA_INFO"
	.align	4


	//----- nvinfo : EIATTR_CUDA_API_VERSION
	.align		4
        /*0000*/ 	.byte	0x04, 0x37
        /*0002*/ 	.short	(.L_153 - .L_152)
.L_152:
        /*0004*/ 	.word	0x00000071


	//----- nvinfo : EIATTR_SW2861232_WAR
	.align		4
.L_153:
        /*0008*/ 	.byte	0x01, 0x35
	.zero		2


	//----- nvinfo : EIATTR_PARAM_CBANK
	.align		4
        /*000c*/ 	.byte	0x04, 0x0a
        /*000e*/ 	.short	(.L_155 - .L_154)
	.align		4
.L_154:
        /*0010*/ 	.word	index@(.nv.constant0.kernel_cuda_filter_nlm_construct_gramian)
        /*0014*/ 	.short	0x0160
        /*0016*/ 	.short	0x006d


	//----- nvinfo : EIATTR_CBANK_PARAM_SIZE
	.align		4
.L_155:
        /*0018*/ 	.byte	0x03, 0x19
        /*001a*/ 	.short	0x006d


	//----- nvinfo : EIATTR_KPARAM_INFO
	.align		4
        /*001c*/ 	.byte	0x04, 0x17
        /*001e*/ 	.short	(.L_157 - .L_156)
.L_156:
        /*0020*/ 	.word	0x00000000
        /*0024*/ 	.short	0x000f
        /*0026*/ 	.short	0x006c
        /*0028*/ 	.byte	0x00, 0xf0, 0x05, 0x00


	//----- nvinfo : EIATTR_KPARAM_INFO
	.align		4
.L_157:
        /*002c*/ 	.byte	0x04, 0x17
        /*002e*/ 	.short	(.L_159 - .L_158)
.L_158:
        /*0030*/ 	.word	0x00000000
        /*0034*/ 	.short	0x000e
        /*0036*/ 	.short	0x0068
        /*0038*/ 	.byte	0x00, 0xf0, 0x11, 0x00


	//----- nvinfo : EIATTR_KPARAM_INFO
	.align		4
.L_159:
        /*003c*/ 	.byte	0x04, 0x17
        /*003e*/ 	.short	(.L_161 - .L_160)
.L_160:
        /*0040*/ 	.word	0x00000000
        /*0044*/ 	.short	0x000d
        /*0046*/ 	.short	0x0064
        /*0048*/ 	.byte	0x00, 0xf0, 0x11, 0x00


	//----- nvinfo : EIATTR_KPARAM_INFO
	.align		4
.L_161:
        /*004c*/ 	.byte	0x04, 0x17
        /*004e*/ 	.short	(.L_163 - .L_162)
.L_162:
        /*0050*/ 	.word	0x00000000
        /*0054*/ 	.short	0x000c
        /*0056*/ 	.short	0x0060
        /*0058*/ 	.byte	0x00, 0xf0, 0x11, 0x00


	//----- nvinfo : EIATTR_KPARAM_INFO
	.align		4
.L_163:
        /*005c*/ 	.byte	0x04, 0x17
        /*005e*/ 	.short	(.L_165 - .L_164)
.L_164:
        /*0060*/ 	.word	0x00000000
        /*0064*/ 	.short	0x000b
        /*0066*/ 	.short	0x005c
        /*0068*/ 	.byte	0x00, 0xf0, 0x11, 0x00


	//----- nvinfo : EIATTR_KPARAM_INFO
	.align		4
.L_165:
        /*006c*/ 	.byte	0x04, 0x17
        /*006e*/ 	.short	(.L_167 - .L_166)
.L_166:
        /*0070*/ 	.word	0x00000000
        /*0074*/ 	.short	0x000a
        /*0076*/ 	.short	0x0058
        /*0078*/ 	.byte	0x00, 0xf0, 0x11, 0x00


	//----- nvinfo : EIATTR_KPARAM_INFO
	.align		4
.L_167:
        /*007c*/ 	.byte	0x04, 0x17
        /*007e*/ 	.short	(.L_169 - .L_168)
.L_168:
        /*0080*/ 	.word	0x00000000
        /*0084*/ 	.short	0x0009
        /*0086*/ 	.short	0x0054
        /*0088*/ 	.byte	0x00, 0xf0, 0x11, 0x00


	//----- nvinfo : EIATTR_KPARAM_INFO
	.align		4
.L_169:
        /*008c*/ 	.byte	0x04, 0x17
        /*008e*/ 	.short	(.L_171 - .L_170)
.L_170:
        /*0090*/ 	.word	0x00000000
        /*0094*/ 	.short	0x0008
        /*0096*/ 	.short	0x0050
        /*0098*/ 	.byte	0x00, 0xf0, 0x11, 0x00


	//----- nvinfo : EIATTR_KPARAM_INFO
	.align		4
.L_171:
        /*009c*/ 	.byte	0x04, 0x17
        /*009e*/ 	.short	(.L_173 - .L_172)
.L_172:
        /*00a0*/ 	.word	0x00000000
        /*00a4*/ 	.short	0x0007
        /*00a6*/ 	.short	0x0040
        /*00a8*/ 	.byte	0x00, 0xf0, 0x41, 0x00


	//----- nvinfo : EIATTR_KPARAM_INFO
	.align		4
.L_173:
        /*00ac*/ 	.byte	0x04, 0x17
        /*00ae*/ 	.short	(.L_175 - .L_174)
.L_174:
        /*00b0*/ 	.word	0x00000000
        /*00b4*/ 	.short	0x0006
        /*00b6*/ 	.short	0x0030
        /*00b8*/ 	.byte	0x00, 0xf0, 0x21, 0x00


	//----- nvinfo : EIATTR_KPARAM_INFO
	.align		4
.L_175:
        /*00bc*/ 	.byte	0x04, 0x17
        /*00be*/ 	.short	(.L_177 - .L_176)
.L_176:
        /*00c0*/ 	.word	0x00000000
        /*00c4*/ 	.short	0x0005
        /*00c6*/ 	.short	0x0028
        /*00c8*/ 	.byte	0x00, 0xf0, 0x21, 0x00


	//----- nvinfo : EIATTR_KPARAM_INFO
	.align		4
.L_177:
        /*00cc*/ 	.byte	0x04, 0x17
        /*00ce*/ 	.short	(.L_179 - .L_178)
.L_178:
        /*00d0*/ 	.word	0x00000000
        /*00d4*/ 	.short	0x0004
        /*00d6*/ 	.short	0x0020
        /*00d8*/ 	.byte	0x00, 0xf0, 0x21, 0x00


	//----- nvinfo : EIATTR_KPARAM_INFO
	.align		4
.L_179:
        /*00dc*/ 	.byte	0x04, 0x17
        /*00de*/ 	.short	(.L_181 - .L_180)
.L_180:
        /*00e0*/ 	.word	0x00000000
        /*00e4*/ 	.short	0x0003
        /*00e6*/ 	.short	0x0018
        /*00e8*/ 	.byte	0x00, 0xf0, 0x21, 0x00


	//----- nvinfo : EIATTR_KPARAM_INFO
	.align		4
.L_181:
        /*00ec*/ 	.byte	0x04, 0x17
        /*00ee*/ 	.short	(.L_183 - .L_182)
.L_182:
        /*00f0*/ 	.word	0x00000000
        /*00f4*/ 	.short	0x0002
        /*00f6*/ 	.short	0x0010
        /*00f8*/ 	.byte	0x00, 0xf0, 0x21, 0x00


	//----- nvinfo : EIATTR_KPARAM_INFO
	.align		4
.L_183:
        /*00fc*/ 	.byte	0x04, 0x17
        /*00fe*/ 	.short	(.L_185 - .L_184)
.L_184:
        /*0100*/ 	.word	0x00000000
        /*0104*/ 	.short	0x0001
        /*0106*/ 	.short	0x0008
        /*0108*/ 	.byte	0x00, 0xf0, 0x21, 0x00


	//----- nvinfo : EIATTR_KPARAM_INFO
	.align		4
.L_185:
        /*010c*/ 	.byte	0x04, 0x17
        /*010e*/ 	.short	(.L_187 - .L_186)
.L_186:
        /*0110*/ 	.word	0x00000000
        /*0114*/ 	.short	0x0000
        /*0116*/ 	.short	0x0000
        /*0118*/ 	.byte	0x00, 0xf0, 0x11, 0x00


	//----- nvinfo : EIATTR_MAXREG_COUNT
	.align		4
.L_187:
        /*011c*/ 	.byte	0x03, 0x1b
        /*011e*/ 	.short	0x0040


	//----- nvinfo : EIATTR_EXIT_INSTR_OFFSETS
	.align		4
        /*0120*/ 	.byte	0x04, 0x1c
        /*0122*/ 	.short	(.L_189 - .L_188)


	//   ....[0]....
.L_188:
        /*0124*/ 	.word	0x000005d0


	//   ....[1]....
        /*0128*/ 	.word	0x00000f70


	//   ....[2]....
        /*012c*/ 	.word	0x00000ff0


	//   ....[3]....
        /*0130*/ 	.word	0x0000c210


	//   ....[4]....
        /*0134*/ 	.word	0x0000c6a0


	//   ....[5]....
        /*0138*/ 	.word	0x0000c820


	//----- nvinfo : EIATTR_MAX_THREADS
	.align		4
.L_189:
        /*013c*/ 	.byte	0x04, 0x05
        /*013e*/ 	.short	(.L_191 - .L_190)
.L_190:
        /*0140*/ 	.word	0x00000100
        /*0144*/ 	.word	0x00000001
        /*0148*/ 	.word	0x00000001


	//----- nvinfo : EIATTR_CRS_STACK_SIZE
	.align		4
.L_191:
        /*014c*/ 	.byte	0x04, 0x1e
        /*014e*/ 	.short	(.L_193 - .L_192)
.L_192:
        /*0150*/ 	.word	0x00000000
.L_193:


//--------------------- .nv.info.kernel_cuda_filter_nlm_normalize --------------------------
	.section	.nv.info.kernel_cuda_filter_nlm_normalize,"",@"SHT_CUDA_INFO"
	.align	4


	//----- nvinfo : EIATTR_CUDA_API_VERSION
	.align		4
        /*0000*/ 	.byte	0x04, 0x37
        /*0002*/ 	.short	(.L_195 - .L_194)
.L_194:
        /*0004*/ 	.word	0x00000071


	//----- nvinfo : EIATTR_SW2861232_WAR
	.align		4
.L_195:
        /*0008*/ 	.byte	0x01, 0x35
	.zero		2


	//----- nvinfo : EIATTR_PARAM_CBANK
	.align		4
        /*000c*/ 	.byte	0x04, 0x0a
        /*000e*/ 	.short	(.L_197 - .L_196)
	.align		4
.L_196:
        /*0010*/ 	.word	index@(.nv.constant0.kernel_cuda_filter_nlm_normalize)
        /*0014*/ 	.short	0x0160
        /*0016*/ 	.short	0x001c


	//----- nvinfo : EIATTR_CBANK_PARAM_SIZE
	.align		4
.L_197:
        /*0018*/ 	.byte	0x03, 0x19
        /*001a*/ 	.short	0x001c


	//----- nvinfo : EIATTR_KPARAM_INFO
	.align		4
        /*001c*/ 	.byte	0x04, 0x17
        /*001e*/ 	.short	(.L_199 - .L_198)
.L_198:
        /*0020*/ 	.word	0x00000000
        /*0024*/ 	.short	0x0004
        /*0026*/ 	.short	0x0018
        /*0028*/ 	.byte	0x00, 0xf0, 0x11, 0x00


	//----- nvinfo : EIATTR_KPARAM_INFO
	.align		4
.L_199:
        /*002c*/ 	.byte	0x04, 0x17
        /*002e*/ 	.short	(.L_201 - .L_200)
.L_200:
        /*0030*/ 	.word	0x00000000
        /*0034*/ 	.short	0x0003
        /*0036*/ 	.short	0x0014
        /*0038*/ 	.byte	0x00, 0xf0, 0x11, 0x00


	//----- nvinfo : EIATTR_KPARAM_INFO
	.align		4
.L_201:
        /*003c*/ 	.byte	0x04, 0x17
        /*003e*/ 	.short	(.L_203 - .L_202)
.L_202:
        /*0040*/ 	.word	0x00000000
        /*0044*/ 	.short	0x0002
        /*0046*/ 	.short	0x0010
        /*0048*/ 	.byte	0x00, 0xf0, 0x11, 0x00


	//----- nvinfo : EIATTR_KPARAM_INFO
	.align		4
.L_203:
        /*004c*/ 	.byte	0x04, 0x17
        /*004e*/ 	.short	(.L_205 - .L_204)
.L_204:
        /*0050*/ 	.word	0x00000000
        /*0054*/ 	.short	0x0001
        /*0056*/ 	.short	0x0008
        /*0058*/ 	.byte	0x00, 0xf0, 0x21, 0x00


	//----- nvinfo : EIATTR_KPARAM_INFO
	.align		4
.L_205:
        /*005c*/ 	.byte	0x04, 0x17
        /*005e*/ 	.short	(.L_207 - .L_206)
.L_206:
        /*0060*/ 	.word	0x00000000
        /*0064*/ 	.short	0x0000
        /*0066*/ 	.short	0x0000
        /*0068*/ 	.byte	0x00, 0xf0, 0x21, 0x00


	//----- nvinfo : EIATTR_MAXREG_COUNT
	.align		4
.L_207:
        /*006c*/ 	.byte	0x03, 0x1b
        /*006e*/ 	.short	0x0040


	//----- nvinfo : EIATTR_EXIT_INSTR_OFFSETS
	.align		4
        /*0070*/ 	.byte	0x04, 0x1c
        /*0072*/ 	.short	(.L_209 - .L_208)


	//   ....[0]....
.L_208:
        /*0074*/ 	.word	0x00000090


	//   ....[1]....
        /*0078*/ 	.word	0x00000140


	//----- nvinfo : EIATTR_MAX_THREADS
	.align		4
.L_209:
        /*007c*/ 	.byte	0x04, 0x05
        /*007e*/ 	.short	(.L_211 - .L_210)
.L_210:
        /*0080*/ 	.word	0x00000100
        /*0084*/ 	.word	0x00000001
        /*0088*/ 	.word	0x00000001
.L_211:


//--------------------- .nv.info.kernel_cuda_filter_nlm_update_output --------------------------
	.section	.nv.info.kernel_cuda_filter_nlm_update_output,"",@"SHT_CUDA_INFO"
	.align	4


	//----- nvinfo : EIATTR_CUDA_API_VERSION
	.align		4
        /*0000*/ 	.byte	0x04, 0x37
        /*0002*/ 	.short	(.L_213 - .L_212)
.L_212:
        /*0004*/ 	.word	0x00000071


	//----- nvinfo : EIATTR_SW2861232_WAR
	.align		4
.L_213:
        /*0008*/ 	.byte	0x01, 0x35
	.zero		2


	//----- nvinfo : EIATTR_PARAM_CBANK
	.align		4
        /*000c*/ 	.byte	0x04, 0x0a
        /*000e*/ 	.short	(.L_215 - .L_214)
	.align		4
.L_214:
        /*0010*/ 	.word	index@(.nv.constant0.kernel_cuda_filter_nlm_update_output)
        /*0014*/ 	.short	0x0160
        /*0016*/ 	.short	0x003c


	//----- nvinfo : EIATTR_CBANK_PARAM_SIZE
	.align		4
.L_215:
        /*0018*/ 	.byte	0x03, 0x19
        /*001a*/ 	.short	0x003c


	//----- nvinfo : EIATTR_KPARAM_INFO
	.align		4
        /*001c*/ 	.byte	0x04, 0x17
        /*001e*/ 	.short	(.L_217 - .L_216)
.L_216:
        /*0020*/ 	.word	0x00000000
        /*0024*/ 	.short	0x000a
        /*0026*/ 	.short	0x0038
        /*0028*/ 	.byte	0x00, 0xf0, 0x11, 0x00


	//----- nvinfo : EIATTR_KPARAM_INFO
	.align		4
.L_217:
        /*002c*/ 	.byte	0x04, 0x17
        /*002e*/ 	.short	(.L_219 - .L_218)
.L_218:
        /*0030*/ 	.word	0x00000000
        /*0034*/ 	.short	0x0009
        /*0036*/ 	.short	0x0034
        /*0038*/ 	.byte	0x00, 0xf0, 0x11, 0x00


	//----- nvinfo : EIATTR_KPARAM_INFO
	.align		4
.L_219:
        /*003c*/ 	.byte	0x04, 0x17
        /*003e*/ 	.short	(.L_221 - .L_220)
.L_220:
        /*0040*/ 	.word	0x00000000
        /*0044*/ 	.short	0x0008
        /*0046*/ 	.short	0x0030
        /*0048*/ 	.byte	0x00, 0xf0, 0x11, 0x00


	//----- nvinfo : EIATTR_KPARAM_INFO
	.align		4
.L_221:
        /*004c*/ 	.byte	0x04, 0x17
        /*004e*/ 	.short	(.L_223 - .L_222)
.L_222:
        /*0050*/ 	.word	0x00000000
        /*0054*/ 	.short	0x0007
        /*0056*/ 	.short	0x002c
        /*0058*/ 	.byte	0x00, 0xf0, 0x11, 0x00


	//----- nvinfo : EIATTR_KPARAM_INFO
	.align		4
.L_223:
        /*005c*/ 	.byte	0x04, 0x17
        /*005e*/ 	.short	(.L_225 - .L_224)
.L_224:
        /*0060*/ 	.word	0x00000000
        /*0064*/ 	.short	0x0006
        /*0066*/ 	.short	0x0028
        /*0068*/ 	.byte	0x00, 0xf0, 0x11, 0x00


	//----- nvinfo : EIATTR_KPARAM_INFO
	.align		4
.L_225:
        /*006c*/ 	.byte	0x04, 0x17
        /*006e*/ 	.short	(.L_227 - .L_226)
.L_226:
        /*0070*/ 	.word	0x00000000
        /*0074*/ 	.short	0x0005
        /*0076*/ 	.short	0x0024
        /*0078*/ 	.byte	0x00, 0xf0, 0x11, 0x00


	//----- nvinfo : EIATTR_KPARAM_INFO
	.align		4
.L_227:
        /*007c*/ 	.byte	0x04, 0x17
        /*007e*/ 	.short	(.L_229 - .L_228)
.L_228:
        /*0080*/ 	.word	0x00000000
        /*0084*/ 	.short	0x0004
        /*0086*/ 	.short	0x0020
        /*0088*/ 	.byte	0x00, 0xf0, 0x11, 0x00


	//----- nvinfo : EIATTR_KPARAM_INFO
	.align		4
.L_229:
        /*008c*/ 	.byte	0x04, 0x17
        /*008e*/ 	.short	(.L_231 - .L_230)
.L_230:
        /*0090*/ 	.word	0x00000000
        /*0094*/ 	.short	0x0003
        /*0096*/ 	.short	0x0018
        /*0098*/ 	.byte	0x00, 0xf0, 0x21, 0x00


	//----- nvinfo : EIATTR_KPARAM_INFO
	.align		4
.L_231:
        /*009c*/ 	.byte	0x04, 0x17
        /*009e*/ 	.short	(.L_233 - .L_232)
.L_232:
        /*00a0*/ 	.word	0x00000000
        /*00a4*/ 	.short	0x0002
        /*00a6*/ 	.short	0x0010
        /*00a8*/ 	.byte	0x00, 0xf0, 0x21, 0x00


	//----- nvinfo : EIATTR_KPARAM_INFO
	.align		4
.L_233:
        /*00ac*/ 	.byte	0x04, 0x17
        /*00ae*/ 	.short	(.L_235 - .L_234)
.L_234:
        /*00b0*/ 	.word	0x00000000
        /*00b4*/ 	.short	0x0001
        /*00b6*/ 	.short	0x0008
        /*00b8*/ 	.byte	0x00, 0xf0, 0x21, 0x00


	//----- nvinfo : EIATTR_KPARAM_INFO
	.align		4
.L_235:
        /*00bc*/ 	.byte	0x04, 0x17
        /*00be*/ 	.short	(.L_237 - .L_236)
.L_236:
        /*00c0*/ 	.word	0x00000000
        /*00c4*/ 	.short	0x0000
        /*00c6*/ 	.short	0x0000
        /*00c8*/ 	.byte	0x00, 0xf0, 0x21, 0x00


	//----- nvinfo : EIATTR_MAXREG_COUNT
	.align		4
.L_237:
        /*00cc*/ 	.byte	0x03, 0x1b
        /*00ce*/ 	.short	0x0040


	//----- nvinfo : EIATTR_EXIT_INSTR_OFFSETS
	.align		4
        /*00d0*/ 	.byte	0x04, 0x1c
        /*00d2*/ 	.short	(.L_239 - .L_238)


	//   ....[0]....
.L_238:
        /*00d4*/ 	.word	0x000005e0


	//   ....[1]....
        /*00d8*/ 	.word	0x00001000


	//   ....[2]....
        /*00dc*/ 	.word	0x00001020


	//----- nvinfo : EIATTR_MAX_THREADS
	.align		4
.L_239:
        /*00e0*/ 	.byte	0x04, 0x05
        /*00e2*/ 	.short	(.L_241 - .L_240)
.L_240:
        /*00e4*/ 	.word	0x00000100
        /*00e8*/ 	.word	0x00000001
        /*00ec*/ 	.word	0x00000001


	//----- nvinfo : EIATTR_CRS_STACK_SIZE
	.align		4
.L_241:
        /*00f0*/ 	.byte	0x04, 0x1e
        /*00f2*/ 	.short	(.L_243 - .L_242)
.L_242:
        /*00f4*/ 	.word	0x00000000
.L_243:


//--------------------- .nv.info.kernel_cuda_filter_nlm_calc_weight --------------------------
	.section	.nv.info.kernel_cuda_filter_nlm_calc_weight,"",@"SHT_CUDA_INFO"
	.align	4


	//----- nvinfo : EIATTR_CUDA_API_VERSION
	.align		4
        /*0000*/ 	.byte	0x04, 0x37
        /*0002*/ 	.short	(.L_245 - .L_244)
.L_244:
        /*0004*/ 	.word	0x00000071


	//----- nvinfo : EIATTR_SW2861232_WAR
	.align		4
.L_245:
        /*0008*/ 	.byte	0x01, 0x35
	.zero		2


	//----- nvinfo : EIATTR_PARAM_CBANK
	.align		4
        /*000c*/ 	.byte	0x04, 0x0a
        /*000e*/ 	.short	(.L_247 - .L_246)
	.align		4
.L_246:
        /*0010*/ 	.word	index@(.nv.constant0.kernel_cuda_filter_nlm_calc_weight)
        /*0014*/ 	.short	0x0160
        /*0016*/ 	.short	0x0028


	//----- nvinfo : EIATTR_CBANK_PARAM_SIZE
	.align		4
.L_247:
        /*0018*/ 	.byte	0x03, 0x19
        /*001a*/ 	.short	0x0028


	//----- nvinfo : EIATTR_KPARAM_INFO
	.align		4
        /*001c*/ 	.byte	0x04, 0x17
        /*001e*/ 	.short	(.L_249 - .L_248)
.L_248:
        /*0020*/ 	.word	0x00000000
        /*0024*/ 	.short	0x0007
        /*0026*/ 	.short	0x0024
        /*0028*/ 	.byte	0x00, 0xf0, 0x11, 0x00


	//----- nvinfo : EIATTR_KPARAM_INFO
	.align		4
.L_249:
        /*002c*/ 	.byte	0x04, 0x17
        /*002e*/ 	.short	(.L_251 - .L_250)
.L_250:
        /*0030*/ 	.word	0x00000000
        /*0034*/ 	.short	0x0006
        /*0036*/ 	.short	0x0020
        /*0038*/ 	.byte	0x00, 0xf0, 0x11, 0x00


	//----- nvinfo : EIATTR_KPARAM_INFO
	.align		4
.L_251:
        /*003c*/ 	.byte	0x04, 0x17
        /*003e*/ 	.short	(.L_253 - .L_252)
.L_252:
        /*0040*/ 	.word	0x00000000
        /*0044*/ 	.short	0x0005
        /*0046*/ 	.short	0x001c
        /*0048*/ 	.byte	0x00, 0xf0, 0x11, 0x00


	//----- nvinfo : EIATTR_KPARAM_INFO
	.align		4
.L_253:
        /*004c*/ 	.byte	0x04, 0x17
        /*004e*/ 	.short	(.L_255 - .L_254)
.L_254:
        /*0050*/ 	.word	0x00000000
        /*0054*/ 	.short	0x0004
        /*0056*/ 	.short	0x0018
        /*0058*/ 	.byte	0x00, 0xf0, 0x11, 0x00


	//----- nvinfo : EIATTR_KPARAM_INFO
	.align		4
.L_255:
        /*005c*/ 	.byte	0x04, 0x17
        /*005e*/ 	.short	(.L_257 - .L_256)
.L_256:
        /*0060*/ 	.word	0x00000000
        /*0064*/ 	.short	0x0003
        /*0066*/ 	.short	0x0014
        /*0068*/ 	.byte	0x00, 0xf0, 0x11, 0x00


	//----- nvinfo : EIATTR_KPARAM_INFO
	.align		4
.L_257:
        /*006c*/ 	.byte	0x04, 0x17
        /*006e*/ 	.short	(.L_259 - .L_258)
.L_258:
        /*0070*/ 	.word	0x00000000
        /*0074*/ 	.short	0x0002
        /*0076*/ 	.short	0x0010
        /*0078*/ 	.byte	0x00, 0xf0, 0x11, 0x00


	//----- nvinfo : EIATTR_KPARAM_INFO
	.align		4
.L_259:
        /*007c*/ 	.byte	0x04, 0x17
        /*007e*/ 	.short	(.L_261 - .L_260)
.L_260:
        /*0080*/ 	.word	0x00000000
        /*0084*/ 	.short	0x0001
        /*0086*/ 	.short	0x0008
        /*0088*/ 	.byte	0x00, 0xf0, 0x21, 0x00


	//----- nvinfo : EIATTR_KPARAM_INFO
	.align		4
.L_261:
        /*008c*/ 	.byte	0x04, 0x17
        /*008e*/ 	.short	(.L_263 - .L_262)
.L_262:
        /*0090*/ 	.word	0x00000000
        /*0094*/ 	.short	0x0000
        /*0096*/ 	.short	0x0000
        /*0098*/ 	.byte	0x00, 0xf0, 0x21, 0x00


	//----- nvinfo : EIATTR_MAXREG_COUNT
	.align		4
.L_263:
        /*009c*/ 	.byte	0x03, 0x1b
        /*009e*/ 	.short	0x0040


	//----- nvinfo : EIATTR_EXIT_INSTR_OFFSETS
	.align		4
        /*00a0*/ 	.byte	0x04, 0x1c
        /*00a2*/ 	.short	(.L_265 - .L_264)


	//   ....[0]....
.L_264:
        /*00a4*/ 	.word	0x000005e0


	//   ....[1]....
        /*00a8*/ 	.word	0x00000fe0


	//----- nvinfo : EIATTR_MAX_THREADS
	.align		4
.L_265:
        /*00ac*/ 	.byte	0x04, 0x05
        /*00ae*/ 	.short	(.L_267 - .L_266)
.L_266:
        /*00b0*/ 	.word	0x00000100
        /*00b4*/ 	.word	0x00000001
        /*00b8*/ 	.word	0x00000001


	//----- nvinfo : EIATTR_CRS_STACK_SIZE
	.align		4
.L_267:
        /*00bc*/ 	.byte	0x04, 0x1e
        /*00be*/ 	.short	(.L_269 - .L_268)
.L_268:
        /*00c0*/ 	.word	0x00000000
.L_269:


//--------------------- .nv.info.kernel_cuda_filter_nlm_blur --------------------------
	.section	.nv.info.kernel_cuda_filter_nlm_blur,"",@"SHT_CUDA_INFO"
	.align	4


	//----- nvinfo : EIATTR_CUDA_API_VERSION
	.align		4
        /*0000*/ 	.byte	0x04, 0x37
        /*0002*/ 	.short	(.L_271 - .L_270)
.L_270:
        /*0004*/ 	.word	0x00000071


	//----- nvinfo : EIATTR_SW2861232_WAR
	.align		4
.L_271:
        /*0008*/ 	.byte	0x01, 0x35
	.zero		2


	//----- nvinfo : EIATTR_PARAM_CBANK
	.align		4
        /*000c*/ 	.byte	0x04, 0x0a
        /*000e*/ 	.short	(.L_273 - .L_272)
	.align		4
.L_272:
        /*0010*/ 	.word	index@(.nv.constant0.kernel_cuda_filter_nlm_blur)
        /*0014*/ 	.short	0x0160
        /*0016*/ 	.short	0x0028


	//----- nvinfo : EIATTR_CBANK_PARAM_SIZE
	.align		4
.L_273:
        /*0018*/ 	.byte	0x03, 0x19
        /*001a*/ 	.short	0x0028


	//----- nvinfo : EIATTR_KPARAM_INFO
	.align		4
        /*001c*/ 	.byte	0x04, 0x17
        /*001e*/ 	.short	(.L_275 - .L_274)
.L_274:
        /*0020*/ 	.word	0x00000000
        /*0024*/ 	.short	0x0007
        /*0026*/ 	.short	0x0024
        /*0028*/ 	.byte	0x00, 0xf0, 0x11, 0x00


	//----- nvinfo : EIATTR_KPARAM_INFO
	.align		4
.L_275:
        /*002c*/ 	.byte	0x04, 0x17
        /*002e*/ 	.short	(.L_277 - .L_276)
.L_276:
        /*0030*/ 	.word	0x00000000
        /*0034*/ 	.short	0x0006
        /*0036*/ 	.short	0x0020
        /*0038*/ 	.byte	0x00, 0xf0, 0x11, 0x00


	//----- nvinfo : EIATTR_KPARAM_INFO
	.align		4
.L_277:
        /*003c*/ 	.byte	0x04, 0x17
        /*003e*/ 	.short	(.L_279 - .L_278)
.L_278:
        /*0040*/ 	.word	0x00000000
        /*0044*/ 	.short	0x0005
        /*0046*/ 	.short	0x001c
        /*0048*/ 	.byte	0x00, 0xf0, 0x11, 0x00


	//----- nvinfo : EIATTR_KPARAM_INFO
	.align		4
.L_279:
        /*004c*/ 	.byte	0x04, 0x17
        /*004e*/ 	.short	(.L_281 - .L_280)
.L_280:
        /*0050*/ 	.word	0x00000000
        /*0054*/ 	.short	0x0004
        /*0056*/ 	.short	0x0018
        /*0058*/ 	.byte	0x00, 0xf0, 0x11, 0x00


	//----- nvinfo : EIATTR_KPARAM_INFO
	.align		4
.L_281:
        /*005c*/ 	.byte	0x04, 0x17
        /*005e*/ 	.short	(.L_283 - .L_282)
.L_282:
        /*0060*/ 	.word	0x00000000
        /*0064*/ 	.short	0x0003
        /*0066*/ 	.short	0x0014
        /*0068*/ 	.byte	0x00, 0xf0, 0x11, 0x00


	//----- nvinfo : EIATTR_KPARAM_INFO
	.align		4
.L_283:
        /*006c*/ 	.byte	0x04, 0x17
        /*006e*/ 	.short	(.L_285 - .L_284)
.L_284:
        /*0070*/ 	.word	0x00000000
        /*0074*/ 	.short	0x0002
        /*0076*/ 	.short	0x0010
        /*0078*/ 	.byte	0x00, 0xf0, 0x11, 0x00


	//----- nvinfo : EIATTR_KPARAM_INFO
	.align		4
.L_285:
        /*007c*/ 	.byte	0x04, 0x17
        /*007e*/ 	.short	(.L_287 - .L_286)
.L_286:
        /*0080*/ 	.word	0x00000000
        /*0084*/ 	.short	0x0001
        /*0086*/ 	.short	0x0008
        /*0088*/ 	.byte	0x00, 0xf0, 0x21, 0x00


	//----- nvinfo : EIATTR_KPARAM_INFO
	.align		4
.L_287:
        /*008c*/ 	.byte	0x04, 0x17
        /*008e*/ 	.short	(.L_289 - .L_288)
.L_288:
        /*0090*/ 	.word	0x00000000
        /*0094*/ 	.short	0x0000
        /*0096*/ 	.short	0x0000
        /*0098*/ 	.byte	0x00, 0xf0, 0x21, 0x00


	//----- nvinfo : EIATTR_MAXREG_COUNT
	.align		4
.L_289:
        /*009c*/ 	.byte	0x03, 0x1b
        /*009e*/ 	.short	0x0040


	//----- nvinfo : EIATTR_EXIT_INSTR_OFFSETS
	.align		4
        /*00a0*/ 	.byte	0x04, 0x1c
        /*00a2*/ 	.short	(.L_291 - .L_290)


	//   ....[0]....
.L_290:
        /*00a4*/ 	.word	0x000005f0


	//   ....[1]....
        /*00a8*/ 	.word	0x00001050


	//----- nvinfo : EIATTR_MAX_THREADS
	.align		4
.L_291:
        /*00ac*/ 	.byte	0x04, 0x05
        /*00ae*/ 	.short	(.L_293 - .L_292)
.L_292:
        /*00b0*/ 	.word	0x00000100
        /*00b4*/ 	.word	0x00000001
        /*00b8*/ 	.word	0x00000001


	//----- nvinfo : EIATTR_CRS_STACK_SIZE
	.align		4
.L_293:
        /*00bc*/ 	.byte	0x04, 0x1e
        /*00be*/ 	.short	(.L_295 - .L_294)
.L_294:
        /*00c0*/ 	.word	0x00000000
.L_295:


//--------------------- .nv.info.kernel_cuda_filter_nlm_calc_difference --------------------------
	.section	.nv.info.kernel_cuda_filter_nlm_calc_difference,"",@"SHT_CUDA_INFO"
	.align	4


	//----- nvinfo : EIATTR_CUDA_API_VERSION
	.align		4
        /*0000*/ 	.byte	0x04, 0x37
        /*0002*/ 	.short	(.L_297 - .L_296)
.L_296:
        /*0004*/ 	.word	0x00000071


	//----- nvinfo : EIATTR_SW2861232_WAR
	.align		4
.L_297:
        /*0008*/ 	.byte	0x01, 0x35
	.zero		2


	//----- nvinfo : EIATTR_PARAM_CBANK
	.align		4
        /*000c*/ 	.byte	0x04, 0x0a
        /*000e*/ 	.short	(.L_299 - .L_298)
	.align		4
.L_298:
        /*0010*/ 	.word	index@(.nv.constant0.kernel_cuda_filter_nlm_calc_difference)
        /*0014*/ 	.short	0x0160
        /*0016*/ 	.short	0x0044


	//----- nvinfo : EIATTR_CBANK_PARAM_SIZE
	.align		4
.L_299:
        /*0018*/ 	.byte	0x03, 0x19
        /*001a*/ 	.short	0x0044


	//----- nvinfo : EIATTR_KPARAM_INFO
	.align		4
        /*001c*/ 	.byte	0x04, 0x17
        /*001e*/ 	.short	(.L_301 - .L_300)
.L_300:
        /*0020*/ 	.word	0x00000000
        /*0024*/ 	.short	0x000c
        /*0026*/ 	.short	0x0040
        /*0028*/ 	.byte	0x00, 0xf0, 0x11, 0x00


	//----- nvinfo : EIATTR_KPARAM_INFO
	.align		4
.L_301:
        /*002c*/ 	.byte	0x04, 0x17
        /*002e*/ 	.short	(.L_303 - .L_302)
.L_302:
        /*0030*/ 	.word	0x00000000
        /*0034*/ 	.short	0x000b
        /*0036*/ 	.short	0x003c
        /*0038*/ 	.byte	0x00, 0xf0, 0x11, 0x00


	//----- nvinfo : EIATTR_KPARAM_INFO
	.align		4
.L_303:
        /*003c*/ 	.byte	0x04, 0x17
        /*003e*/ 	.short	(.L_305 - .L_304)
.L_304:
        /*0040*/ 	.word	0x00000000
        /*0044*/ 	.short	0x000a
        /*0046*/ 	.short	0x0038
        /*0048*/ 	.byte	0x00, 0xf0, 0x11, 0x00


	//----- nvinfo : EIATTR_KPARAM_INFO
	.align		4
.L_305:
        /*004c*/ 	.byte	0x04, 0x17
        /*004e*/ 	.short	(.L_307 - .L_306)
.L_306:
        /*0050*/ 	.word	0x00000000
        /*0054*/ 	.short	0x0009
        /*0056*/ 	.short	0x0034
        /*0058*/ 	.byte	0x00, 0xf0, 0x11, 0x00


	//----- nvinfo : EIATTR_KPARAM_INFO
	.align		4
.L_307:
        /*005c*/ 	.byte	0x04, 0x17
        /*005e*/ 	.short	(.L_309 - .L_308)
.L_308:
        /*0060*/ 	.word	0x00000000
        /*0064*/ 	.short	0x0008
        /*0066*/ 	.short	0x0030
        /*0068*/ 	.byte	0x00, 0xf0, 0x11, 0x00


	//----- nvinfo : EIATTR_KPARAM_INFO
	.align		4
.L_309:
        /*006c*/ 	.byte	0x04, 0x17
        /*006e*/ 	.short	(.L_311 - .L_310)
.L_310:
        /*0070*/ 	.word	0x00000000
        /*0074*/ 	.short	0x0007
        /*0076*/ 	.short	0x002c
        /*0078*/ 	.byte	0x00, 0xf0, 0x11, 0x00


	//----- nvinfo : EIATTR_KPARAM_INFO
	.align		4
.L_311:
        /*007c*/ 	.byte	0x04, 0x17
        /*007e*/ 	.short	(.L_313 - .L_312)
.L_312:
        /*0080*/ 	.word	0x00000000
        /*0084*/ 	.short	0x0006
        /*0086*/ 	.short	0x0028
        /*0088*/ 	.byte	0x00, 0xf0, 0x11, 0x00


	//----- nvinfo : EIATTR_KPARAM_INFO
	.align		4
.L_313:
        /*008c*/ 	.byte	0x04, 0x17
        /*008e*/ 	.short	(.L_315 - .L_314)
.L_314:
        /*0090*/ 	.word	0x00000000
        /*0094*/ 	.short	0x0005
        /*0096*/ 	.short	0x0024
        /*0098*/ 	.byte	0x00, 0xf0, 0x11, 0x00


	//----- nvinfo : EIATTR_KPARAM_INFO
	.align		4
.L_315:
        /*009c*/ 	.byte	0x04, 0x17
        /*009e*/ 	.short	(.L_317 - .L_316)
.L_316:
        /*00a0*/ 	.word	0x00000000
        /*00a4*/ 	.short	0x0004
        /*00a6*/ 	.short	0x0020
        /*00a8*/ 	.byte	0x00, 0xf0, 0x11, 0x00


	//----- nvinfo : EIATTR_KPARAM_INFO
	.align		4
.L_317:
        /*00ac*/ 	.byte	0x04, 0x17
        /*00ae*/ 	.short	(.L_319 - .L_318)
.L_318:
        /*00b0*/ 	.word	0x00000000
        /*00b4*/ 	.short	0x0003
        /*00b6*/ 	.short	0x0018
        /*00b8*/ 	.byte	0x00, 0xf0, 0x21, 0x00


	//----- nvinfo : EIATTR_KPARAM_INFO
	.align		4
.L_319:
        /*00bc*/ 	.byte	0x04, 0x17
        /*00be*/ 	.short	(.L_321 - .L_320)
.L_320:
        /*00c0*/ 	.word	0x00000000
        /*00c4*/ 	.short	0x0002
        /*00c6*/ 	.short	0x0010
        /*00c8*/ 	.byte	0x00, 0xf0, 0x21, 0x00


	//----- nvinfo : EIATTR_KPARAM_INFO
	.align		4
.L_321:
        /*00cc*/ 	.byte	0x04, 0x17
        /*00ce*/ 	.short	(.L_323 - .L_322)
.L_322:
        /*00d0*/ 	.word	0x00000000
        /*00d4*/ 	.short	0x0001
        /*00d6*/ 	.short	0x0008
        /*00d8*/ 	.byte	0x00, 0xf0, 0x21, 0x00


	//----- nvinfo : EIATTR_KPARAM_INFO
	.align		4
.L_323:
        /*00dc*/ 	.byte	0x04, 0x17
        /*00de*/ 	.short	(.L_325 - .L_324)
.L_324:
        /*00e0*/ 	.word	0x00000000
        /*00e4*/ 	.short	0x0000
        /*00e6*/ 	.short	0x0000
        /*00e8*/ 	.byte	0x00, 0xf0, 0x21, 0x00


	//----- nvinfo : EIATTR_MAXREG_COUNT
	.align		4
.L_325:
        /*00ec*/ 	.byte	0x03, 0x1b
        /*00ee*/ 	.short	0x0040


	//----- nvinfo : EIATTR_EXIT_INSTR_OFFSETS
	.align		4
        /*00f0*/ 	.byte	0x04, 0x1c
        /*00f2*/ 	.short	(.L_327 - .L_326)


	//   ....[0]....
.L_326:
        /*00f4*/ 	.word	0x000005f0


	//   ....[1]....
        /*00f8*/ 	.word	0x00001290


	//----- nvinfo : EIATTR_MAX_THREADS
	.align		4
.L_327:
        /*00fc*/ 	.byte	0x04, 0x05
        /*00fe*/ 	.short	(.L_329 - .L_328)
.L_328:
        /*0100*/ 	.word	0x00000100
        /*0104*/ 	.word	0x00000001
        /*0108*/ 	.word	0x00000001


	//----- nvinfo : EIATTR_CRS_STACK_SIZE
	.align		4
.L_329:
        /*010c*/ 	.byte	0x04, 0x1e
        /*010e*/ 	.short	(.L_331 - .L_330)
.L_330:
        /*0110*/ 	.word	0x00000000
.L_331:


//--------------------- .nv.info.kernel_cuda_filter_construct_transform --------------------------
	.section	.nv.info.kernel_cuda_filter_construct_transform,"",@"SHT_CUDA_INFO"
	.align	4


	//----- nvinfo : EIATTR_CUDA_API_VERSION
	.align		4
        /*0000*/ 	.byte	0x04, 0x37
        /*0002*/ 	.short	(.L_333 - .L_332)
.L_332:
        /*0004*/ 	.word	0x00000071


	//----- nvinfo : EIATTR_SW2861232_WAR
	.align		4
.L_333:
        /*0008*/ 	.byte	0x01, 0x35
	.zero		2


	//----- nvinfo : EIATTR_PARAM_CBANK
	.align		4
        /*000c*/ 	.byte	0x04, 0x0a
        /*000e*/ 	.short	(.L_335 - .L_334)
	.align		4
.L_334:
        /*0010*/ 	.word	index@(.nv.constant0.kernel_cuda_filter_construct_transform)
        /*0014*/ 	.short	0x0160
        /*0016*/ 	.short	0x0051


	//----- nvinfo : EIATTR_CBANK_PARAM_SIZE
	.align		4
.L_335:
        /*0018*/ 	.byte	0x03, 0x19
        /*001a*/ 	.short	0x0051


	//----- nvinfo : EIATTR_KPARAM_INFO
	.align		4
        /*001c*/ 	.byte	0x04, 0x17
        /*001e*/ 	.short	(.L_337 - .L_336)
.L_336:
        /*0020*/ 	.word	0x00000000
        /*0024*/ 	.short	0x000a
        /*0026*/ 	.short	0x0050
        /*0028*/ 	.byte	0x00, 0xf0, 0x05, 0x00


	//----- nvinfo : EIATTR_KPARAM_INFO
	.align		4
.L_337:
        /*002c*/ 	.byte	0x04, 0x17
        /*002e*/ 	.short	(.L_339 - .L_338)
.L_338:
        /*0030*/ 	.word	0x00000000
        /*0034*/ 	.short	0x0009
        /*0036*/ 	.short	0x004c
        /*0038*/ 	.byte	0x00, 0xf0, 0x11, 0x00


	//----- nvinfo : EIATTR_KPARAM_INFO
	.align		4
.L_339:
        /*003c*/ 	.byte	0x04, 0x17
        /*003e*/ 	.short	(.L_341 - .L_340)
.L_340:
        /*0040*/ 	.word	0x00000000
        /*0044*/ 	.short	0x0008
        /*0046*/ 	.short	0x0048
        /*0048*/ 	.byte	0x00, 0xf0, 0x11, 0x00


	//----- nvinfo : EIATTR_KPARAM_INFO
	.align		4
.L_341:
        /*004c*/ 	.byte	0x04, 0x17
        /*004e*/ 	.short	(.L_343 - .L_342)
.L_342:
        /*0050*/ 	.word	0x00000000
        /*0054*/ 	.short	0x0007
        /*0056*/ 	.short	0x0044
        /*0058*/ 	.byte	0x00, 0xf0, 0x11, 0x00


	//----- nvinfo : EIATTR_KPARAM_INFO
	.align		4
.L_343:
        /*005c*/ 	.byte	0x04, 0x17
        /*005e*/ 	.short	(.L_345 - .L_344)
.L_344:
        /*0060*/ 	.word	0x00000000
        /*0064*/ 	.short	0x0006
        /*0066*/ 	.short	0x0040
        /*0068*/ 	.byte	0x00, 0xf0, 0x11, 0x00


	//----- nvinfo : EIATTR_KPARAM_INFO
	.align		4
.L_345:
        /*006c*/ 	.byte	0x04, 0x17
        /*006e*/ 	.short	(.L_347 - .L_346)
.L_346:
        /*0070*/ 	.word	0x00000000
        /*0074*/ 	.short	0x0005
        /*0076*/ 	.short	0x0030
        /*0078*/ 	.byte	0x00, 0xf0, 0x41, 0x00


	//----- nvinfo : EIATTR_KPARAM_INFO
	.align		4
.L_347:
        /*007c*/ 	.byte	0x04, 0x17
        /*007e*/ 	.short	(.L_349 - .L_348)
.L_348:
        /*0080*/ 	.word	0x00000000
        /*0084*/ 	.short	0x0004
        /*0086*/ 	.short	0x0020
        /*0088*/ 	.byte	0x00, 0xf0, 0x41, 0x00


	//----- nvinfo : EIATTR_KPARAM_INFO
	.align		4
.L_349:
        /*008c*/ 	.byte	0x04, 0x17
        /*008e*/ 	.short	(.L_351 - .L_350)
.L_350:
        /*0090*/ 	.word	0x00000000
        /*0094*/ 	.short	0x0003
        /*0096*/ 	.short	0x0018
        /*0098*/ 	.byte	0x00, 0xf0, 0x21, 0x00


	//----- nvinfo : EIATTR_KPARAM_INFO
	.align		4
.L_351:
        /*009c*/ 	.byte	0x04, 0x17
        /*009e*/ 	.short	(.L_353 - .L_352)
.L_352:
        /*00a0*/ 	.word	0x00000000
        /*00a4*/ 	.short	0x0002
        /*00a6*/ 	.short	0x0010
        /*00a8*/ 	.byte	0x00, 0xf0, 0x21, 0x00


	//----- nvinfo : EIATTR_KPARAM_INFO
	.align		4
.L_353:
        /*00ac*/ 	.byte	0x04, 0x17
        /*00ae*/ 	.short	(.L_355 - .L_354)
.L_354:
        /*00b0*/ 	.word	0x00000000
        /*00b4*/ 	.short	0x0001
        /*00b6*/ 	.short	0x0008
        /*00b8*/ 	.byte	0x00, 0xf0, 0x21, 0x00


	//----- nvinfo : EIATTR_KPARAM_INFO
	.align		4
.L_355:
        /*00bc*/ 	.byte	0x04, 0x17
        /*00be*/ 	.short	(.L_357 - .L_356)
.L_356:
        /*00c0*/ 	.word	0x00000000
        /*00c4*/ 	.short	0x0000
        /*00c6*/ 	.short	0x0000
        /*00c8*/ 	.byte	0x00, 0xf0, 0x21, 0x00


	//----- nvinfo : EIATTR_MAXREG_COUNT
	.align		4
.L_357:
        /*00cc*/ 	.byte	0x03, 0x1b
        /*00ce*/ 	.short	0x0040


	//----- nvinfo : EIATTR_EXIT_INSTR_OFFSETS
	.align		4
        /*00d0*/ 	.byte	0x04, 0x1c
        /*00d2*/ 	.short	(.L_359 - .L_358)


	//   ....[0]....
.L_358:
        /*00d4*/ 	.word	0x000000b0


	//   ....[1]....
        /*00d8*/ 	.word	0x0000ea00


	//   ....[2]....
        /*00dc*/ 	.word	0x0000eaf0


	//----- nvinfo : EIATTR_MAX_THREADS
	.align		4
.L_359:
        /*00e0*/ 	.byte	0x04, 0x05
        /*00e2*/ 	.short	(.L_361 - .L_360)
.L_360:
        /*00e4*/ 	.word	0x00000100
        /*00e8*/ 	.word	0x00000001
        /*00ec*/ 	.word	0x00000001


	//----- nvinfo : EIATTR_CRS_STACK_SIZE
	.align		4
.L_361:
        /*00f0*/ 	.byte	0x04, 0x1e
        /*00f2*/ 	.short	(.L_363 - .L_362)
.L_362:
        /*00f4*/ 	.word	0x00000000
.L_363:


//--------------------- .nv.info.kernel_cuda_filter_combine_halves --------------------------
	.section	.nv.info.kernel_cuda_filter_combine_halves,"",@"SHT_CUDA_INFO"
	.align	4


	//----- nvinfo : EIATTR_CUDA_API_VERSION
	.align		4
        /*0000*/ 	.byte	0x04, 0x37
        /*0002*/ 	.short	(.L_365 - .L_364)
.L_364:
        /*0004*/ 	.word	0x00000071


	//----- nvinfo : EIATTR_SW2861232_WAR
	.align		4
.L_365:
        /*0008*/ 	.byte	0x01, 0x35
	.zero		2


	//----- nvinfo : EIATTR_PARAM_CBANK
	.align		4
        /*000c*/ 	.byte	0x04, 0x0a
        /*000e*/ 	.short	(.L_367 - .L_366)
	.align		4
.L_366:
        /*0010*/ 	.word	index@(.nv.constant0.kernel_cuda_filter_combine_halves)
        /*0014*/ 	.short	0x0160
        /*0016*/ 	.short	0x0034


	//----- nvinfo : EIATTR_CBANK_PARAM_SIZE
	.align		4
.L_367:
        /*0018*/ 	.byte	0x03, 0x19
        /*001a*/ 	.short	0x0034


	//----- nvinfo : EIATTR_KPARAM_INFO
	.align		4
        /*001c*/ 	.byte	0x04, 0x17
        /*001e*/ 	.short	(.L_369 - .L_368)
.L_368:
        /*0020*/ 	.word	0x00000000
        /*0024*/ 	.short	0x0005
        /*0026*/ 	.short	0x0030
        /*0028*/ 	.byte	0x00, 0xf0, 0x11, 0x00


	//----- nvinfo : EIATTR_KPARAM_INFO
	.align		4
.L_369:
        /*002c*/ 	.byte	0x04, 0x17
        /*002e*/ 	.short	(.L_371 - .L_370)
.L_370:
        /*0030*/ 	.word	0x00000000
        /*0034*/ 	.short	0x0004
        /*0036*/ 	.short	0x0020
        /*0038*/ 	.byte	0x00, 0xf0, 0x41, 0x00


	//----- nvinfo : EIATTR_KPARAM_INFO
	.align		4
.L_371:
        /*003c*/ 	.byte	0x04, 0x17
        /*003e*/ 	.short	(.L_373 - .L_372)
.L_372:
        /*0040*/ 	.word	0x00000000
        /*0044*/ 	.short	0x0003
        /*0046*/ 	.short	0x0018
        /*0048*/ 	.byte	0x00, 0xf0, 0x21, 0x00


	//----- nvinfo : EIATTR_KPARAM_INFO
	.align		4
.L_373:
        /*004c*/ 	.byte	0x04, 0x17
        /*004e*/ 	.short	(.L_375 - .L_374)
.L_374:
        /*0050*/ 	.word	0x00000000
        /*0054*/ 	.short	0x0002
        /*0056*/ 	.short	0x0010
        /*0058*/ 	.byte	0x00, 0xf0, 0x21, 0x00


	//----- nvinfo : EIATTR_KPARAM_INFO
	.align		4
.L_375:
        /*005c*/ 	.byte	0x04, 0x17
        /*005e*/ 	.short	(.L_377 - .L_376)
.L_376:
        /*0060*/ 	.word	0x00000000
        /*0064*/ 	.short	0x0001
        /*0066*/ 	.short	0x0008
        /*0068*/ 	.byte	0x00, 0xf0, 0x21, 0x00


	//----- nvinfo : EIATTR_KPARAM_INFO
	.align		4
.L_377:
        /*006c*/ 	.byte	0x04, 0x17
        /*006e*/ 	.short	(.L_379 - .L_378)
.L_378:
        /*0070*/ 	.word	0x00000000
        /*0074*/ 	.short	0x0000
        /*0076*/ 	.short	0x0000
        /*0078*/ 	.byte	0x00, 0xf0, 0x21, 0x00


	//----- nvinfo : EIATTR_MAXREG_COUNT
	.align		4
.L_379:
        /*007c*/ 	.byte	0x03, 0x1b
        /*007e*/ 	.short	0x0040


	//----- nvinfo : EIATTR_EXIT_INSTR_OFFSETS
	.align		4
        /*0080*/ 	.byte	0x04, 0x1c
        /*0082*/ 	.short	(.L_381 - .L_380)


	//   ....[0]....
.L_380:
        /*0084*/ 	.word	0x000000c0


	//   ....[1]....
        /*0088*/ 	.word	0x00000210


	//   ....[2]....
        /*008c*/ 	.word	0x000016c0


	//   ....[3]....
        /*0090*/ 	.word	0x00001730


	//----- nvinfo : EIATTR_MAX_THREADS
	.align		4
.L_381:
        /*0094*/ 	.byte	0x04, 0x05
        /*0096*/ 	.short	(.L_383 - .L_382)
.L_382:
        /*0098*/ 	.word	0x00000100
        /*009c*/ 	.word	0x00000001
        /*00a0*/ 	.word	0x00000001


	//----- nvinfo : EIATTR_CRS_STACK_SIZE
	.align		4
.L_383:
        /*00a4*/ 	.byte	0x04, 0x1e
        /*00a6*/ 	.short	(.L_385 - .L_384)
.L_384:
        /*00a8*/ 	.word	0x00000000
.L_385:


//--------------------- .nv.info.kernel_cuda_filter_detect_outliers --------------------------
	.section	.nv.info.kernel_cuda_filter_detect_outliers,"",@"SHT_CUDA_INFO"
	.align	4


	//----- nvinfo : EIATTR_CUDA_API_VERSION
	.align		4
        /*0000*/ 	.byte	0x04, 0x37
        /*0002*/ 	.short	(.L_387 - .L_386)
.L_386:
        /*0004*/ 	.word	0x00000071


	//----- nvinfo : EIATTR_SW2861232_WAR
	.align		4
.L_387:
        /*0008*/ 	.byte	0x01, 0x35
	.zero		2


	//----- nvinfo : EIATTR_PARAM_CBANK
	.align		4
        /*000c*/ 	.byte	0x04, 0x0a
        /*000e*/ 	.short	(.L_389 - .L_388)
	.align		4
.L_388:
        /*0010*/ 	.word	index@(.nv.constant0.kernel_cuda_filter_detect_outliers)
        /*0014*/ 	.short	0x0160
        /*0016*/ 	.short	0x0034


	//----- nvinfo : EIATTR_CBANK_PARAM_SIZE
	.align		4
.L_389:
        /*0018*/ 	.byte	0x03, 0x19
        /*001a*/ 	.short	0x0034


	//----- nvinfo : EIATTR_KPARAM_INFO
	.align		4
        /*001c*/ 	.byte	0x04, 0x17
        /*001e*/ 	.short	(.L_391 - .L_390)
.L_390:
        /*0020*/ 	.word	0x00000000
        /*0024*/ 	.short	0x0005
        /*0026*/ 	.short	0x0030
        /*0028*/ 	.byte	0x00, 0xf0, 0x11, 0x00


	//----- nvinfo : EIATTR_KPARAM_INFO
	.align		4
.L_391:
        /*002c*/ 	.byte	0x04, 0x17
        /*002e*/ 	.short	(.L_393 - .L_392)
.L_392:
        /*0030*/ 	.word	0x00000000
        /*0034*/ 	.short	0x0004
        /*0036*/ 	.short	0x0020
        /*0038*/ 	.byte	0x00, 0xf0, 0x41, 0x00


	//----- nvinfo : EIATTR_KPARAM_INFO
	.align		4
.L_393:
        /*003c*/ 	.byte	0x04, 0x17
        /*003e*/ 	.short	(.L_395 - .L_394)
.L_394:
        /*0040*/ 	.word	0x00000000
        /*0044*/ 	.short	0x0003
        /*0046*/ 	.short	0x0018
        /*0048*/ 	.byte	0x00, 0xf0, 0x21, 0x00


	//----- nvinfo : EIATTR_KPARAM_INFO
	.align		4
.L_395:
        /*004c*/ 	.byte	0x04, 0x17
        /*004e*/ 	.short	(.L_397 - .L_396)
.L_396:
        /*0050*/ 	.word	0x00000000
        /*0054*/ 	.short	0x0002
        /*0056*/ 	.short	0x0010
        /*0058*/ 	.byte	0x00, 0xf0, 0x21, 0x00


	//----- nvinfo : EIATTR_KPARAM_INFO
	.align		4
.L_397:
        /*005c*/ 	.byte	0x04, 0x17
        /*005e*/ 	.short	(.L_399 - .L_398)
.L_398:
        /*0060*/ 	.word	0x00000000
        /*0064*/ 	.short	0x0001
        /*0066*/ 	.short	0x0008
        /*0068*/ 	.byte	0x00, 0xf0, 0x21, 0x00


	//----- nvinfo : EIATTR_KPARAM_INFO
	.align		4
.L_399:
        /*006c*/ 	.byte	0x04, 0x17
        /*006e*/ 	.short	(.L_401 - .L_400)
.L_400:
        /*0070*/ 	.word	0x00000000
        /*0074*/ 	.short	0x0000
        /*0076*/ 	.short	0x0000
        /*0078*/ 	.byte	0x00, 0xf0, 0x21, 0x00


	//----- nvinfo : EIATTR_MAXREG_COUNT
	.align		4
.L_401:
        /*007c*/ 	.byte	0x03, 0x1b
        /*007e*/ 	.short	0x0040


	//----- nvinfo : EIATTR_EXIT_INSTR_OFFSETS
	.align		4
        /*0080*/ 	.byte	0x04, 0x1c
        /*0082*/ 	.short	(.L_403 - .L_402)


	//   ....[0]....
.L_402:
        /*0084*/ 	.word	0x000000c0


	//   ....[1]....
        /*0088*/ 	.word	0x00000f80


	//----- nvinfo : EIATTR_MAX_THREADS
	.align		4
.L_403:
        /*008c*/ 	.byte	0x04, 0x05
        /*008e*/ 	.short	(.L_405 - .L_404)
.L_404:
        /*0090*/ 	.word	0x00000100
        /*0094*/ 	.word	0x00000001
        /*0098*/ 	.word	0x00000001


	//----- nvinfo : EIATTR_CRS_STACK_SIZE
	.align		4
.L_405:
        /*009c*/ 	.byte	0x04, 0x1e
        /*009e*/ 	.short	(.L_407 - .L_406)
.L_406:
        /*00a0*/ 	.word	0x00000000
.L_407:


//--------------------- .nv.info.kernel_cuda_filter_write_feature --------------------------
	.section	.nv.info.kernel_cuda_filter_write_feature,"",@"SHT_CUDA_INFO"
	.align	4


	//----- nvinfo : EIATTR_CUDA_API_VERSION
	.align		4
        /*0000*/ 	.byte	0x04, 0x37
        /*0002*/ 	.short	(.L_409 - .L_408)
.L_408:
        /*0004*/ 	.word	0x00000071


	//----- nvinfo : EIATTR_SW2861232_WAR
	.align		4
.L_409:
        /*0008*/ 	.byte	0x01, 0x35
	.zero		2


	//----- nvinfo : EIATTR_PARAM_CBANK
	.align		4
        /*000c*/ 	.byte	0x04, 0x0a
        /*000e*/ 	.short	(.L_411 - .L_410)
	.align		4
.L_410:
        /*0010*/ 	.word	index@(.nv.constant0.kernel_cuda_filter_write_feature)
        /*0014*/ 	.short	0x0160
        /*0016*/ 	.short	0x0060


	//----- nvinfo : EIATTR_CBANK_PARAM_SIZE
	.align		4
.L_411:
        /*0018*/ 	.byte	0x03, 0x19
        /*001a*/ 	.short	0x0060


	//----- nvinfo : EIATTR_KPARAM_INFO
	.align		4
        /*001c*/ 	.byte	0x04, 0x17
        /*001e*/ 	.short	(.L_413 - .L_412)
.L_412:
        /*0020*/ 	.word	0x00000000
        /*0024*/ 	.short	0x0006
        /*0026*/ 	.short	0x0050
        /*0028*/ 	.byte	0x00, 0xf0, 0x41, 0x00


	//----- nvinfo : EIATTR_KPARAM_INFO
	.align		4
.L_413:
        /*002c*/ 	.byte	0x04, 0x17
        /*002e*/ 	.short	(.L_415 - .L_414)
.L_414:
        /*0030*/ 	.word	0x00000000
        /*0034*/ 	.short	0x0005
        /*0036*/ 	.short	0x0040
        /*0038*/ 	.byte	0x00, 0xf0, 0x11, 0x00


	//----- nvinfo : EIATTR_KPARAM_INFO
	.align		4
.L_415:
        /*003c*/ 	.byte	0x04, 0x17
        /*003e*/ 	.short	(.L_417 - .L_416)
.L_416:
        /*0040*/ 	.word	0x00000000
        /*0044*/ 	.short	0x0004
        /*0046*/ 	.short	0x0038
        /*0048*/ 	.byte	0x00, 0xf0, 0x21, 0x00


	//----- nvinfo : EIATTR_KPARAM_INFO
	.align		4
.L_417:
        /*004c*/ 	.byte	0x04, 0x17
        /*004e*/ 	.short	(.L_419 - .L_418)
.L_418:
        /*0050*/ 	.word	0x00000000
        /*0054*/ 	.short	0x0003
        /*0056*/ 	.short	0x0030
        /*0058*/ 	.byte	0x00, 0xf0, 0x21, 0x00


	//----- nvinfo : EIATTR_KPARAM_INFO
	.align		4
.L_419:
        /*005c*/ 	.byte	0x04, 0x17
        /*005e*/ 	.short	(.L_421 - .L_420)
.L_420:
        /*0060*/ 	.word	0x00000000
        /*0064*/ 	.short	0x0002
        /*0066*/ 	.short	0x0020
        /*0068*/ 	.byte	0x00, 0xf0, 0x41, 0x00


	//----- nvinfo : EIATTR_KPARAM_INFO
	.align		4
.L_421:
        /*006c*/ 	.byte	0x04, 0x17
        /*006e*/ 	.short	(.L_423 - .L_422)
.L_422:
        /*0070*/ 	.word	0x00000000
        /*0074*/ 	.short	0x0001
        /*0076*/ 	.short	0x0010
        /*0078*/ 	.byte	0x00, 0xf0, 0x41, 0x00


	//----- nvinfo : EIATTR_KPARAM_INFO
	.align		4
.L_423:
        /*007c*/ 	.byte	0x04, 0x17
        /*007e*/ 	.short	(.L_425 - .L_424)
.L_424:
        /*0080*/ 	.word	0x00000000
        /*0084*/ 	.short	0x0000
        /*0086*/ 	.short	0x0000
        /*0088*/ 	.byte	0x00, 0xf0, 0x11, 0x00


	//----- nvinfo : EIATTR_MAXREG_COUNT
	.align		4
.L_425:
        /*008c*/ 	.byte	0x03, 0x1b
        /*008e*/ 	.short	0x0040


	//----- nvinfo : EIATTR_EXIT_INSTR_OFFSETS
	.align		4
        /*0090*/ 	.byte	0x04, 0x1c
        /*0092*/ 	.short	(.L_427 - .L_426)


	//   ....[0]....
.L_426:
        /*0094*/ 	.word	0x00000090


	//   ....[1]....
        /*0098*/ 	.word	0x000001e0


	//----- nvinfo : EIATTR_MAX_THREADS
	.align		4
.L_427:
        /*009c*/ 	.byte	0x04, 0x05
        /*009e*/ 	.short	(.L_429 - .L_428)
.L_428:
        /*00a0*/ 	.word	0x00000100
        /*00a4*/ 	.word	0x00000001
        /*00a8*/ 	.word	0x00000001
.L_429:


//--------------------- .nv.info.kernel_cuda_filter_get_feature --------------------------
	.section	.nv.info.kernel_cuda_filter_get_feature,"",@"SHT_CUDA_INFO"
	.align	4


	//----- nvinfo : EIATTR_CUDA_API_VERSION
	.align		4
        /*0000*/ 	.byte	0x04, 0x37
        /*0002*/ 	.short	(.L_431 - .L_430)
.L_430:
        /*0004*/ 	.word	0x00000071


	//----- nvinfo : EIATTR_SW2861232_WAR
	.align		4
.L_431:
        /*0008*/ 	.byte	0x01, 0x35
	.zero		2


	//----- nvinfo : EIATTR_PARAM_CBANK
	.align		4
        /*000c*/ 	.byte	0x04, 0x0a
        /*000e*/ 	.short	(.L_433 - .L_432)
	.align		4
.L_432:
        /*0010*/ 	.word	index@(.nv.constant0.kernel_cuda_filter_get_feature)
        /*0014*/ 	.short	0x0160
        /*0016*/ 	.short	0x0048


	//----- nvinfo : EIATTR_CBANK_PARAM_SIZE
	.align		4
.L_433:
        /*0018*/ 	.byte	0x03, 0x19
        /*001a*/ 	.short	0x0048


	//----- nvinfo : EIATTR_KPARAM_INFO
	.align		4
        /*001c*/ 	.byte	0x04, 0x17
        /*001e*/ 	.short	(.L_435 - .L_434)
.L_434:
        /*0020*/ 	.word	0x00000000
        /*0024*/ 	.short	0x0009
        /*0026*/ 	.short	0x0044
        /*0028*/ 	.byte	0x00, 0xf0, 0x11, 0x00


	//----- nvinfo : EIATTR_KPARAM_INFO
	.align		4
.L_435:
        /*002c*/ 	.byte	0x04, 0x17
        /*002e*/ 	.short	(.L_437 - .L_436)
.L_436:
        /*0030*/ 	.word	0x00000000
        /*0034*/ 	.short	0x0008
        /*0036*/ 	.short	0x0040
        /*0038*/ 	.byte	0x00, 0xf0, 0x11, 0x00


	//----- nvinfo : EIATTR_KPARAM_INFO
	.align		4
.L_437:
        /*003c*/ 	.byte	0x04, 0x17
        /*003e*/ 	.short	(.L_439 - .L_438)
.L_438:
        /*0040*/ 	.word	0x00000000
        /*0044*/ 	.short	0x0007
        /*0046*/ 	.short	0x0030
        /*0048*/ 	.byte	0x00, 0xf0, 0x41, 0x00


	//----- nvinfo : EIATTR_KPARAM_INFO
	.align		4
.L_439:
        /*004c*/ 	.byte	0x04, 0x17
        /*004e*/ 	.short	(.L_441 - .L_440)
.L_440:
        /*0050*/ 	.word	0x00000000
        /*0054*/ 	.short	0x0006
        /*0056*/ 	.short	0x0028
        /*0058*/ 	.byte	0x00, 0xf0, 0x11, 0x00


	//----- nvinfo : EIATTR_KPARAM_INFO
	.align		4
.L_441:
        /*005c*/ 	.byte	0x04, 0x17
        /*005e*/ 	.short	(.L_443 - .L_442)
.L_442:
        /*0060*/ 	.word	0x00000000
        /*0064*/ 	.short	0x0005
        /*0066*/ 	.short	0x0020
        /*0068*/ 	.byte	0x00, 0xf0, 0x21, 0x00


	//----- nvinfo : EIATTR_KPARAM_INFO
	.align		4
.L_443:
        /*006c*/ 	.byte	0x04, 0x17
        /*006e*/ 	.short	(.L_445 - .L_444)
.L_444:
        /*0070*/ 	.word	0x00000000
        /*0074*/ 	.short	0x0004
        /*0076*/ 	.short	0x0018
        /*0078*/ 	.byte	0x00, 0xf0, 0x21, 0x00


	//----- nvinfo : EIATTR_KPARAM_INFO
	.align		4
.L_445:
        /*007c*/ 	.byte	0x04, 0x17
        /*007e*/ 	.short	(.L_447 - .L_446)
.L_446:
        /*0080*/ 	.word	0x00000000
        /*0084*/ 	.short	0x0003
        /*0086*/ 	.short	0x0014
        /*0088*/ 	.byte	0x00, 0xf0, 0x11, 0x00


	//----- nvinfo : EIATTR_KPARAM_INFO
	.align		4
.L_447:
        /*008c*/ 	.byte	0x04, 0x17
        /*008e*/ 	.short	(.L_449 - .L_448)
.L_448:
        /*0090*/ 	.word	0x00000000
        /*0094*/ 	.short	0x0002
        /*0096*/ 	.short	0x0010
        /*0098*/ 	.byte	0x00, 0xf0, 0x11, 0x00


	//----- nvinfo : EIATTR_KPARAM_INFO
	.align		4
.L_449:
        /*009c*/ 	.byte	0x04, 0x17
        /*009e*/ 	.short	(.L_451 - .L_450)
.L_450:
        /*00a0*/ 	.word	0x00000000
        /*00a4*/ 	.short	0x0001
        /*00a6*/ 	.short	0x0008
        /*00a8*/ 	.byte	0x00, 0xf0, 0x21, 0x00


	//----- nvinfo : EIATTR_KPARAM_INFO
	.align		4
.L_451:
        /*00ac*/ 	.byte	0x04, 0x17
        /*00ae*/ 	.short	(.L_453 - .L_452)
.L_452:
        /*00b0*/ 	.word	0x00000000
        /*00b4*/ 	.short	0x0000
        /*00b6*/ 	.short	0x0000
        /*00b8*/ 	.byte	0x00, 0xf0, 0x11, 0x00


	//----- nvinfo : EIATTR_MAXREG_COUNT
	.align		4
.L_453:
        /*00bc*/ 	.byte	0x03, 0x1b
        /*00be*/ 	.short	0x0040


	//----- nvinfo : EIATTR_EXIT_INSTR_OFFSETS
	.align		4
        /*00c0*/ 	.byte	0x04, 0x1c
        /*00c2*/ 	.short	(.L_455 - .L_454)


	//   ....[0]....
.L_454:
        /*00c4*/ 	.word	0x000000b0


	//   ....[1]....
        /*00c8*/ 	.word	0x00000430


	//   ....[2]....
        /*00cc*/ 	.word	0x00000490


	//   ....[3]....
        /*00d0*/ 	.word	0x000005a0


	//----- nvinfo : EIATTR_MAX_THREADS
	.align		4
.L_455:
        /*00d4*/ 	.byte	0x04, 0x05
        /*00d6*/ 	.short	(.L_457 - .L_456)
.L_456:
        /*00d8*/ 	.word	0x00000100
        /*00dc*/ 	.word	0x00000001
        /*00e0*/ 	.word	0x00000001
.L_457:


//--------------------- .nv.info.kernel_cuda_filter_divide_shadow --------------------------
	.section	.nv.info.kernel_cuda_filter_divide_shadow,"",@"SHT_CUDA_INFO"
	.align	4


	//----- nvinfo : EIATTR_CUDA_API_VERSION
	.align		4
        /*0000*/ 	.byte	0x04, 0x37
        /*0002*/ 	.short	(.L_459 - .L_458)
.L_458:
        /*0004*/ 	.word	0x00000071


	//----- nvinfo : EIATTR_SW2861232_WAR
	.align		4
.L_459:
        /*0008*/ 	.byte	0x01, 0x35
	.zero		2


	//----- nvinfo : EIATTR_PARAM_CBANK
	.align		4
        /*000c*/ 	.byte	0x04, 0x0a
        /*000e*/ 	.short	(.L_461 - .L_460)
	.align		4
.L_460:
        /*0010*/ 	.word	index@(.nv.constant0.kernel_cuda_filter_divide_shadow)
        /*0014*/ 	.short	0x0160
        /*0016*/ 	.short	0x0058


	//----- nvinfo : EIATTR_CBANK_PARAM_SIZE
	.align		4
.L_461:
        /*0018*/ 	.byte	0x03, 0x19
        /*001a*/ 	.short	0x0058


	//----- nvinfo : EIATTR_KPARAM_INFO
	.align		4
        /*001c*/ 	.byte	0x04, 0x17
        /*001e*/ 	.short	(.L_463 - .L_462)
.L_462:
        /*0020*/ 	.word	0x00000000
        /*0024*/ 	.short	0x0009
        /*0026*/ 	.short	0x0054
        /*0028*/ 	.byte	0x00, 0xf0, 0x11, 0x00


	//----- nvinfo : EIATTR_KPARAM_INFO
	.align		4
.L_463:
        /*002c*/ 	.byte	0x04, 0x17
        /*002e*/ 	.short	(.L_465 - .L_464)
.L_464:
        /*0030*/ 	.word	0x00000000
        /*0034*/ 	.short	0x0008
        /*0036*/ 	.short	0x0050
        /*0038*/ 	.byte	0x00, 0xf0, 0x11, 0x00


	//----- nvinfo : EIATTR_KPARAM_INFO
	.align		4
.L_465:
        /*003c*/ 	.byte	0x04, 0x17
        /*003e*/ 	.short	(.L_467 - .L_466)
.L_466:
        /*0040*/ 	.word	0x00000000
        /*0044*/ 	.short	0x0007
        /*0046*/ 	.short	0x0040
        /*0048*/ 	.byte	0x00, 0xf0, 0x41, 0x00


	//----- nvinfo : EIATTR_KPARAM_INFO
	.align		4
.L_467:
        /*004c*/ 	.byte	0x04, 0x17
        /*004e*/ 	.short	(.L_469 - .L_468)
.L_468:
        /*0050*/ 	.word	0x00000000
        /*0054*/ 	.short	0x0006
        /*0056*/ 	.short	0x0030
        /*0058*/ 	.byte	0x00, 0xf0, 0x21, 0x00


	//----- nvinfo : EIATTR_KPARAM_INFO
	.align		4
.L_469:
        /*005c*/ 	.byte	0x04, 0x17
        /*005e*/ 	.short	(.L_471 - .L_470)
.L_470:
        /*0060*/ 	.word	0x00000000
        /*0064*/ 	.short	0x0005
        /*0066*/ 	.short	0x0028
        /*0068*/ 	.byte	0x00, 0xf0, 0x21, 0x00


	//----- nvinfo : EIATTR_KPARAM_INFO
	.align		4
.L_471:
        /*006c*/ 	.byte	0x04, 0x17
        /*006e*/ 	.short	(.L_473 - .L_472)
.L_472:
        /*0070*/ 	.word	0x00000000
        /*0074*/ 	.short	0x0004
        /*0076*/ 	.short	0x0020
        /*0078*/ 	.byte	0x00, 0xf0, 0x21, 0x00


	//----- nvinfo : EIATTR_KPARAM_INFO
	.align		4
.L_473:
        /*007c*/ 	.byte	0x04, 0x17
        /*007e*/ 	.short	(.L_475 - .L_474)
.L_474:
        /*0080*/ 	.word	0x00000000
        /*0084*/ 	.short	0x0003
        /*0086*/ 	.short	0x0018
        /*0088*/ 	.byte	0x00, 0xf0, 0x21, 0x00


	//----- nvinfo : EIATTR_KPARAM_INFO
	.align		4
.L_475:
        /*008c*/ 	.byte	0x04, 0x17
        /*008e*/ 	.short	(.L_477 - .L_476)
.L_476:
        /*0090*/ 	.word	0x00000000
        /*0094*/ 	.short	0x0002
        /*0096*/ 	.short	0x0010
        /*0098*/ 	.byte	0x00, 0xf0, 0x21, 0x00


	//----- nvinfo : EIATTR_KPARAM_INFO
	.align		4
.L_477:
        /*009c*/ 	.byte	0x04, 0x17
        /*009e*/ 	.short	(.L_479 - .L_478)
.L_478:
        /*00a0*/ 	.word	0x00000000
        /*00a4*/ 	.short	0x0001
        /*00a6*/ 	.short	0x0008
        /*00a8*/ 	.byte	0x00, 0xf0, 0x21, 0x00


	//----- nvinfo : EIATTR_KPARAM_INFO
	.align		4
.L_479:
        /*00ac*/ 	.byte	0x04, 0x17
        /*00ae*/ 	.short	(.L_481 - .L_480)
.L_480:
        /*00b0*/ 	.word	0x00000000
        /*00b4*/ 	.short	0x0000
        /*00b6*/ 	.short	0x0000
        /*00b8*/ 	.byte	0x00, 0xf0, 0x11, 0x00


	//----- nvinfo : EIATTR_MAXREG_COUNT
	.align		4
.L_481:
        /*00bc*/ 	.byte	0x03, 0x1b
        /*00be*/ 	.short	0x0040


	//----- nvinfo : EIATTR_EXIT_INSTR_OFFSETS
	.align		4
        /*00c0*/ 	.byte	0x04, 0x1c
        /*00c2*/ 	.short	(.L_483 - .L_482)


	//   ....[0]....
.L_482:
        /*00c4*/ 	.word	0x000000b0


	//   ....[1]....
        /*00c8*/ 	.word	0x000007b0


	//----- nvinfo : EIATTR_MAX_THREADS
	.align		4
.L_483:
        /*00cc*/ 	.byte	0x04, 0x05
        /*00ce*/ 	.short	(.L_485 - .L_484)
.L_484:
        /*00d0*/ 	.word	0x00000100
        /*00d4*/ 	.word	0x00000001
        /*00d8*/ 	.word	0x00000001
.L_485:


//--------------------- .nv.info.kernel_cuda_filter_convert_from_rgb --------------------------
	.section	.nv.info.kernel_cuda_filter_convert_from_rgb,"",@"SHT_CUDA_INFO"
	.align	4


	//----- nvinfo : EIATTR_CUDA_API_VERSION
	.align		4
        /*0000*/ 	.byte	0x04, 0x37
        /*0002*/ 	.short	(.L_487 - .L_486)
.L_486:
        /*0004*/ 	.word	0x00000071


	//----- nvinfo : EIATTR_SW2861232_WAR
	.align		4
.L_487:
        /*0008*/ 	.byte	0x01, 0x35
	.zero		2


	//----- nvinfo : EIATTR_PARAM_CBANK
	.align		4
        /*000c*/ 	.byte	0x04, 0x0a
        /*000e*/ 	.short	(.L_489 - .L_488)
	.align		4
.L_488:
        /*0010*/ 	.word	index@(.nv.constant0.kernel_cuda_filter_convert_from_rgb)
        /*0014*/ 	.short	0x0160
        /*0016*/ 	.short	0x0040


	//----- nvinfo : EIATTR_CBANK_PARAM_SIZE
	.align		4
.L_489:
        /*0018*/ 	.byte	0x03, 0x19
        /*001a*/ 	.short	0x0040


	//----- nvinfo : EIATTR_KPARAM_INFO
	.align		4
        /*001c*/ 	.byte	0x04, 0x17
        /*001e*/ 	.short	(.L_491 - .L_490)
.L_490:
        /*0020*/ 	.word	0x00000000
        /*0024*/ 	.short	0x000d
        /*0026*/ 	.short	0x003c
        /*0028*/ 	.byte	0x00, 0xf0, 0x11, 0x00


	//----- nvinfo : EIATTR_KPARAM_INFO
	.align		4
.L_491:
        /*002c*/ 	.byte	0x04, 0x17
        /*002e*/ 	.short	(.L_493 - .L_492)
.L_492:
        /*0030*/ 	.word	0x00000000
        /*0034*/ 	.short	0x000c
        /*0036*/ 	.short	0x0038
        /*0038*/ 	.byte	0x00, 0xf0, 0x11, 0x00


	//----- nvinfo : EIATTR_KPARAM_INFO
	.align		4
.L_493:
        /*003c*/ 	.byte	0x04, 0x17
        /*003e*/ 	.short	(.L_495 - .L_494)
.L_494:
        /*0040*/ 	.word	0x00000000
        /*0044*/ 	.short	0x000b
        /*0046*/ 	.short	0x0034
        /*0048*/ 	.byte	0x00, 0xf0, 0x11, 0x00


	//----- nvinfo : EIATTR_KPARAM_INFO
	.align		4
.L_495:
        /*004c*/ 	.byte	0x04, 0x17
        /*004e*/ 	.short	(.L_497 - .L_496)
.L_496:
        /*0050*/ 	.word	0x00000000
        /*0054*/ 	.short	0x000a
        /*0056*/ 	.short	0x0030
        /*0058*/ 	.byte	0x00, 0xf0, 0x11, 0x00


	//----- nvinfo : EIATTR_KPARAM_INFO
	.align		4
.L_497:
        /*005c*/ 	.byte	0x04, 0x17
        /*005e*/ 	.short	(.L_499 - .L_498)
.L_498:
        /*0060*/ 	.word	0x00000000
        /*0064*/ 	.short	0x0009
        /*0066*/ 	.short	0x002c
        /*0068*/ 	.byte	0x00, 0xf0, 0x11, 0x00


	//----- nvinfo : EIATTR_KPARAM_INFO
	.align		4
.L_499:
        /*006c*/ 	.byte	0x04, 0x17
        /*006e*/ 	.short	(.L_501 - .L_500)
.L_500:
        /*0070*/ 	.word	0x00000000
        /*0074*/ 	.short	0x0008
        /*0076*/ 	.short	0x0028
        /*0078*/ 	.byte	0x00, 0xf0, 0x11, 0x00


	//----- nvinfo : EIATTR_KPARAM_INFO
	.align		4
.L_501:
        /*007c*/ 	.byte	0x04, 0x17
        /*007e*/ 	.short	(.L_503 - .L_502)
.L_502:
        /*0080*/ 	.word	0x00000000
        /*0084*/ 	.short	0x0007
        /*0086*/ 	.short	0x0024
        /*0088*/ 	.byte	0x00, 0xf0, 0x11, 0x00


	//----- nvinfo : EIATTR_KPARAM_INFO
	.align		4
.L_503:
        /*008c*/ 	.byte	0x04, 0x17
        /*008e*/ 	.short	(.L_505 - .L_504)
.L_504:
        /*0090*/ 	.word	0x00000000
        /*0094*/ 	.short	0x0006
        /*0096*/ 	.short	0x0020
        /*0098*/ 	.byte	0x00, 0xf0, 0x11, 0x00


	//----- nvinfo : EIATTR_KPARAM_INFO
	.align		4
.L_505:
        /*009c*/ 	.byte	0x04, 0x17
        /*009e*/ 	.short	(.L_507 - .L_506)
.L_506:
        /*00a0*/ 	.word	0x00000000
        /*00a4*/ 	.short	0x0005
        /*00a6*/ 	.short	0x001c
        /*00a8*/ 	.byte	0x00, 0xf0, 0x11, 0x00


	//----- nvinfo : EIATTR_KPARAM_INFO
	.align		4
.L_507:
        /*00ac*/ 	.byte	0x04, 0x17
        /*00ae*/ 	.short	(.L_509 - .L_508)
.L_508:
        /*00b0*/ 	.word	0x00000000
        /*00b4*/ 	.short	0x0004
        /*00b6*/ 	.short	0x0018
        /*00b8*/ 	.byte	0x00, 0xf0, 0x11, 0x00


	//----- nvinfo : EIATTR_KPARAM_INFO
	.align		4
.L_509:
        /*00bc*/ 	.byte	0x04, 0x17
        /*00be*/ 	.short	(.L_511 - .L_510)
.L_510:
        /*00c0*/ 	.word	0x00000000
        /*00c4*/ 	.short	0x0003
        /*00c6*/ 	.short	0x0014
        /*00c8*/ 	.byte	0x00, 0xf0, 0x11, 0x00


	//----- nvinfo : EIATTR_KPARAM_INFO
	.align		4
.L_511:
        /*00cc*/ 	.byte	0x04, 0x17
        /*00ce*/ 	.short	(.L_513 - .L_512)
.L_512:
        /*00d0*/ 	.word	0x00000000
        /*00d4*/ 	.short	0x0002
        /*00d6*/ 	.short	0x0010
        /*00d8*/ 	.byte	0x00, 0xf0, 0x11, 0x00


	//----- nvinfo : EIATTR_KPARAM_INFO
	.align		4
.L_513:
        /*00dc*/ 	.byte	0x04, 0x17
        /*00de*/ 	.short	(.L_515 - .L_514)
.L_514:
        /*00e0*/ 	.word	0x00000000
        /*00e4*/ 	.short	0x0001
        /*00e6*/ 	.short	0x0008
        /*00e8*/ 	.byte	0x00, 0xf0, 0x21, 0x00


	//----- nvinfo : EIATTR_KPARAM_INFO
	.align		4
.L_515:
        /*00ec*/ 	.byte	0x04, 0x17
        /*00ee*/ 	.short	(.L_517 - .L_516)
.L_516:
        /*00f0*/ 	.word	0x00000000
        /*00f4*/ 	.short	0x0000
        /*00f6*/ 	.short	0x0000
        /*00f8*/ 	.byte	0x00, 0xf0, 0x21, 0x00


	//----- nvinfo : EIATTR_MAXREG_COUNT
	.align		4
.L_517:
        /*00fc*/ 	.byte	0x03, 0x1b
        /*00fe*/ 	.short	0x0040


	//----- nvinfo : EIATTR_EXIT_INSTR_OFFSETS
	.align		4
        /*0100*/ 	.byte	0x04, 0x1c
        /*0102*/ 	.short	(.L_519 - .L_518)


	//   ....[0]....
.L_518:
        /*0104*/ 	.word	0x00000090


	//   ....[1]....
        /*0108*/ 	.word	0x00000210


	//----- nvinfo : EIATTR_MAX_THREADS
	.align		4
.L_519:
        /*010c*/ 	.byte	0x04, 0x05
        /*010e*/ 	.short	(.L_521 - .L_520)
.L_520:
        /*0110*/ 	.word	0x00000100
        /*0114*/ 	.word	0x00000001
        /*0118*/ 	.word	0x00000001
.L_521:


//--------------------- .nv.info.kernel_cuda_filter_convert_to_rgb --------------------------
	.section	.nv.info.kernel_cuda_filter_convert_to_rgb,"",@"SHT_CUDA_INFO"
	.align	4


	//----- nvinfo : EIATTR_CUDA_API_VERSION
	.align		4
        /*0000*/ 	.byte	0x04, 0x37
        /*0002*/ 	.short	(.L_523 - .L_522)
.L_522:
        /*0004*/ 	.word	0x00000071


	//----- nvinfo : EIATTR_SW2861232_WAR
	.align		4
.L_523:
        /*0008*/ 	.byte	0x01, 0x35
	.zero		2


	//----- nvinfo : EIATTR_PARAM_CBANK
	.align		4
        /*000c*/ 	.byte	0x04, 0x0a
        /*000e*/ 	.short	(.L_525 - .L_524)
	.align		4
.L_524:
        /*0010*/ 	.word	index@(.nv.constant0.kernel_cuda_filter_convert_to_rgb)
        /*0014*/ 	.short	0x0160
        /*0016*/ 	.short	0x0034


	//----- nvinfo : EIATTR_CBANK_PARAM_SIZE
	.align		4
.L_525:
        /*0018*/ 	.byte	0x03, 0x19
        /*001a*/ 	.short	0x0034


	//----- nvinfo : EIATTR_KPARAM_INFO
	.align		4
        /*001c*/ 	.byte	0x04, 0x17
        /*001e*/ 	.short	(.L_527 - .L_526)
.L_526:
        /*0020*/ 	.word	0x00000000
        /*0024*/ 	.short	0x0008
        /*0026*/ 	.short	0x0030
        /*0028*/ 	.byte	0x00, 0xf0, 0x11, 0x00


	//----- nvinfo : EIATTR_KPARAM_INFO
	.align		4
.L_527:
        /*002c*/ 	.byte	0x04, 0x17
        /*002e*/ 	.short	(.L_529 - .L_528)
.L_528:
        /*0030*/ 	.word	0x00000000
        /*0034*/ 	.short	0x0007
        /*0036*/ 	.short	0x002c
        /*0038*/ 	.byte	0x00, 0xf0, 0x11, 0x00


	//----- nvinfo : EIATTR_KPARAM_INFO
	.align		4
.L_529:
        /*003c*/ 	.byte	0x04, 0x17
        /*003e*/ 	.short	(.L_531 - .L_530)
.L_530:
        /*0040*/ 	.word	0x00000000
        /*0044*/ 	.short	0x0006
        /*0046*/ 	.short	0x0020
        /*0048*/ 	.byte	0x00, 0xf0, 0x31, 0x00


	//----- nvinfo : EIATTR_KPARAM_INFO
	.align		4
.L_531:
        /*004c*/ 	.byte	0x04, 0x17
        /*004e*/ 	.short	(.L_533 - .L_532)
.L_532:
        /*0050*/ 	.word	0x00000000
        /*0054*/ 	.short	0x0005
        /*0056*/ 	.short	0x001c
        /*0058*/ 	.byte	0x00, 0xf0, 0x11, 0x00


	//----- nvinfo : EIATTR_KPARAM_INFO
	.align		4
.L_533:
        /*005c*/ 	.byte	0x04, 0x17
        /*005e*/ 	.short	(.L_535 - .L_534)
.L_534:
        /*0060*/ 	.word	0x00000000
        /*0064*/ 	.short	0x0004
        /*0066*/ 	.short	0x0018
        /*0068*/ 	.byte	0x00, 0xf0, 0x11, 0x00


	//----- nvinfo : EIATTR_KPARAM_INFO
	.align		4
.L_535:
        /*006c*/ 	.byte	0x04, 0x17
        /*006e*/ 	.short	(.L_537 - .L_536)
.L_536:
        /*0070*/ 	.word	0x00000000
        /*0074*/ 	.short	0x0003
        /*0076*/ 	.short	0x0014
        /*0078*/ 	.byte	0x00, 0xf0, 0x11, 0x00


	//----- nvinfo : EIATTR_KPARAM_INFO
	.align		4
.L_537:
        /*007c*/ 	.byte	0x04, 0x17
        /*007e*/ 	.short	(.L_539 - .L_538)
.L_538:
        /*0080*/ 	.word	0x00000000
        /*0084*/ 	.short	0x0002
        /*0086*/ 	.short	0x0010
        /*0088*/ 	.byte	0x00, 0xf0, 0x11, 0x00


	//----- nvinfo : EIATTR_KPARAM_INFO
	.align		4
.L_539:
        /*008c*/ 	.byte	0x04, 0x17
        /*008e*/ 	.short	(.L_541 - .L_540)
.L_540:
        /*0090*/ 	.word	0x00000000
        /*0094*/ 	.short	0x0001
        /*0096*/ 	.short	0x0008
        /*0098*/ 	.byte	0x00, 0xf0, 0x21, 0x00


	//----- nvinfo : EIATTR_KPARAM_INFO
	.align		4
.L_541:
        /*009c*/ 	.byte	0x04, 0x17
        /*009e*/ 	.short	(.L_543 - .L_542)
.L_542:
        /*00a0*/ 	.word	0x00000000
        /*00a4*/ 	.short	0x0000
        /*00a6*/ 	.short	0x0000
        /*00a8*/ 	.byte	0x00, 0xf0, 0x21, 0x00


	//----- nvinfo : EIATTR_MAXREG_COUNT
	.align		4
.L_543:
        /*00ac*/ 	.byte	0x03, 0x1b
        /*00ae*/ 	.short	0x0040


	//----- nvinfo : EIATTR_EXIT_INSTR_OFFSETS
	.align		4
        /*00b0*/ 	.byte	0x04, 0x1c
        /*00b2*/ 	.short	(.L_545 - .L_544)


	//   ....[0]....
.L_544:
        /*00b4*/ 	.word	0x00000090


	//   ....[1]....
        /*00b8*/ 	.word	0x000004f0


	//   ....[2]....
        /*00bc*/ 	.word	0x000006f0


	//----- nvinfo : EIATTR_MAX_THREADS
	.align		4
.L_545:
        /*00c0*/ 	.byte	0x04, 0x05
        /*00c2*/ 	.short	(.L_547 - .L_546)
.L_546:
        /*00c4*/ 	.word	0x00000100
        /*00c8*/ 	.word	0x00000001
        /*00cc*/ 	.word	0x00000001
.L_547:


//--------------------- .nv.info.kernel_cuda_filter_copy_input --------------------------
	.section	.nv.info.kernel_cuda_filter_copy_input,"",@"SHT_CUDA_INFO"
	.align	4


	//----- nvinfo : EIATTR_CUDA_API_VERSION
	.align		4
        /*0000*/ 	.byte	0x04, 0x37
        /*0002*/ 	.short	(.L_549 - .L_548)
.L_548:
        /*0004*/ 	.word	0x00000071


	//----- nvinfo : EIATTR_SW2861232_WAR
	.align		4
.L_549:
        /*0008*/ 	.byte	0x01, 0x35
	.zero		2


	//----- nvinfo : EIATTR_PARAM_CBANK
	.align		4
        /*000c*/ 	.byte	0x04, 0x0a
        /*000e*/ 	.short	(.L_551 - .L_550)
	.align		4
.L_550:
        /*0010*/ 	.word	index@(.nv.constant0.kernel_cuda_filter_copy_input)
        /*0014*/ 	.short	0x0160
        /*0016*/ 	.short	0x0024


	//----- nvinfo : EIATTR_CBANK_PARAM_SIZE
	.align		4
.L_551:
        /*0018*/ 	.byte	0x03, 0x19
        /*001a*/ 	.short	0x0024


	//----- nvinfo : EIATTR_KPARAM_INFO
	.align		4
        /*001c*/ 	.byte	0x04, 0x17
        /*001e*/ 	.short	(.L_553 - .L_552)
.L_552:
        /*0020*/ 	.word	0x00000000
        /*0024*/ 	.short	0x0003
        /*0026*/ 	.short	0x0020
        /*0028*/ 	.byte	0x00, 0xf0, 0x11, 0x00


	//----- nvinfo : EIATTR_KPARAM_INFO
	.align		4
.L_553:
        /*002c*/ 	.byte	0x04, 0x17
        /*002e*/ 	.short	(.L_555 - .L_554)
.L_554:
        /*0030*/ 	.word	0x00000000
        /*0034*/ 	.short	0x0002
        /*0036*/ 	.short	0x0010
        /*0038*/ 	.byte	0x00, 0xf0, 0x41, 0x00


	//----- nvinfo : EIATTR_KPARAM_INFO
	.align		4
.L_555:
        /*003c*/ 	.byte	0x04, 0x17
        /*003e*/ 	.short	(.L_557 - .L_556)
.L_556:
        /*0040*/ 	.word	0x00000000
        /*0044*/ 	.short	0x0001
        /*0046*/ 	.short	0x0008
        /*0048*/ 	.byte	0x00, 0xf0, 0x21, 0x00


	//----- nvinfo : EIATTR_KPARAM_INFO
	.align		4
.L_557:
        /*004c*/ 	.byte	0x04, 0x17
        /*004e*/ 	.short	(.L_559 - .L_558)
.L_558:
        /*0050*/ 	.word	0x00000000
        /*0054*/ 	.short	0x0000
        /*0056*/ 	.short	0x0000
        /*0058*/ 	.byte	0x00, 0xf0, 0x21, 0x00


	//----- nvinfo : EIATTR_MAXREG_COUNT
	.align		4
.L_559:
        /*005c*/ 	.byte	0x03, 0x1b
        /*005e*/ 	.short	0x0040


	//----- nvinfo : EIATTR_EXIT_INSTR_OFFSETS
	.align		4
        /*0060*/ 	.byte	0x04, 0x1c
        /*0062*/ 	.short	(.L_561 - .L_560)


	//   ....[0]....
.L_560:
        /*0064*/ 	.word	0x000000b0


	//   ....[1]....
        /*0068*/ 	.word	0x00000310


	//   ....[2]....
        /*006c*/ 	.word	0x00000b10


	//   ....[3]....
        /*0070*/ 	.word	0x00000c70


	//----- nvinfo : EIATTR_MAX_THREADS
	.align		4
.L_561:
        /*0074*/ 	.byte	0x04, 0x05
        /*0076*/ 	.short	(.L_563 - .L_562)
.L_562:
        /*0078*/ 	.word	0x00000100
        /*007c*/ 	.word	0x00000001
        /*0080*/ 	.word	0x00000001
.L_563:


//--------------------- .nv.rel.action            --------------------------
	.section	.nv.rel.action,"",@"SHT_CUDA_RELOCINFO"
	.align	8
	.sectionentsize	8
        /*0000*/ 	.byte	0x4b, 0x00, 0x00, 0x00, 0x00, 0x00, 0x00, 0x00, 0x00, 0x02, 0x02, 0x08, 0x10, 0x0a, 0x2f, 0x22
        /* <DEDUP_REMOVED lines=12> */
        /*00d0*/ 	.byte	0x00, 0x00, 0x00, 0x14, 0x2c, 0x00, 0x00, 0x00


//--------------------- .nv.constant0.kernel_cuda_filter_finalize --------------------------
	.section	.nv.constant0.kernel_cuda_filter_finalize,"a",@progbits
	.align	4
.nv.constant0.kernel_cuda_filter_finalize:
	.zero		420


//--------------------- .nv.constant0.kernel_cuda_filter_nlm_construct_gramian --------------------------
	.section	.nv.constant0.kernel_cuda_filter_nlm_construct_gramian,"a",@progbits
	.align	4
.nv.constant0.kernel_cuda_filter_nlm_construct_gramian:
	.zero		461


//--------------------- .nv.constant0.kernel_cuda_filter_nlm_normalize --------------------------
	.section	.nv.constant0.kernel_cuda_filter_nlm_normalize,"a",@progbits
	.align	4
.nv.constant0.kernel_cuda_filter_nlm_normalize:
	.zero		380


//--------------------- .nv.constant0.kernel_cuda_filter_nlm_update_output --------------------------
	.section	.nv.constant0.kernel_cuda_filter_nlm_update_output,"a",@progbits
	.align	4
.nv.constant0.kernel_cuda_filter_nlm_update_output:
	.zero		412


//--------------------- .nv.constant0.kernel_cuda_filter_nlm_calc_weight --------------------------
	.section	.nv.constant0.kernel_cuda_filter_nlm_calc_weight,"a",@progbits
	.align	4
.nv.constant0.kernel_cuda_filter_nlm_calc_weight:
	.zero		392


//--------------------- .nv.constant0.kernel_cuda_filter_nlm_blur --------------------------
	.section	.nv.constant0.kernel_cuda_filter_nlm_blur,"a",@progbits
	.align	4
.nv.constant0.kernel_cuda_filter_nlm_blur:
	.zero		392


//--------------------- .nv.constant0.kernel_cuda_filter_nlm_calc_difference --------------------------
	.section	.nv.constant0.kernel_cuda_filter_nlm_calc_difference,"a",@progbits
	.align	4
.nv.constant0.kernel_cuda_filter_nlm_calc_difference:
	.zero		420


//--------------------- .nv.constant0.kernel_cuda_filter_construct_transform --------------------------
	.section	.nv.constant0.kernel_cuda_filter_construct_transform,"a",@progbits
	.align	4
.nv.constant0.kernel_cuda_filter_construct_transform:
	.zero		433


//--------------------- .nv.constant0.kernel_cuda_filter_combine_halves --------------------------
	.section	.nv.constant0.kernel_cuda_filter_combine_halves,"a",@progbits
	.align	4
.nv.constant0.kernel_cuda_filter_combine_halves:
	.zero		404


//--------------------- .nv.constant0.kernel_cuda_filter_detect_outliers --------------------------
	.section	.nv.constant0.kernel_cuda_filter_detect_outliers,"a",@progbits
	.align	4
.nv.constant0.kernel_cuda_filter_detect_outliers:
	.zero		404


//--------------------- .nv.constant0.kernel_cuda_filter_write_feature --------------------------
	.section	.nv.constant0.kernel_cuda_filter_write_feature,"a",@progbits
	.align	4
.nv.constant0.kernel_cuda_filter_write_feature:
	.zero		448


//--------------------- .nv.constant0.kernel_cuda_filter_get_feature --------------------------
	.section	.nv.constant0.kernel_cuda_filter_get_feature,"a",@progbits
	.align	4
.nv.constant0.kernel_cuda_filter_get_feature:
	.zero		424


//--------------------- .nv.constant0.kernel_cuda_filter_divide_shadow --------------------------
	.section	.nv.constant0.kernel_cuda_filter_divide_shadow,"a",@progbits
	.align	4
.nv.constant0.kernel_cuda_filter_divide_shadow:
	.zero		440


//--------------------- .nv.constant0.kernel_cuda_filter_convert_from_rgb --------------------------
	.section	.nv.constant0.kernel_cuda_filter_convert_from_rgb,"a",@progbits
	.align	4
.nv.constant0.kernel_cuda_filter_convert_from_rgb:
	.zero		416


//--------------------- .nv.constant0.kernel_cuda_filter_convert_to_rgb --------------------------
	.section	.nv.constant0.kernel_cuda_filter_convert_to_rgb,"a",@progbits
	.align	4
.nv.constant0.kernel_cuda_filter_convert_to_rgb:
	.zero		404


//--------------------- .nv.constant0.kernel_cuda_filter_copy_input --------------------------
	.section	.nv.constant0.kernel_cuda_filter_copy_input,"a",@progbits
	.align	4
.nv.constant0.kernel_cuda_filter_copy_input:
	.zero		388


//--------------------- .text.kernel_cuda_filter_finalize --------------------------
	.section	.text.kernel_cuda_filter_finalize,"ax",@progbits
	.sectioninfo	@"SHI_REGISTERS=48"
	.align	128
        .global         kernel_cuda_filter_finalize
        .type           kernel_cuda_filter_finalize,@function
        .size           kernel_cuda_filter_finalize,(.L_x_448 - kernel_cuda_filter_finalize)
        .other          kernel_cuda_filter_finalize,@"STO_CUDA_ENTRY STV_DEFAULT"
kernel_cuda_filter_finalize:
.text.kernel_cuda_filter_finalize:
[----:B------:R-:W-:-:S02]  /*0000*/  MOV R1, c[0x0][0x28] ;  /* 0x00000a0000017a02 */ /* 0x000fc40000000f00 */
[----:B------:R-:W0:Y:S04]  /*0010*/  S2R R0, SR_CTAID.Y ;  /* 0x0000000000007919 */ /* 0x000e280000002600 */
[----:B------:R-:W0:Y:S04]  /*0020*/  S2R R5, SR_TID.Y ;  /* 0x0000000000057919 */ /* 0x000e280000002200 */
[----:B------:R-:W1:Y:S04]  /*0030*/  S2R R3, SR_CTAID.X ;  /* 0x0000000000037919 */ /* 0x000e680000002500 */
[----:B------:R-:W1:Y:S01]  /*0040*/  S2R R2, SR_TID.X ;  /* 0x0000000000027919 */ /* 0x000e620000002100 */
[----:B0-----:R-:W-:-:S05]  /*0050*/  IMAD R0, R0, c[0x0][0x4], R5 ;  /* 0x0000010000007a24 */ /* 0x001fca00078e0205 */
[----:B------:R-:W-:Y:S01]  /*0060*/  ISETP.GE.AND P0, PT, R0, c[0x0][0x18c], PT ;  /* 0x0000630000007a0c */ /* 0x000fe20003f06270 */
[----:B-1----:R-:W-:-:S05]  /*0070*/  IMAD R3, R3, c[0x0][0x0], R2 ;  /* 0x0000000003037a24 */ /* 0x002fca00078e0202 */
[----:B------:R-:W-:-:S13]  /*0080*/  ISETP.GE.OR P0, PT, R3, c[0x0][0x188], P0 ;  /* 0x0000620003007a0c */ /* 0x000fda0000706670 */
[----:B------:R-:W-:Y:S05]  /*0090*/  @P0 EXIT ;  /* 0x000000000000094d */ /* 0x000fea0003800000 */
[----:B------:R-:W-:Y:S01]  /*00a0*/  MOV R11, 0x4 ;  /* 0x00000004000b7802 */ /* 0x000fe20000000f00 */
[----:B------:R-:W-:Y:S01]  /*00b0*/  IMAD R18, R0, c[0x0][0x188], R3 ;  /* 0x0000620000127a24 */ /* 0x000fe200078e0203 */
[----:B------:R-:W-:-:S03]  /*00c0*/  ULDC.64 UR4, c[0x0][0x118] ;  /* 0x0000460000047ab9 */ /* 0x000fc60000000a00 */
[----:B------:R-:W-:-:S05]  /*00d0*/  IMAD.WIDE R20, R18, R11, c[0x0][0x170] ;  /* 0x00005c0012147625 */ /* 0x000fca00078e020b */
[----:B------:R-:W2:Y:S02]  /*00e0*/  LDG.E R2, [R20.64] ;  /* 0x0000000414027981 */ /* 0x000ea4000c1e1900 */
[----:B--2---:R-:W-:-:S13]  /*00f0*/  FSETP.GEU.FTZ.AND P0, PT, R2, 0.0010000000474974513054, PT ;  /* 0x3a83126f0200780b */ /* 0x004fda0003f1e000 */
[----:B------:R-:W-:Y:S05]  /*0100*/  @!P0 EXIT ;  /* 0x000000000000894d */ /* 0x000fea0003800000 */
[----:B------:R-:W-:-:S05]  /*0110*/  IMAD.WIDE R10, R18, R11, c[0x0][0x168] ;  /* 0x00005a00120a7625 */ /* 0x000fca00078e020b */
[----:B------:R-:W2:Y:S01]  /*0120*/  LDG.E R4, [R10.64] ;  /* 0x000000040a047981 */ /* 0x000ea2000c1e1900 */
[----:B------:R-:W-:-:S04]  /*0130*/  IMAD.MOV.U32 R19, RZ, RZ, 0xc ;  /* 0x0000000cff137424 */ /* 0x000fc800078e00ff */
[----:B------:R-:W-:-:S05]  /*0140*/  IMAD.WIDE R18, R18, R19, c[0x0][0x178] ;  /* 0x00005e0012127625 */ /* 0x000fca00078e0213 */
[----:B------:R0:W5:Y:S04]  /*0150*/  LDG.E R5, [R18.64] ;  /* 0x0000000412057981 */ /* 0x000168000c1e1900 */
[----:B------:R0:W5:Y:S04]  /*0160*/  LDG.E R6, [R18.64+0x4] ;  /* 0x0000040412067981 */ /* 0x000168000c1e1900 */
[----:B------:R0:W5:Y:S01]  /*0170*/  LDG.E R7, [R18.64+0x8] ;  /* 0x0000080412077981 */ /* 0x000162000c1e1900 */
[----:B------:R-:W-:Y:S01]  /*0180*/  MOV R8, c[0x0][0x188] ;  /* 0x0000620000087a02 */ /* 0x000fe20000000f00 */
[----:B------:R-:W-:Y:S04]  /*0190*/  BSSY B0, `(.L_x_0) ;  /* 0x0000040000007945 */ /* 0x000fe80003800000 */
[----:B------:R-:W-:Y:S01]  /*01a0*/  IMAD R8, R8, c[0x0][0x18c], RZ ;  /* 0x0000630008087a24 */ /* 0x000fe200078e02ff */
[----:B--2---:R-:W-:-:S02]  /*01b0*/  ISETP.GE.AND P0, PT, R4, RZ, PT ;  /* 0x000000ff0400720c */ /* 0x004fc40003f06270 */
[----:B------:R-:W-:-:S11]  /*01c0*/  IADD3 R9, R4, 0x1, RZ ;  /* 0x0000000104097810 */ /* 0x000fd60007ffe0ff */
[----:B------:R-:W-:Y:S05]  /*01d0*/  @!P0 BRA `(.L_x_1) ;  /* 0x000003b000008947 */ /* 0x000fea0003800000 */
[----:B0-----:R-:W-:Y:S01]  /*01e0*/  ISETP.GE.U32.AND P1, PT, R4, 0x3, PT ;  /* 0x000000030400780c */ /* 0x001fe20003f26070 */
[----:B------:R-:W-:Y:S01]  /*01f0*/  BSSY B1, `(.L_x_2) ;  /* 0x000002c000017945 */ /* 0x000fe20003800000 */
[----:B------:R-:W-:Y:S02]  /*0200*/  LOP3.LUT R14, R9, 0x3, RZ, 0xc0, !PT ;  /* 0x00000003090e7812 */ /* 0x000fe400078ec0ff */
[----:B------:R-:W-:-:S09]  /*0210*/  MOV R12, RZ ;  /* 0x000000ff000c7202 */ /* 0x000fd20000000f00 */
[----:B------:R-:W-:Y:S05]  /*0220*/  @!P1 BRA `(.L_x_3) ;  /* 0x0000028000009947 */ /* 0x000fea0003800000 */
[----:B------:R-:W-:Y:S01]  /*0230*/  BSSY B2, `(.L_x_3) ;  /* 0x0000027000027945 */ /* 0x000fe20003800000 */
[----:B------:R-:W-:Y:S01]  /*0240*/  IMAD.IADD R15, R9, 0x1, -R14 ;  /* 0x00000001090f7824 */ /* 0x000fe200078e0a0e */
[----:B------:R-:W-:-:S05]  /*0250*/  MOV R22, RZ ;  /* 0x000000ff00167202 */ /* 0x000fca0000000f00 */
.L_x_4:
[----:B------:R-:W-:-:S05]  /*0260*/  IMAD R13, R22, R22, R22 ;  /* 0x00000016160d7224 */ /* 0x000fca00078e0216 */
[----:B0-----:R-:W-:-:S05]  /*0270*/  LEA.HI R11, R13, R22, RZ, 0x1f ;  /* 0x000000160d0b7211 */ /* 0x001fca00078ff8ff */
[----:B------:R-:W-:-:S04]  /*0280*/  IMAD R11, R11, R8, RZ ;  /* 0x000000080b0b7224 */ /* 0x000fc800078e02ff */
[----:B------:R-:W-:-:S05]  /*0290*/  IMAD.WIDE R10, R11, 0x4, R20 ;  /* 0x000000040b0a7825 */ /* 0x000fca00078e0214 */
[----:B------:R-:W2:Y:S01]  /*02a0*/  LDG.E R17, [R10.64] ;  /* 0x000000040a117981 */ /* 0x000ea2000c1e1900 */
[----:B------:R-:W-:-:S04]  /*02b0*/  IADD3 R12, R22, 0x1, RZ ;  /* 0x00000001160c7810 */ /* 0x000fc80007ffe0ff */
[----:B------:R-:W-:-:S04]  /*02c0*/  LEA R25, R12, R13, 0x1 ;  /* 0x0000000d0c197211 */ /* 0x000fc800078e08ff */
[----:B------:R-:W-:-:S05]  /*02d0*/  LEA.HI R13, R25, R12, RZ, 0x1f ;  /* 0x0000000c190d7211 */ /* 0x000fca00078ff8ff */
[----:B------:R-:W-:-:S04]  /*02e0*/  IMAD R13, R13, R8, RZ ;  /* 0x000000080d0d7224 */ /* 0x000fc800078e02ff */
[----:B------:R-:W-:Y:S01]  /*02f0*/  IMAD.WIDE R12, R13, 0x4, R20 ;  /* 0x000000040d0c7825 */ /* 0x000fe200078e0214 */
[----:B--2---:R-:W-:-:S05]  /*0300*/  FFMA.FTZ R23, R2, 3.0000001061125658453e-07, R17 ;  /* 0x34a10fb002177823 */ /* 0x004fca0000010011 */
[----:B------:R0:W-:Y:S04]  /*0310*/  STG.E [R10.64], R23 ;  /* 0x000000170a007986 */ /* 0x0001e8000c101904 */
[----:B------:R-:W2:Y:S01]  /*0320*/  LDG.E R17, [R12.64] ;  /* 0x000000040c117981 */ /* 0x000ea2000c1e1900 */
[----:B------:R-:W-:-:S05]  /*0330*/  IADD3 R16, R22, 0x2, RZ ;  /* 0x0000000216107810 */ /* 0x000fca0007ffe0ff */
[----:B------:R-:W-:-:S05]  /*0340*/  IMAD R27, R16, 0x2, R25 ;  /* 0x00000002101b7824 */ /* 0x000fca00078e0219 */
[----:B------:R-:W-:-:S05]  /*0350*/  LEA.HI R25, R27, R16, RZ, 0x1f ;  /* 0x000000101b197211 */ /* 0x000fca00078ff8ff */
[----:B------:R-:W-:Y:S01]  /*0360*/  IMAD R29, R25, R8, RZ ;  /* 0x00000008191d7224 */ /* 0x000fe200078e02ff */
[----:B--2---:R-:W-:-:S03]  /*0370*/  FFMA.FTZ R25, R2, 3.0000001061125658453e-07, R17 ;  /* 0x34a10fb002197823 */ /* 0x004fc60000010011 */
[----:B------:R-:W-:Y:S02]  /*0380*/  IMAD.WIDE R16, R29, 0x4, R20 ;  /* 0x000000041d107825 */ /* 0x000fe400078e0214 */
[----:B------:R1:W-:Y:S04]  /*0390*/  STG.E [R12.64], R25 ;  /* 0x000000190c007986 */ /* 0x0003e8000c101904 */
[----:B------:R-:W2:Y:S01]  /*03a0*/  LDG.E R29, [R16.64] ;  /* 0x00000004101d7981 */ /* 0x000ea2000c1e1900 */
[----:B------:R-:W-:-:S04]  /*03b0*/  IADD3 R24, R22, 0x3, RZ ;  /* 0x0000000316187810 */ /* 0x000fc80007ffe0ff */
[----:B------:R-:W-:-:S04]  /*03c0*/  LEA R27, R24, R27, 0x1 ;  /* 0x0000001b181b7211 */ /* 0x000fc800078e08ff */
[----:B------:R-:W-:-:S05]  /*03d0*/  LEA.HI R27, R27, R24, RZ, 0x1f ;  /* 0x000000181b1b7211 */ /* 0x000fca00078ff8ff */
[----:B0-----:R-:W-:-:S04]  /*03e0*/  IMAD R11, R27, R8, RZ ;  /* 0x000000081b0b7224 */ /* 0x001fc800078e02ff */
[----:B------:R-:W-:Y:S01]  /*03f0*/  IMAD.WIDE R10, R11, 0x4, R20 ;  /* 0x000000040b0a7825 */ /* 0x000fe200078e0214 */
[----:B--2---:R-:W-:-:S05]  /*0400*/  FFMA.FTZ R29, R2, 3.0000001061125658453e-07, R29 ;  /* 0x34a10fb0021d7823 */ /* 0x004fca000001001d */
[----:B------:R0:W-:Y:S04]  /*0410*/  STG.E [R16.64], R29 ;  /* 0x0000001d10007986 */ /* 0x0001e8000c101904 */
[----:B------:R-:W2:Y:S01]  /*0420*/  LDG.E R23, [R10.64] ;  /* 0x000000040a177981 */ /* 0x000ea2000c1e1900 */
[----:B------:R-:W-:Y:S02]  /*0430*/  IADD3 R15, R15, -0x4, RZ ;  /* 0xfffffffc0f0f7810 */ /* 0x000fe40007ffe0ff */
[----:B-1----:R-:W-:Y:S02]  /*0440*/  IADD3 R12, R22, 0x4, RZ ;  /* 0x00000004160c7810 */ /* 0x002fe40007ffe0ff */
[----:B------:R-:W-:Y:S02]  /*0450*/  ISETP.NE.AND P1, PT, R15, RZ, PT ;  /* 0x000000ff0f00720c */ /* 0x000fe40003f25270 */
[----:B------:R-:W-:Y:S01]  /*0460*/  MOV R22, R12 ;  /* 0x0000000c00167202 */ /* 0x000fe20000000f00 */
[----:B--2---:R-:W-:-:S05]  /*0470*/  FFMA.FTZ R23, R2, 3.0000001061125658453e-07, R23 ;  /* 0x34a10fb002177823 */ /* 0x004fca0000010017 */
[----:B------:R0:W-:Y:S05]  /*0480*/  STG.E [R10.64], R23 ;  /* 0x000000170a007986 */ /* 0x0001ea000c101904 */
[----:B------:R-:W-:Y:S05]  /*0490*/  @P1 BRA `(.L_x_4) ;  /* 0xfffffdc000001947 */ /* 0x000fea000383ffff */
[----:B------:R-:W-:Y:S05]  /*04a0*/  BSYNC B2 ;  /* 0x0000000000027941 */ /* 0x000fea0003800000 */
.L_x_3:
[----:B------:R-:W-:Y:S05]  /*04b0*/  BSYNC B1 ;  /* 0x0000000000017941 */ /* 0x000fea0003800000 */
.L_x_2:
[----:B------:R-:W-:-:S13]  /*04c0*/  ISETP.NE.AND P1, PT, R14, RZ, PT ;  /* 0x000000ff0e00720c */ /* 0x000fda0003f25270 */
[----:B------:R-:W-:Y:S05]  /*04d0*/  @!P1 BRA `(.L_x_1) ;  /* 0x000000b000009947 */ /* 0x000fea0003800000 */
.L_x_5:
[----:B0-----:R-:W-:-:S05]  /*04e0*/  IMAD R11, R12, R12, R12 ;  /* 0x0000000c0c0b7224 */ /* 0x001fca00078e020c */
[----:B------:R-:W-:-:S05]  /*04f0*/  LEA.HI R11, R11, R12, RZ, 0x1f ;  /* 0x0000000c0b0b7211 */ /* 0x000fca00078ff8ff */
[----:B------:R-:W-:-:S04]  /*0500*/  IMAD R11, R11, R8, RZ ;  /* 0x000000080b0b7224 */ /* 0x000fc800078e02ff */
[----:B------:R-:W-:-:S05]  /*0510*/  IMAD.WIDE R10, R11, 0x4, R20 ;  /* 0x000000040b0a7825 */ /* 0x000fca00078e0214 */
[----:B------:R-:W2:Y:S01]  /*0520*/  LDG.E R13, [R10.64] ;  /* 0x000000040a0d7981 */ /* 0x000ea2000c1e1900 */
[----:B------:R-:W-:Y:S02]  /*0530*/  IADD3 R14, R14, -0x1, RZ ;  /* 0xffffffff0e0e7810 */ /* 0x000fe40007ffe0ff */
[----:B------:R-:W-:Y:S02]  /*0540*/  IADD3 R12, R12, 0x1, RZ ;  /* 0x000000010c0c7810 */ /* 0x000fe40007ffe0ff */
[----:B------:R-:W-:Y:S01]  /*0550*/  ISETP.NE.AND P1, PT, R14, RZ, PT ;  /* 0x000000ff0e00720c */ /* 0x000fe20003f25270 */
[----:B--2---:R-:W-:-:S05]  /*0560*/  FFMA.FTZ R13, R2, 3.0000001061125658453e-07, R13 ;  /* 0x34a10fb0020d7823 */ /* 0x004fca000001000d */
[----:B------:R0:W-:Y:S07]  /*0570*/  STG.E [R10.64], R13 ;  /* 0x0000000d0a007986 */ /* 0x0001ee000c101904 */
[----:B------:R-:W-:Y:S05]  /*0580*/  @P1 BRA `(.L_x_5) ;  /* 0xffffff5000001947 */ /* 0x000fea000383ffff */
.L_x_1:
[----:B0-----:R-:W-:Y:S05]  /*0590*/  BSYNC B0 ;  /* 0x0000000000007941 */ /* 0x001fea0003800000 */
.L_x_0:
[----:B------:R-:W-:Y:S01]  /*05a0*/  BSSY B0, `(.L_x_6) ;  /* 0x0000077000007945 */ /* 0x000fe20003800000 */
[----:B------:R-:W-:Y:S05]  /*05b0*/  @!P0 BRA `(.L_x_7) ;  /* 0x0000075000008947 */ /* 0x000fea0003800000 */
[----:B------:R-:W-:Y:S01]  /*05c0*/  IMAD.SHL.U32 R33, R8, 0x4, RZ ;  /* 0x0000000408217824 */ /* 0x000fe200078e00ff */
[----:B------:R-:W-:-:S04]  /*05d0*/  MOV R35, RZ ;  /* 0x000000ff00237202 */ /* 0x000fc80000000f00 */
[----:B------:R-:W-:-:S02]  /*05e0*/  SHF.R.S32.HI R37, RZ, 0x1f, R33 ;  /* 0x0000001fff257819 */ /* 0x000fc40000011421 */
.L_x_15:
[C---:B------:R-:W-:Y:S01]  /*05f0*/  IMAD R39, R35.reuse, R35, R35 ;  /* 0x0000002323277224 */ /* 0x040fe200078e0223 */
[----:B------:R-:W-:Y:S01]  /*0600*/  BSSY B1, `(.L_x_8) ;  /* 0x000006d000017945 */ /* 0x000fe20003800000 */
[----:B------:R-:W-:Y:S02]  /*0610*/  IADD3 R32, R35, 0x1, RZ ;  /* 0x0000000123207810 */ /* 0x000fe40007ffe0ff */
[----:B------:R-:W-:Y:S02]  /*0620*/  MOV R34, RZ ;  /* 0x000000ff00227202 */ /* 0x000fe40000000f00 */
[----:B------:R-:W-:-:S05]  /*0630*/  SHF.R.U32.HI R39, RZ, 0x1, R39 ;  /* 0x00000001ff277819 */ /* 0x000fca0000011627 */
[----:B0-----:R-:W-:-:S02]  /*0640*/  IMAD R36, R39, R8, RZ ;  /* 0x0000000827247224 */ /* 0x001fc400078e02ff */
.L_x_14:
[----:B0-----:R-:W-:-:S04]  /*0650*/  IMAD.IADD R11, R39, 0x1, R34 ;  /* 0x00000001270b7824 */ /* 0x001fc800078e0222 */
[----:B------:R-:W-:-:S04]  /*0660*/  IMAD R11, R11, R8, RZ ;  /* 0x000000080b0b7224 */ /* 0x000fc800078e02ff */
[----:B------:R-:W-:-:S05]  /*0670*/  IMAD.WIDE R10, R11, 0x4, R20 ;  /* 0x000000040b0a7825 */ /* 0x000fca00078e0214 */
[----:B-----5:R0:W5:Y:S01]  /*0680*/  LDG.E R38, [R10.64] ;  /* 0x000000040a267981 */ /* 0x020162000c1e1900 */
[----:B------:R-:W-:Y:S01]  /*0690*/  ISETP.NE.AND P1, PT, R34, RZ, PT ;  /* 0x000000ff2200720c */ /* 0x000fe20003f25270 */
[----:B------:R-:W-:-:S12]  /*06a0*/  BSSY B2, `(.L_x_9) ;  /* 0x0000054000027945 */ /* 0x000fd80003800000 */
[----:B------:R-:W-:Y:S05]  /*06b0*/  @!P1 BRA `(.L_x_10) ;  /* 0x0000052000009947 */ /* 0x000fea0003800000 */
[C---:B0-----:R-:W-:Y:S01]  /*06c0*/  IADD3 R12, R34.reuse, -0x1, RZ ;  /* 0xffffffff220c7810 */ /* 0x041fe20007ffe0ff */
[----:B------:R-:W-:Y:S01]  /*06d0*/  BSSY B3, `(.L_x_11) ;  /* 0x000002d000037945 */ /* 0x000fe20003800000 */
[----:B------:R-:W-:Y:S02]  /*06e0*/  LOP3.LUT R41, R34, 0x3, RZ, 0xc0, !PT ;  /* 0x0000000322297812 */ /* 0x000fe400078ec0ff */
[----:B------:R-:W-:Y:S02]  /*06f0*/  ISETP.GE.U32.AND P2, PT, R12, 0x3, PT ;  /* 0x000000030c00780c */ /* 0x000fe40003f46070 */
[----:B------:R-:W-:Y:S02]  /*0700*/  ISETP.NE.AND P1, PT, R41, RZ, PT ;  /* 0x000000ff2900720c */ /* 0x000fe40003f25270 */
[----:B------:R-:W-:-:S09]  /*0710*/  MOV R40, RZ ;  /* 0x000000ff00287202 */ /* 0x000fd20000000f00 */
[----:B------:R-:W-:Y:S05]  /*0720*/  @!P2 BRA `(.L_x_12) ;  /* 0x000002700000a947 */ /* 0x000fea0003800000 */
[CC--:B------:R-:W-:Y:S01]  /*0730*/  IMAD R12, R34.reuse, R34.reuse, R34 ;  /* 0x00000022220c7224 */ /* 0x0c0fe200078e0222 */
[----:B------:R-:W-:Y:S01]  /*0740*/  LOP3.LUT R45, R34, 0x3, RZ, 0xc0, !PT ;  /* 0x00000003222d7812 */ /* 0x000fe200078ec0ff */
[----:B------:R-:W-:Y:S01]  /*0750*/  IMAD.MOV.U32 R43, RZ, RZ, R36 ;  /* 0x000000ffff2b7224 */ /* 0x000fe200078e0024 */
[----:B------:R-:W-:Y:S02]  /*0760*/  MOV R40, RZ ;  /* 0x000000ff00287202 */ /* 0x000fe40000000f00 */
[----:B------:R-:W-:Y:S02]  /*0770*/  SHF.R.U32.HI R13, RZ, 0x1, R12 ;  /* 0x00000001ff0d7819 */ /* 0x000fe4000001160c */
[----:B------:R-:W-:-:S03]  /*0780*/  IADD3 R45, R45, -R34, RZ ;  /* 0x800000222d2d7210 */ /* 0x000fc60007ffe0ff */
[----:B------:R-:W-:-:S04]  /*0790*/  IMAD R42, R13, R8, RZ ;  /* 0x000000080d2a7224 */ /* 0x000fc800078e02ff */
.L_x_13:
[----:B------:R-:W-:-:S04]  /*07a0*/  IMAD.WIDE R26, R42, 0x4, R20 ;  /* 0x000000042a1a7825 */ /* 0x000fc800078e0214 */
[----:B------:R-:W-:Y:S01]  /*07b0*/  IMAD.WIDE R24, R43, 0x4, R20 ;  /* 0x000000042b187825 */ /* 0x000fe200078e0214 */
[C---:B------:R-:W-:Y:S02]  /*07c0*/  IADD3 R12, P3, R33.reuse, R26, RZ ;  /* 0x0000001a210c7210 */ /* 0x040fe40007f7e0ff */
[----:B------:R-:W2:Y:S02]  /*07d0*/  LDG.E R26, [R26.64] ;  /* 0x000000041a1a7981 */ /* 0x000ea4000c1e1900 */
[----:B------:R-:W-:Y:S01]  /*07e0*/  IADD3 R16, P2, R33, R24, RZ ;  /* 0x0000001821107210 */ /* 0x000fe20007f5e0ff */
[----:B------:R-:W-:Y:S01]  /*07f0*/  IMAD.X R13, R27, 0x1, R37, P3 ;  /* 0x000000011b0d7824 */ /* 0x000fe200018e0625 */
[----:B------:R-:W-:Y:S02]  /*0800*/  IADD3 R14, P3, R33, R12, RZ ;  /* 0x0000000c210e7210 */ /* 0x000fe40007f7e0ff */
[----:B------:R-:W-:Y:S02]  /*0810*/  IADD3.X R17, R25, R37, RZ, P2, !PT ;  /* 0x0000002519117210 */ /* 0x000fe400017fe4ff */
[----:B------:R-:W-:Y:S01]  /*0820*/  IADD3 R22, P2, R33, R16, RZ ;  /* 0x0000001021167210 */ /* 0x000fe20007f5e0ff */
[----:B------:R-:W2:Y:S01]  /*0830*/  LDG.E R25, [R24.64] ;  /* 0x0000000418197981 */ /* 0x000ea2000c1e1900 */
[----:B------:R-:W-:-:S02]  /*0840*/  IADD3.X R15, R37, R13, RZ, P3, !PT ;  /* 0x0000000d250f7210 */ /* 0x000fc40001ffe4ff */
[----:B------:R-:W-:Y:S01]  /*0850*/  IADD3 R28, P3, R33, R14, RZ ;  /* 0x0000000e211c7210 */ /* 0x000fe20007f7e0ff */
[----:B------:R-:W3:Y:S01]  /*0860*/  LDG.E R44, [R16.64] ;  /* 0x00000004102c7981 */ /* 0x000ee2000c1e1900 */
[----:B------:R-:W-:Y:S02]  /*0870*/  IADD3.X R23, R37, R17, RZ, P2, !PT ;  /* 0x0000001125177210 */ /* 0x000fe400017fe4ff */
[----:B------:R-:W-:Y:S01]  /*0880*/  IADD3 R30, P2, R33, R22, RZ ;  /* 0x00000016211e7210 */ /* 0x000fe20007f5e0ff */
[----:B------:R0:W3:Y:S01]  /*0890*/  LDG.E R13, [R12.64] ;  /* 0x000000040c0d7981 */ /* 0x0000e2000c1e1900 */
[C---:B------:R-:W-:Y:S02]  /*08a0*/  IMAD.X R29, R37.reuse, 0x1, R15, P3 ;  /* 0x00000001251d7824 */ /* 0x040fe400018e060f */
[----:B------:R-:W-:Y:S01]  /*08b0*/  IADD3.X R31, R37, R23, RZ, P2, !PT ;  /* 0x00000017251f7210 */ /* 0x000fe200017fe4ff */
[----:B------:R-:W4:Y:S04]  /*08c0*/  LDG.E R14, [R14.64] ;  /* 0x000000040e0e7981 */ /* 0x000f28000c1e1900 */
[----:B------:R-:W4:Y:S04]  /*08d0*/  LDG.E R22, [R22.64] ;  /* 0x0000000416167981 */ /* 0x000f28000c1e1900 */
[----:B------:R-:W4:Y:S04]  /*08e0*/  LDG.E R28, [R28.64] ;  /* 0x000000041c1c7981 */ /* 0x000f28000c1e1900 */
[----:B------:R-:W4:Y:S01]  /*08f0*/  LDG.E R30, [R30.64] ;  /* 0x000000041e1e7981 */ /* 0x000f22000c1e1900 */
[----:B------:R-:W-:-:S04]  /*0900*/  IADD3 R40, R40, 0x4, RZ ;  /* 0x0000000428287810 */ /* 0x000fc80007ffe0ff */
[----:B0-----:R-:W-:-:S04]  /*0910*/  IADD3 R12, R45, R40, RZ ;  /* 0x000000282d0c7210 */ /* 0x001fc80007ffe0ff */
[----:B------:R-:W-:Y:S01]  /*0920*/  ISETP.NE.AND P2, PT, R12, RZ, PT ;  /* 0x000000ff0c00720c */ /* 0x000fe20003f45270 */
[C---:B------:R-:W-:Y:S01]  /*0930*/  IMAD.IADD R43, R33.reuse, 0x1, R43 ;  /* 0x00000001212b7824 */ /* 0x040fe200078e022b */
[----:B------:R-:W-:Y:S01]  /*0940*/  IADD3 R42, R33, R42, RZ ;  /* 0x0000002a212a7210 */ /* 0x000fe20007ffe0ff */
[----:B--2--5:R-:W-:-:S04]  /*0950*/  FFMA.FTZ R26, R26, -R25, R38 ;  /* 0x800000191a1a7223 */ /* 0x024fc80000010026 */
[----:B---3--:R-:W-:-:S04]  /*0960*/  FFMA.FTZ R13, R13, -R44, R26 ;  /* 0x8000002c0d0d7223 */ /* 0x008fc8000001001a */
[----:B----4-:R-:W-:-:S04]  /*0970*/  FFMA.FTZ R13, R14, -R22, R13 ;  /* 0x800000160e0d7223 */ /* 0x010fc8000001000d */
[----:B------:R-:W-:Y:S01]  /*0980*/  FFMA.FTZ R38, R28, -R30, R13 ;  /* 0x8000001e1c267223 */ /* 0x000fe2000001000d */
[----:B------:R-:W-:Y:S05]  /*0990*/  @P2 BRA `(.L_x_13) ;  /* 0xfffffe0000002947 */ /* 0x000fea000383ffff */
.L_x_12:
[----:B------:R-:W-:Y:S05]  /*09a0*/  BSYNC B3 ;  /* 0x0000000000037941 */ /* 0x000fea0003800000 */
.L_x_11:
[----:B------:R-:W-:Y:S05]  /*09b0*/  @!P1 BRA `(.L_x_10) ;  /* 0x0000022000009947 */ /* 0x000fea0003800000 */
[----:B------:R-:W-:Y:S01]  /*09c0*/  IMAD R12, R34, R34, R34 ;  /* 0x00000022220c7224 */ /* 0x000fe200078e0222 */
[----:B------:R-:W-:-:S04]  /*09d0*/  IADD3 R13, R39, R40, RZ ;  /* 0x00000028270d7210 */ /* 0x000fc80007ffe0ff */
[----:B------:R-:W-:Y:S01]  /*09e0*/  SHF.R.U32.HI R25, RZ, 0x1, R12 ;  /* 0x00000001ff197819 */ /* 0x000fe2000001160c */
[----:B------:R-:W-:-:S04]  /*09f0*/  IMAD R13, R13, R8, RZ ;  /* 0x000000080d0d7224 */ /* 0x000fc800078e02ff */
[----:B------:R-:W-:Y:S02]  /*0a00*/  IMAD.IADD R15, R25, 0x1, R40 ;  /* 0x00000001190f7824 */ /* 0x000fe400078e0228 */
[----:B------:R-:W-:-:S04]  /*0a10*/  IMAD.WIDE R12, R13, 0x4, R20 ;  /* 0x000000040d0c7825 */ /* 0x000fc800078e0214 */
[----:B------:R-:W-:Y:S02]  /*0a20*/  IMAD R15, R15, R8, RZ ;  /* 0x000000080f0f7224 */ /* 0x000fe400078e02ff */
[----:B------:R-:W2:Y:S02]  /*0a30*/  LDG.E R12, [R12.64] ;  /* 0x000000040c0c7981 */ /* 0x000ea4000c1e1900 */
[----:B------:R-:W-:-:S06]  /*0a40*/  IMAD.WIDE R14, R15, 0x4, R20 ;  /* 0x000000040f0e7825 */ /* 0x000fcc00078e0214 */
[----:B------:R-:W2:Y:S01]  /*0a50*/  LDG.E R15, [R14.64] ;  /* 0x000000040e0f7981 */ /* 0x000ea2000c1e1900 */
[----:B------:R-:W-:Y:S01]  /*0a60*/  ISETP.NE.AND P1, PT, R41, 0x1, PT ;  /* 0x000000012900780c */ /* 0x000fe20003f25270 */
[----:B--2--5:R-:W-:-:S12]  /*0a70*/  FFMA.FTZ R38, R15, -R12, R38 ;  /* 0x8000000c0f267223 */ /* 0x024fd80000010026 */
[----:B------:R-:W-:Y:S05]  /*0a80*/  @!P1 BRA `(.L_x_10) ;  /* 0x0000015000009947 */ /* 0x000fea0003800000 */
[----:B------:R-:W-:Y:S02]  /*0a90*/  ISETP.NE.AND P1, PT, R41, 0x2, PT ;  /* 0x000000022900780c */ /* 0x000fe40003f25270 */
[----:B------:R-:W-:-:S04]  /*0aa0*/  IADD3 R12, R40, 0x1, RZ ;  /* 0x00000001280c7810 */ /* 0x000fc80007ffe0ff */
[-C--:B------:R-:W-:Y:S02]  /*0ab0*/  IADD3 R13, R39, R12.reuse, RZ ;  /* 0x0000000c270d7210 */ /* 0x080fe40007ffe0ff */
[----:B------:R-:W-:-:S03]  /*0ac0*/  IADD3 R15, R25, R12, RZ ;  /* 0x0000000c190f7210 */ /* 0x000fc60007ffe0ff */
[-C--:B------:R-:W-:Y:S02]  /*0ad0*/  IMAD R13, R13, R8.reuse, RZ ;  /* 0x000000080d0d7224 */ /* 0x080fe400078e02ff */
[----:B------:R-:W-:Y:S01]  /*0ae0*/  @P1 IADD3 R40, R40, 0x2, RZ ;  /* 0x0000000228281810 */ /* 0x000fe20007ffe0ff */
[----:B------:R-:W-:Y:S02]  /*0af0*/  IMAD R15, R15, R8, RZ ;  /* 0x000000080f0f7224 */ /* 0x000fe400078e02ff */
[----:B------:R-:W-:Y:S01]  /*0b00*/  IMAD.WIDE R22, R13, 0x4, R20 ;  /* 0x000000040d167825 */ /* 0x000fe200078e0214 */
[----:B------:R-:W-:-:S03]  /*0b10*/  @P1 IADD3 R25, R25, R40, RZ ;  /* 0x0000002819191210 */ /* 0x000fc60007ffe0ff */
[----:B------:R-:W-:Y:S02]  /*0b20*/  @P1 IMAD.IADD R17, R39, 0x1, R40 ;  /* 0x0000000127111824 */ /* 0x000fe400078e0228 */
[-C--:B------:R-:W-:Y:S01]  /*0b30*/  @P1 IMAD R25, R25, R8.reuse, RZ ;  /* 0x0000000819191224 */ /* 0x080fe200078e02ff */
[----:B------:R-:W2:Y:S01]  /*0b40*/  LDG.E R22, [R22.64] ;  /* 0x0000000416167981 */ /* 0x000ea2000c1e1900 */
[----:B------:R-:W-:Y:S02]  /*0b50*/  @P1 IMAD R17, R17, R8, RZ ;  /* 0x0000000811111224 */ /* 0x000fe400078e02ff */
[----:B------:R-:W-:-:S04]  /*0b60*/  IMAD.WIDE R12, R15, 0x4, R20 ;  /* 0x000000040f0c7825 */ /* 0x000fc800078e0214 */
[--C-:B------:R-:W-:Y:S02]  /*0b70*/  @P1 IMAD.WIDE R14, R17, 0x4, R20.reuse ;  /* 0x00000004110e1825 */ /* 0x100fe400078e0214 */
[----:B------:R-:W2:Y:S02]  /*0b80*/  LDG.E R13, [R12.64] ;  /* 0x000000040c0d7981 */ /* 0x000ea4000c1e1900 */
[----:B------:R-:W-:Y:S02]  /*0b90*/  @P1 IMAD.WIDE R16, R25, 0x4, R20 ;  /* 0x0000000419101825 */ /* 0x000fe400078e0214 */
[----:B------:R-:W3:Y:S04]  /*0ba0*/  @P1 LDG.E R14, [R14.64] ;  /* 0x000000040e0e1981 */ /* 0x000ee8000c1e1900 */
[----:B------:R-:W3:Y:S01]  /*0bb0*/  @P1 LDG.E R17, [R16.64] ;  /* 0x0000000410111981 */ /* 0x000ee2000c1e1900 */
[----:B--2---:R-:W-:-:S04]  /*0bc0*/  FFMA.FTZ R38, R13, -R22, R38 ;  /* 0x800000160d267223 */ /* 0x004fc80000010026 */
[----:B---3--:R-:W-:-:S02]  /*0bd0*/  @P1 FFMA.FTZ R38, R17, -R14, R38 ;  /* 0x8000000e11261223 */ /* 0x008fc40000010026 */
.L_x_10:
[----:B0-----:R-:W-:Y:S05]  /*0be0*/  BSYNC B2 ;  /* 0x0000000000027941 */ /* 0x001fea0003800000 */
.L_x_9:
[----:B------:R-:W-:-:S13]  /*0bf0*/  ISETP.NE.AND P1, PT, R35, R34, PT ;  /* 0x000000222300720c */ /* 0x000fda0003f25270 */
[----:B------:R-:W-:-:S05]  /*0c00*/  @P1 IMAD R13, R34, R34, R34 ;  /* 0x00000022220d1224 */ /* 0x000fca00078e0222 */
[----:B------:R-:W-:-:S05]  /*0c10*/  @P1 LEA.HI R13, R13, R34, RZ, 0x1f ;  /* 0x000000220d0d1211 */ /* 0x000fca00078ff8ff */
[----:B------:R-:W-:-:S04]  /*0c20*/  @P1 IMAD R13, R13, R8, RZ ;  /* 0x000000080d0d1224 */ /* 0x000fc800078e02ff */
[----:B------:R-:W-:-:S06]  /*0c30*/  @P1 IMAD.WIDE R12, R13, 0x4, R20 ;  /* 0x000000040d0c1825 */ /* 0x000fcc00078e0214 */
[----:B------:R-:W2:Y:S01]  /*0c40*/  @P1 LDG.E R12, [R12.64] ;  /* 0x000000040c0c1981 */ /* 0x000ea2000c1e1900 */
[-C--:B-----5:R-:W-:Y:S01]  /*0c50*/  @!P1 FMNMX.FTZ R14, RZ, R38.reuse, !PT ;  /* 0x00000026ff0e9209 */ /* 0x0a0fe20007810000 */
[----:B--2---:R-:W0:Y:S02]  /*0c60*/  @P1 MUFU.RCP R15, R12 ;  /* 0x0000000c000f1308 */ /* 0x004e240000001000 */
[----:B0-----:R-:W-:-:S06]  /*0c70*/  @P1 FMUL.FTZ R15, R15, R38 ;  /* 0x000000260f0f1220 */ /* 0x001fcc0000410000 */
[----:B------:R-:W0:Y:S01]  /*0c80*/  @!P1 MUFU.SQRT R15, R14 ;  /* 0x0000000e000f9308 */ /* 0x000e220000002000 */
[C---:B------:R-:W-:Y:S02]  /*0c90*/  ISETP.GE.U32.AND P1, PT, R34.reuse, R35, PT ;  /* 0x000000232200720c */ /* 0x040fe40003f26070 */
[----:B------:R-:W-:Y:S01]  /*0ca0*/  IADD3 R34, R34, 0x1, RZ ;  /* 0x0000000122227810 */ /* 0x000fe20007ffe0ff */
[----:B0-----:R0:W-:Y:S10]  /*0cb0*/  STG.E [R10.64], R15 ;  /* 0x0000000f0a007986 */ /* 0x0011f4000c101904 */
[----:B------:R-:W-:Y:S05]  /*0cc0*/  @!P1 BRA `(.L_x_14) ;  /* 0xfffff98000009947 */ /* 0x000fea000383ffff */
[----:B------:R-:W-:Y:S05]  /*0cd0*/  BSYNC B1 ;  /* 0x0000000000017941 */ /* 0x000fea0003800000 */
.L_x_8:
[----:B------:R-:W-:Y:S02]  /*0ce0*/  ISETP.GE.AND P1, PT, R35, R4, PT ;  /* 0x000000042300720c */ /* 0x000fe40003f26270 */
[----:B------:R-:W-:-:S11]  /*0cf0*/  MOV R35, R32 ;  /* 0x0000002000237202 */ /* 0x000fd60000000f00 */
[----:B------:R-:W-:Y:S05]  /*0d00*/  @!P1 BRA `(.L_x_15) ;  /* 0xfffff8e000009947 */ /* 0x000fea000383ffff */
.L_x_7:
[----:B------:R-:W-:Y:S05]  /*0d10*/  BSYNC B0 ;  /* 0x0000000000007941 */ /* 0x000fea0003800000 */
.L_x_6:
[----:B------:R-:W-:Y:S01]  /*0d20*/  BSSY B0, `(.L_x_16) ;  /* 0x000008a000007945 */ /* 0x000fe20003800000 */
[----:B------:R-:W-:Y:S05]  /*0d30*/  @!P0 BRA `(.L_x_17) ;  /* 0x0000088000008947 */ /* 0x000fea0003800000 */
[----:B------:R-:W-:-:S04]  /*0d40*/  IMAD.MOV.U32 R29, RZ, RZ, RZ ;  /* 0x000000ffff1d7224 */ /* 0x000fc800078e00ff */
.L_x_23:
[----:B0-----:R-:W-:-:S04]  /*0d50*/  IMAD R10, R29, R8, RZ ;  /* 0x000000081d0a7224 */ /* 0x001fc800078e02ff */
[----:B------:R-:W-:-:S04]  /*0d60*/  IMAD R11, R10, 0x3, RZ ;  /* 0x000000030a0b7824 */ /* 0x000fc800078e02ff */
[----:B------:R-:W-:-:S05]  /*0d70*/  IMAD.WIDE R10, R11, 0x4, R18 ;  /* 0x000000040b0a7825 */ /* 0x000fca00078e0212 */
[----:B-----5:R0:W5:Y:S04]  /*0d80*/  LDG.E R36, [R10.64] ;  /* 0x000000040a247981 */ /* 0x020168000c1e1900 */
[----:B------:R0:W5:Y:S04]  /*0d90*/  LDG.E R32, [R10.64+0x4] ;  /* 0x000004040a207981 */ /* 0x000168000c1e1900 */
[----:B------:R0:W5:Y:S01]  /*0da0*/  LDG.E R28, [R10.64+0x8] ;  /* 0x000008040a1c7981 */ /* 0x000162000c1e1900 */
        /* <DEDUP_REMOVED lines=12> */
[C---:B------:R-:W-:Y:S01]  /*0e70*/  IMAD R37, R8.reuse, 0xc, RZ ;  /* 0x0000000c08257824 */ /* 0x040fe200078e02ff */
[----:B------:R-:W-:Y:S01]  /*0e80*/  SHF.L.U32 R35, R8, 0x2, RZ ;  /* 0x0000000208237819 */ /* 0x000fe200000006ff */
[----:B------:R-:W-:Y:S01]  /*0e90*/  IMAD.MOV.U32 R31, RZ, RZ, RZ ;  /* 0x000000ffff1f7224 */ /* 0x000fe200078e00ff */
[----:B------:R-:W-:Y:S02]  /*0ea0*/  IADD3 R30, -R30, R29, RZ ;  /* 0x0000001d1e1e7210 */ /* 0x000fe40007ffe1ff */
[----:B------:R-:W-:Y:S02]  /*0eb0*/  SHF.R.U32.HI R34, RZ, 0x1, R34 ;  /* 0x00000001ff227819 */ /* 0x000fe40000011622 */
[----:B------:R-:W-:Y:S02]  /*0ec0*/  SHF.R.S32.HI R39, RZ, 0x1f, R35 ;  /* 0x0000001fff277819 */ /* 0x000fe40000011423 */
[----:B------:R-:W-:-:S02]  /*0ed0*/  SHF.R.S32.HI R33, RZ, 0x1f, R37 ;  /* 0x0000001fff217819 */ /* 0x000fc40000011425 */
.L_x_22:
[----:B------:R-:W-:Y:S01]  /*0ee0*/  IADD3 R13, R34, R31, RZ ;  /* 0x0000001f220d7210 */ /* 0x000fe20007ffe0ff */
[----:B------:R-:W-:-:S04]  /*0ef0*/  IMAD R12, R31, R8, RZ ;  /* 0x000000081f0c7224 */ /* 0x000fc800078e02ff */
[----:B------:R-:W-:Y:S02]  /*0f00*/  IMAD R13, R13, R8, RZ ;  /* 0x000000080d0d7224 */ /* 0x000fe400078e02ff */
[----:B------:R-:W-:Y:S02]  /*0f10*/  IMAD R25, R12, 0x3, RZ ;  /* 0x000000030c197824 */ /* 0x000fe400078e02ff */
[----:B------:R-:W-:-:S04]  /*0f20*/  IMAD.WIDE R26, R13, 0x4, R20 ;  /* 0x000000040d1a7825 */ /* 0x000fc800078e0214 */
[----:B------:R-:W-:Y:S01]  /*0f30*/  IMAD.WIDE R24, R25, 0x4, R18 ;  /* 0x0000000419187825 */ /* 0x000fe200078e0212 */
[----:B------:R-:W-:Y:S01]  /*0f40*/  IADD3 R14, P2, R35, R26, RZ ;  /* 0x0000001a230e7210 */ /* 0x000fe20007f5e0ff */
[----:B------:R0:W2:Y:S03]  /*0f50*/  LDG.E R41, [R26.64] ;  /* 0x000000041a297981 */ /* 0x0000a6000c1e1900 */
[----:B------:R-:W-:Y:S01]  /*0f60*/  IADD3 R16, P3, R37, R24, RZ ;  /* 0x0000001825107210 */ /* 0x000fe20007f7e0ff */
[----:B------:R-:W-:Y:S01]  /*0f70*/  IMAD.X R15, R27, 0x1, R39, P2 ;  /* 0x000000011b0f7824 */ /* 0x000fe200010e0627 */
[----:B------:R-:W-:Y:S01]  /*0f80*/  IADD3 R12, P2, R35, R14, RZ ;  /* 0x0000000e230c7210 */ /* 0x000fe20007f5e0ff */
[----:B------:R1:W2:Y:S01]  /*0f90*/  LDG.E R43, [R24.64] ;  /* 0x00000004182b7981 */ /* 0x0002a2000c1e1900 */
[----:B------:R-:W-:Y:S02]  /*0fa0*/  IADD3.X R17, R25, R33, RZ, P3, !PT ;  /* 0x0000002119117210 */ /* 0x000fe40001ffe4ff */
[----:B------:R-:W-:Y:S01]  /*0fb0*/  IADD3 R22, P3, R37, R16, RZ ;  /* 0x0000001025167210 */ /* 0x000fe20007f7e0ff */
[----:B------:R1:W3:Y:S01]  /*0fc0*/  LDG.E R38, [R24.64+0x4] ;  /* 0x0000040418267981 */ /* 0x0002e2000c1e1900 */
[----:B------:R-:W-:-:S02]  /*0fd0*/  IADD3.X R13, R39, R15, RZ, P2, !PT ;  /* 0x0000000f270d7210 */ /* 0x000fc400017fe4ff */
[----:B0-----:R-:W-:Y:S01]  /*0fe0*/  IADD3 R26, P2, R35, R12, RZ ;  /* 0x0000000c231a7210 */ /* 0x001fe20007f5e0ff */
[----:B------:R1:W4:Y:S01]  /*0ff0*/  LDG.E R45, [R24.64+0x8] ;  /* 0x00000804182d7981 */ /* 0x000322000c1e1900 */
[----:B------:R-:W-:-:S03]  /*1000*/  IADD3.X R23, R33, R17, RZ, P3, !PT ;  /* 0x0000001121177210 */ /* 0x000fc60001ffe4ff */
[----:B------:R0:W4:Y:S01]  /*1010*/  LDG.E R14, [R14.64] ;  /* 0x000000040e0e7981 */ /* 0x000122000c1e1900 */
[----:B------:R-:W-:-:S03]  /*1020*/  IMAD.X R27, R39, 0x1, R13, P2 ;  /* 0x00000001271b7824 */ /* 0x000fc600010e060d */
[----:B------:R0:W4:Y:S01]  /*1030*/  LDG.E R44, [R16.64+0x4] ;  /* 0x00000404102c7981 */ /* 0x000122000c1e1900 */
[----:B-1----:R-:W-:-:S03]  /*1040*/  IADD3 R24, P3, R37, R22, RZ ;  /* 0x0000001625187210 */ /* 0x002fc60007f7e0ff */
[----:B------:R1:W4:Y:S01]  /*1050*/  LDG.E R42, [R16.64+0x8] ;  /* 0x00000804102a7981 */ /* 0x000322000c1e1900 */
[----:B------:R-:W-:-:S03]  /*1060*/  IADD3.X R25, R33, R23, RZ, P3, !PT ;  /* 0x0000001721197210 */ /* 0x000fc60001ffe4ff */
[----:B0-----:R1:W4:Y:S04]  /*1070*/  LDG.E R15, [R16.64] ;  /* 0x00000004100f7981 */ /* 0x001328000c1e1900 */
[----:B------:R0:W4:Y:S04]  /*1080*/  LDG.E R12, [R12.64] ;  /* 0x000000040c0c7981 */ /* 0x000128000c1e1900 */
[----:B------:R0:W4:Y:S04]  /*1090*/  LDG.E R26, [R26.64] ;  /* 0x000000041a1a7981 */ /* 0x000128000c1e1900 */
[----:B-1----:R1:W4:Y:S04]  /*10a0*/  LDG.E R17, [R22.64] ;  /* 0x0000000416117981 */ /* 0x002328000c1e1900 */
[----:B0-----:R1:W4:Y:S04]  /*10b0*/  LDG.E R13, [R22.64+0x4] ;  /* 0x00000404160d7981 */ /* 0x001328000c1e1900 */
[----:B------:R0:W4:Y:S04]  /*10c0*/  LDG.E R27, [R24.64] ;  /* 0x00000004181b7981 */ /* 0x000128000c1e1900 */
[----:B------:R0:W4:Y:S04]  /*10d0*/  LDG.E R16, [R24.64+0x4] ;  /* 0x0000040418107981 */ /* 0x000128000c1e1900 */
[----:B-1----:R-:W4:Y:S04]  /*10e0*/  LDG.E R23, [R22.64+0x8] ;  /* 0x0000080416177981 */ /* 0x002f28000c1e1900 */
[----:B0-----:R-:W4:Y:S01]  /*10f0*/  LDG.E R25, [R24.64+0x8] ;  /* 0x0000080418197981 */ /* 0x001f22000c1e1900 */
[----:B------:R-:W-:-:S04]  /*1100*/  IADD3 R30, R30, -0x4, RZ ;  /* 0xfffffffc1e1e7810 */ /* 0x000fc80007ffe0ff */
[----:B------:R-:W-:Y:S02]  /*1110*/  ISETP.NE.AND P2, PT, R30, RZ, PT ;  /* 0x000000ff1e00720c */ /* 0x000fe40003f45270 */
[----:B------:R-:W-:Y:S01]  /*1120*/  IADD3 R31, R31, 0x4, RZ ;  /* 0x000000041f1f7810 */ /* 0x000fe20007ffe0ff */
[----:B--2--5:R-:W-:Y:S01]  /*1130*/  FFMA.FTZ R36, R43, -R41, R36 ;  /* 0x800000292b247223 */ /* 0x024fe20000010024 */
[C---:B---3--:R-:W-:Y:S01]  /*1140*/  FFMA.FTZ R43, -R41.reuse, R38, R32 ;  /* 0x00000026292b7223 */ /* 0x048fe20000010120 */
[----:B----4-:R-:W-:-:S03]  /*1150*/  FFMA.FTZ R45, -R41, R45, R28 ;  /* 0x0000002d292d7223 */ /* 0x010fc6000001011c */
[C---:B------:R-:W-:Y:S01]  /*1160*/  FFMA.FTZ R43, -R14.reuse, R44, R43 ;  /* 0x0000002c0e2b7223 */ /* 0x040fe2000001012b */
[----:B------:R-:W-:Y:S01]  /*1170*/  FFMA.FTZ R42, -R14, R42, R45 ;  /* 0x0000002a0e2a7223 */ /* 0x000fe2000001012d */
[----:B------:R-:W-:-:S04]  /*1180*/  FFMA.FTZ R36, R15, -R14, R36 ;  /* 0x8000000e0f247223 */ /* 0x000fc80000010024 */
[----:B------:R-:W-:Y:S01]  /*1190*/  FFMA.FTZ R36, R17, -R12, R36 ;  /* 0x8000000c11247223 */ /* 0x000fe20000010024 */
[----:B------:R-:W-:-:S03]  /*11a0*/  FFMA.FTZ R13, -R12, R13, R43 ;  /* 0x0000000d0c0d7223 */ /* 0x000fc6000001012b */
[----:B------:R-:W-:Y:S01]  /*11b0*/  FFMA.FTZ R36, R27, -R26, R36 ;  /* 0x8000001a1b247223 */ /* 0x000fe20000010024 */
[----:B------:R-:W-:Y:S01]  /*11c0*/  FFMA.FTZ R32, -R26, R16, R13 ;  /* 0x000000101a207223 */ /* 0x000fe2000001010d */
[----:B------:R-:W-:-:S04]  /*11d0*/  FFMA.FTZ R42, -R12, R23, R42 ;  /* 0x000000170c2a7223 */ /* 0x000fc8000001012a */
[----:B------:R-:W-:Y:S01]  /*11e0*/  FFMA.FTZ R28, -R26, R25, R42 ;  /* 0x000000191a1c7223 */ /* 0x000fe2000001012a */
[----:B------:R-:W-:Y:S05]  /*11f0*/  @P2 BRA `(.L_x_22) ;  /* 0xfffffce000002947 */ /* 0x000fea000383ffff */
.L_x_21:
[----:B------:R-:W-:Y:S05]  /*1200*/  BSYNC B2 ;  /* 0x0000000000027941 */ /* 0x000fea0003800000 */
.L_x_20:
[----:B------:R-:W-:Y:S05]  /*1210*/  @!P1 BRA `(.L_x_19) ;  /* 0x000002a000009947 */ /* 0x000fea0003800000 */
[----:B------:R-:W-:Y:S02]  /*1220*/  IMAD R12, R29, R29, R29 ;  /* 0x0000001d1d0c7224 */ /* 0x000fe400078e021d */
[----:B------:R-:W-:-:S03]  /*1230*/  IMAD R27, R31, R8, RZ ;  /* 0x000000081f1b7224 */ /* 0x000fc600078e02ff */
[----:B------:R-:W-:Y:S01]  /*1240*/  LEA.HI R31, R12, R31, RZ, 0x1f ;  /* 0x0000001f0c1f7211 */ /* 0x000fe200078ff8ff */
[----:B------:R-:W-:-:S04]  /*1250*/  IMAD R13, R27, 0x3, RZ ;  /* 0x000000031b0d7824 */ /* 0x000fc800078e02ff */
[----:B------:R-:W-:Y:S02]  /*1260*/  IMAD R25, R31, R8, RZ ;  /* 0x000000081f197224 */ /* 0x000fe400078e02ff */
[----:B------:R-:W-:-:S04]  /*1270*/  IMAD.WIDE R12, R13, 0x4, R18 ;  /* 0x000000040d0c7825 */ /* 0x000fc800078e0212 */
[----:B------:R-:W-:Y:S01]  /*1280*/  IMAD.WIDE R14, R25, 0x4, R20 ;  /* 0x00000004190e7825 */ /* 0x000fe200078e0214 */
[----:B------:R-:W2:Y:S04]  /*1290*/  LDG.E R17, [R12.64] ;  /* 0x000000040c117981 */ /* 0x000ea8000c1e1900 */
[----:B------:R-:W3:Y:S04]  /*12a0*/  LDG.E R16, [R12.64+0x4] ;  /* 0x000004040c107981 */ /* 0x000ee8000c1e1900 */
[----:B------:R-:W2:Y:S04]  /*12b0*/  LDG.E R15, [R14.64] ;  /* 0x000000040e0f7981 */ /* 0x000ea8000c1e1900 */
[----:B------:R-:W4:Y:S01]  /*12c0*/  LDG.E R23, [R12.64+0x8] ;  /* 0x000008040c177981 */ /* 0x000f22000c1e1900 */
[----:B------:R-:W-:Y:S01]  /*12d0*/  ISETP.NE.AND P1, PT, R40, 0x1, PT ;  /* 0x000000012800780c */ /* 0x000fe20003f25270 */
[----:B--2--5:R-:W-:Y:S01]  /*12e0*/  FFMA.FTZ R36, R17, -R15, R36 ;  /* 0x8000000f11247223 */ /* 0x024fe20000010024 */
[C---:B---3--:R-:W-:Y:S01]  /*12f0*/  FFMA.FTZ R32, -R15.reuse, R16, R32 ;  /* 0x000000100f207223 */ /* 0x048fe20000010120 */
[----:B----4-:R-:W-:-:S10]  /*1300*/  FFMA.FTZ R28, -R15, R23, R28 ;  /* 0x000000170f1c7223 */ /* 0x010fd4000001011c */
[----:B------:R-:W-:Y:S05]  /*1310*/  @!P1 BRA `(.L_x_19) ;  /* 0x000001a000009947 */ /* 0x000fea0003800000 */
[----:B------:R-:W-:Y:S02]  /*1320*/  ISETP.NE.AND P1, PT, R40, 0x2, PT ;  /* 0x000000022800780c */ /* 0x000fe40003f25270 */
[-C--:B------:R-:W-:Y:S02]  /*1330*/  IADD3 R13, R27, R8.reuse, RZ ;  /* 0x000000081b0d7210 */ /* 0x080fe40007ffe0ff */
[----:B------:R-:W-:-:S05]  /*1340*/  IADD3 R23, R25, R8, RZ ;  /* 0x0000000819177210 */ /* 0x000fca0007ffe0ff */
[----:B------:R-:W-:-:S04]  /*1350*/  IMAD.WIDE R22, R23, 0x4, R20 ;  /* 0x0000000417167825 */ /* 0x000fc800078e0214 */
[----:B------:R-:W-:Y:S01]  /*1360*/  @P1 IADD3 R15, R31, 0x2, RZ ;  /* 0x000000021f0f1810 */ /* 0x000fe20007ffe0ff */
[C---:B------:R-:W-:Y:S01]  /*1370*/  @P1 IMAD.IADD R12, R13.reuse, 0x1, R8 ;  /* 0x000000010d0c1824 */ /* 0x040fe200078e0208 */
[----:B------:R-:W2:Y:S01]  /*1380*/  LDG.E R23, [R22.64] ;  /* 0x0000000416177981 */ /* 0x000ea2000c1e1900 */
[----:B------:R-:W-:Y:S02]  /*1390*/  IMAD R13, R13, 0x3, RZ ;  /* 0x000000030d0d7824 */ /* 0x000fe400078e02ff */
[----:B------:R-:W-:Y:S02]  /*13a0*/  @P1 IMAD R15, R15, R8, RZ ;  /* 0x000000080f0f1224 */ /* 0x000fe400078e02ff */
[----:B------:R-:W-:Y:S02]  /*13b0*/  @P1 IMAD R25, R12, 0x3, RZ ;  /* 0x000000030c191824 */ /* 0x000fe400078e02ff */
[----:B------:R-:W-:-:S04]  /*13c0*/  IMAD.WIDE R12, R13, 0x4, R18 ;  /* 0x000000040d0c7825 */ /* 0x000fc800078e0212 */
[----:B------:R-:W-:Y:S01]  /*13d0*/  @P1 IMAD.WIDE R16, R15, 0x4, R20 ;  /* 0x000000040f101825 */ /* 0x000fe200078e0214 */
[----:B------:R-:W2:Y:S03]  /*13e0*/  LDG.E R24, [R12.64+0x4] ;  /* 0x000004040c187981 */ /* 0x000ea6000c1e1900 */
[----:B------:R-:W-:Y:S01]  /*13f0*/  @P1 IMAD.WIDE R14, R25, 0x4, R18 ;  /* 0x00000004190e1825 */ /* 0x000fe200078e0212 */
[----:B------:R-:W3:Y:S04]  /*1400*/  LDG.E R27, [R12.64+0x8] ;  /* 0x000008040c1b7981 */ /* 0x000ee8000c1e1900 */
[----:B------:R-:W4:Y:S04]  /*1410*/  LDG.E R25, [R12.64] ;  /* 0x000000040c197981 */ /* 0x000f28000c1e1900 */
[----:B------:R-:W5:Y:S04]  /*1420*/  @P1 LDG.E R17, [R16.64] ;  /* 0x0000000410111981 */ /* 0x000f68000c1e1900 */
[----:B------:R-:W5:Y:S04]  /*1430*/  @P1 LDG.E R31, [R14.64] ;  /* 0x000000040e1f1981 */ /* 0x000f68000c1e1900 */
[----:B------:R-:W5:Y:S04]  /*1440*/  @P1 LDG.E R26, [R14.64+0x4] ;  /* 0x000004040e1a1981 */ /* 0x000f68000c1e1900 */
[----:B------:R-:W5:Y:S01]  /*1450*/  @P1 LDG.E R33, [R14.64+0x8] ;  /* 0x000008040e211981 */ /* 0x000f62000c1e1900 */
[C---:B--2---:R-:W-:Y:S01]  /*1460*/  FFMA.FTZ R32, -R23.reuse, R24, R32 ;  /* 0x0000001817207223 */ /* 0x044fe20000010120 */
[----:B---3--:R-:W-:Y:S01]  /*1470*/  FFMA.FTZ R28, -R23, R27, R28 ;  /* 0x0000001b171c7223 */ /* 0x008fe2000001011c */
[----:B----4-:R-:W-:-:S04]  /*1480*/  FFMA.FTZ R36, R25, -R23, R36 ;  /* 0x8000001719247223 */ /* 0x010fc80000010024 */
[----:B-----5:R-:W-:Y:S01]  /*1490*/  @P1 FFMA.FTZ R36, R31, -R17, R36 ;  /* 0x800000111f241223 */ /* 0x020fe20000010024 */
[C---:B------:R-:W-:Y:S01]  /*14a0*/  @P1 FFMA.FTZ R32, -R17.reuse, R26, R32 ;  /* 0x0000001a11201223 */ /* 0x040fe20000010120 */
[----:B------:R-:W-:-:S02]  /*14b0*/  @P1 FFMA.FTZ R28, -R17, R33, R28 ;  /* 0x00000021111c1223 */ /* 0x000fc4000001011c */
.L_x_19:
[----:B0-----:R-:W-:Y:S05]  /*14c0*/  BSYNC B1 ;  /* 0x0000000000017941 */ /* 0x001fea0003800000 */
.L_x_18:
[----:B------:R-:W-:-:S05]  /*14d0*/  IMAD R12, R29, R29, R29 ;  /* 0x0000001d1d0c7224 */ /* 0x000fca00078e021d */
[----:B------:R-:W-:-:S05]  /*14e0*/  LEA.HI R13, R12, R29, RZ, 0x1f ;  /* 0x0000001d0c0d7211 */ /* 0x000fca00078ff8ff */
[----:B------:R-:W-:-:S04]  /*14f0*/  IMAD R13, R13, R8, RZ ;  /* 0x000000080d0d7224 */ /* 0x000fc800078e02ff */
[----:B------:R-:W-:-:S06]  /*1500*/  IMAD.WIDE R12, R13, 0x4, R20 ;  /* 0x000000040d0c7825 */ /* 0x000fcc00078e0214 */
[----:B------:R-:W2:Y:S01]  /*1510*/  LDG.E R12, [R12.64] ;  /* 0x000000040c0c7981 */ /* 0x000ea2000c1e1900 */
[C---:B------:R-:W-:Y:S02]  /*1520*/  ISETP.GE.AND P1, PT, R29.reuse, R4, PT ;  /* 0x000000041d00720c */ /* 0x040fe40003f26270 */
[----:B------:R-:W-:Y:S01]  /*1530*/  IADD3 R29, R29, 0x1, RZ ;  /* 0x000000011d1d7810 */ /* 0x000fe20007ffe0ff */
[----:B--2---:R-:W0:Y:S02]  /*1540*/  MUFU.RCP R15, R12 ;  /* 0x0000000c000f7308 */ /* 0x004e240000001000 */
[C---:B0----5:R-:W-:Y:S01]  /*1550*/  FMUL.FTZ R17, R15.reuse, R36 ;  /* 0x000000240f117220 */ /* 0x061fe20000410000 */
[C---:B------:R-:W-:Y:S01]  /*1560*/  FMUL.FTZ R23, R15.reuse, R32 ;  /* 0x000000200f177220 */ /* 0x040fe20000410000 */
[----:B------:R-:W-:-:S03]  /*1570*/  FMUL.FTZ R15, R15, R28 ;  /* 0x0000001c0f0f7220 */ /* 0x000fc60000410000 */
[----:B------:R0:W-:Y:S04]  /*1580*/  STG.E [R10.64], R17 ;  /* 0x000000110a007986 */ /* 0x0001e8000c101904 */
[----:B------:R0:W-:Y:S04]  /*1590*/  STG.E [R10.64+0x4], R23 ;  /* 0x000004170a007986 */ /* 0x0001e8000c101904 */
[----:B------:R0:W-:Y:S01]  /*15a0*/  STG.E [R10.64+0x8], R15 ;  /* 0x0000080f0a007986 */ /* 0x0001e2000c101904 */
[----:B------:R-:W-:Y:S05]  /*15b0*/  @!P1 BRA `(.L_x_23) ;  /* 0xfffff79000009947 */ /* 0x000fea000383ffff */
.L_x_17:
[----:B------:R-:W-:Y:S05]  /*15c0*/  BSYNC B0 ;  /* 0x0000000000007941 */ /* 0x000fea0003800000 */
.L_x_16:
[----:B------:R-:W-:Y:S01]  /*15d0*/  BSSY B0, `(.L_x_24) ;  /* 0x000009f000007945 */ /* 0x000fe20003800000 */
[----:B------:R-:W-:Y:S05]  /*15e0*/  @!P0 BRA `(.L_x_25) ;  /* 0x000009d000008947 */ /* 0x000fea0003800000 */
[----:B0-----:R-:W-:Y:S01]  /*15f0*/  IMAD R10, R8, 0xc, RZ ;  /* 0x0000000c080a7824 */ /* 0x001fe200078e02ff */
[----:B------:R-:W-:-:S02]  /*1600*/  MOV R11, RZ ;  /* 0x000000ff000b7202 */ /* 0x000fc40000000f00 */
[----:B------:R-:W-:Y:S02]  /*1610*/  MOV R13, R4 ;  /* 0x00000004000d7202 */ /* 0x000fe40000000f00 */
[----:B------:R-:W-:-:S03]  /*1620*/  SHF.R.S32.HI R12, RZ, 0x1f, R10 ;  /* 0x0000001fff0c7819 */ /* 0x000fc6000001140a */
.L_x_31:
[----:B------:R-:W-:-:S04]  /*1630*/  IMAD R14, R13, R8, RZ ;  /* 0x000000080d0e7224 */ /* 0x000fc800078e02ff */
[----:B0-----:R-:W-:-:S04]  /*1640*/  IMAD R17, R14, 0x3, RZ ;  /* 0x000000030e117824 */ /* 0x001fc800078e02ff */
[----:B------:R-:W-:-:S05]  /*1650*/  IMAD.WIDE R16, R17, 0x4, R18 ;  /* 0x0000000411107825 */ /* 0x000fca00078e0212 */
[----:B-----5:R0:W5:Y:S04]  /*1660*/  LDG.E R30, [R16.64] ;  /* 0x00000004101e7981 */ /* 0x020168000c1e1900 */
[----:B------:R0:W5:Y:S04]  /*1670*/  LDG.E R14, [R16.64+0x4] ;  /* 0x00000404100e7981 */ /* 0x000168000c1e1900 */
[----:B------:R0:W5:Y:S01]  /*1680*/  LDG.E R15, [R16.64+0x8] ;  /* 0x00000804100f7981 */ /* 0x000162000c1e1900 */
[----:B------:R-:W-:Y:S01]  /*1690*/  IADD3 R27, R13, 0x1, RZ ;  /* 0x000000010d1b7810 */ /* 0x000fe20007ffe0ff */
[----:B------:R-:W-:Y:S03]  /*16a0*/  BSSY B1, `(.L_x_26) ;  /* 0x0000080000017945 */ /* 0x000fe60003800000 */
[----:B------:R-:W-:-:S13]  /*16b0*/  ISETP.GT.AND P0, PT, R27, R4, PT ;  /* 0x000000041b00720c */ /* 0x000fda0003f04270 */
[----:B------:R-:W-:Y:S05]  /*16c0*/  @P0 BRA `(.L_x_27) ;  /* 0x000007d000000947 */ /* 0x000fea0003800000 */
[----:B0-----:R-:W-:Y:S01]  /*16d0*/  IADD3 R23, R9, -R11, RZ ;  /* 0x8000000b09177210 */ /* 0x001fe20007ffe0ff */
[----:B------:R-:W-:Y:S01]  /*16e0*/  BSSY B2, `(.L_x_28) ;  /* 0x000003b000027945 */ /* 0x000fe20003800000 */
[----:B------:R-:W-:Y:S02]  /*16f0*/  IMAD.MOV.U32 R31, RZ, RZ, R27 ;  /* 0x000000ffff1f7224 */ /* 0x000fe400078e001b */
[----:B------:R-:W-:-:S04]  /*1700*/  IMNMX R23, R4, R23, !PT ;  /* 0x0000001704177217 */ /* 0x000fc80007800200 */
[----:B------:R-:W-:-:S04]  /*1710*/  IADD3 R23, R23, R11, -R4 ;  /* 0x0000000b17177210 */ /* 0x000fc80007ffe804 */
[C---:B------:R-:W-:Y:S02]  /*1720*/  LOP3.LUT R32, R23.reuse, 0x3, RZ, 0xc0, !PT ;  /* 0x0000000317207812 */ /* 0x040fe400078ec0ff */
[----:B------:R-:W-:Y:S02]  /*1730*/  IADD3 R22, R23, -0x1, RZ ;  /* 0xffffffff17167810 */ /* 0x000fe40007ffe0ff */
[----:B------:R-:W-:Y:S02]  /*1740*/  ISETP.NE.AND P1, PT, R32, RZ, PT ;  /* 0x000000ff2000720c */ /* 0x000fe40003f25270 */
[----:B------:R-:W-:-:S11]  /*1750*/  ISETP.GE.U32.AND P0, PT, R22, 0x3, PT ;  /* 0x000000031600780c */ /* 0x000fd60003f06070 */
[----:B------:R-:W-:Y:S05]  /*1760*/  @!P1 BRA `(.L_x_29) ;  /* 0x0000032000009947 */ /* 0x000fea0003800000 */
[----:B------:R-:W-:-:S05]  /*1770*/  IADD3 R31, R13, 0x2, RZ ;  /* 0x000000020d1f7810 */ /* 0x000fca0007ffe0ff */
[----:B------:R-:W-:-:S05]  /*1780*/  IMAD R22, R27, R31, RZ ;  /* 0x0000001f1b167224 */ /* 0x000fca00078e02ff */
[----:B------:R-:W-:-:S04]  /*1790*/  LEA.HI R22, R22, R22, RZ, 0x1 ;  /* 0x0000001616167211 */ /* 0x000fc800078f08ff */
[----:B------:R-:W-:Y:S02]  /*17a0*/  LEA.HI.SX32 R23, R22, R13, 0x1f ;  /* 0x0000000d16177211 */ /* 0x000fe400078ffaff */
[----:B------:R-:W-:-:S03]  /*17b0*/  IADD3 R22, P1, R10, R16, RZ ;  /* 0x000000100a167210 */ /* 0x000fc60007f3e0ff */
[----:B------:R-:W-:Y:S01]  /*17c0*/  IMAD R25, R23, R8, RZ ;  /* 0x0000000817197224 */ /* 0x000fe200078e02ff */
[----:B------:R-:W-:-:S03]  /*17d0*/  IADD3.X R23, R17, R12, RZ, P1, !PT ;  /* 0x0000000c11177210 */ /* 0x000fc60000ffe4ff */
[----:B------:R-:W-:Y:S02]  /*17e0*/  IMAD.WIDE R24, R25, 0x4, R20 ;  /* 0x0000000419187825 */ /* 0x000fe400078e0214 */
[----:B------:R-:W2:Y:S04]  /*17f0*/  LDG.E R29, [R22.64] ;  /* 0x00000004161d7981 */ /* 0x000ea8000c1e1900 */
[----:B------:R-:W2:Y:S04]  /*1800*/  LDG.E R25, [R24.64] ;  /* 0x0000000418197981 */ /* 0x000ea8000c1e1900 */
[----:B------:R-:W3:Y:S04]  /*1810*/  LDG.E R26, [R22.64+0x4] ;  /* 0x00000404161a7981 */ /* 0x000ee8000c1e1900 */
[----:B------:R-:W4:Y:S01]  /*1820*/  LDG.E R28, [R22.64+0x8] ;  /* 0x00000804161c7981 */ /* 0x000f22000c1e1900 */
[----:B------:R-:W-:Y:S01]  /*1830*/  ISETP.NE.AND P1, PT, R32, 0x1, PT ;  /* 0x000000012000780c */ /* 0x000fe20003f25270 */
[----:B--2--5:R-:W-:Y:S01]  /*1840*/  FFMA.FTZ R30, R29, -R25, R30 ;  /* 0x800000191d1e7223 */ /* 0x024fe2000001001e */
[C---:B---3--:R-:W-:Y:S01]  /*1850*/  FFMA.FTZ R14, -R25.reuse, R26, R14 ;  /* 0x0000001a190e7223 */ /* 0x048fe2000001010e */
[----:B----4-:R-:W-:-:S10]  /*1860*/  FFMA.FTZ R15, -R25, R28, R15 ;  /* 0x0000001c190f7223 */ /* 0x010fd4000001010f */
[----:B------:R-:W-:Y:S05]  /*1870*/  @!P1 BRA `(.L_x_29) ;  /* 0x0000021000009947 */ /* 0x000fea0003800000 */
[----:B------:R-:W-:Y:S02]  /*1880*/  ISETP.NE.AND P1, PT, R32, 0x2, PT ;  /* 0x000000022000780c */ /* 0x000fe40003f25270 */
[----:B------:R-:W-:Y:S02]  /*1890*/  SHF.L.U32 R24, R31, 0x1, RZ ;  /* 0x000000011f187819 */ /* 0x000fe400000006ff */
[----:B------:R-:W-:-:S03]  /*18a0*/  IADD3 R22, P2, R10, R22, RZ ;  /* 0x000000160a167210 */ /* 0x000fc60007f5e0ff */
[----:B------:R-:W-:Y:S01]  /*18b0*/  IMAD R26, R27, R31, R24 ;  /* 0x0000001f1b1a7224 */ /* 0x000fe200078e0218 */
[----:B------:R-:W-:Y:S01]  /*18c0*/  IADD3 R31, R13, 0x3, RZ ;  /* 0x000000030d1f7810 */ /* 0x000fe20007ffe0ff */
[----:B------:R-:W-:-:S03]  /*18d0*/  IMAD.X R23, R12, 0x1, R23, P2 ;  /* 0x000000010c177824 */ /* 0x000fc600010e0617 */
[-C--:B------:R-:W-:Y:S02]  /*18e0*/  LEA.HI R24, R26, R26.reuse, RZ, 0x1 ;  /* 0x0000001a1a187211 */ /* 0x080fe400078f08ff */
[----:B------:R-:W-:Y:S01]  /*18f0*/  @P1 LEA R26, R31, R26, 0x1 ;  /* 0x0000001a1f1a1211 */ /* 0x000fe200078e08ff */
[----:B------:R-:W2:Y:S01]  /*1900*/  LDG.E R33, [R22.64] ;  /* 0x0000000416217981 */ /* 0x000ea2000c1e1900 */
[-C--:B------:R-:W-:Y:S02]  /*1910*/  LEA.HI.SX32 R25, R24, R13.reuse, 0x1f ;  /* 0x0000000d18197211 */ /* 0x080fe400078ffaff */
[----:B------:R-:W-:Y:S01]  /*1920*/  @P1 LEA.HI R26, R26, R26, RZ, 0x1 ;  /* 0x0000001a1a1a1211 */ /* 0x000fe200078f08ff */
[----:B------:R-:W3:Y:S01]  /*1930*/  LDG.E R32, [R22.64+0x4] ;  /* 0x0000040416207981 */ /* 0x000ee2000c1e1900 */
[----:B------:R-:W-:Y:S01]  /*1940*/  @P1 IADD3 R24, P2, R10, R22, RZ ;  /* 0x000000160a181210 */ /* 0x000fe20007f5e0ff */
[----:B------:R-:W-:Y:S01]  /*1950*/  IMAD R25, R25, R8, RZ ;  /* 0x0000000819197224 */ /* 0x000fe200078e02ff */
[----:B------:R-:W-:Y:S01]  /*1960*/  @P1 LEA.HI.SX32 R27, R26, R13, 0x1f ;  /* 0x0000000d1a1b1211 */ /* 0x000fe200078ffaff */
[----:B------:R-:W4:Y:S02]  /*1970*/  LDG.E R34, [R22.64+0x8] ;  /* 0x0000080416227981 */ /* 0x000f24000c1e1900 */
[----:B------:R-:W-:-:S04]  /*1980*/  IMAD.WIDE R28, R25, 0x4, R20 ;  /* 0x00000004191c7825 */ /* 0x000fc800078e0214 */
[----:B------:R-:W-:Y:S01]  /*1990*/  @P1 IMAD R27, R27, R8, RZ ;  /* 0x000000081b1b1224 */ /* 0x000fe200078e02ff */
[----:B------:R-:W-:Y:S01]  /*19a0*/  @P1 IADD3.X R25, R12, R23, RZ, P2, !PT ;  /* 0x000000170c191210 */ /* 0x000fe200017fe4ff */
[----:B------:R-:W2:Y:S02]  /*19b0*/  LDG.E R29, [R28.64] ;  /* 0x000000041c1d7981 */ /* 0x000ea4000c1e1900 */
[----:B------:R-:W-:Y:S02]  /*19c0*/  @P1 IMAD.WIDE R26, R27, 0x4, R20 ;  /* 0x000000041b1a1825 */ /* 0x000fe400078e0214 */
[----:B------:R-:W5:Y:S04]  /*19d0*/  @P1 LDG.E R37, [R24.64] ;  /* 0x0000000418251981 */ /* 0x000f68000c1e1900 */
[----:B------:R-:W5:Y:S04]  /*19e0*/  @P1 LDG.E R27, [R26.64] ;  /* 0x000000041a1b1981 */ /* 0x000f68000c1e1900 */
[----:B------:R-:W5:Y:S04]  /*19f0*/  @P1 LDG.E R36, [R24.64+0x4] ;  /* 0x0000040418241981 */ /* 0x000f68000c1e1900 */
[----:B------:R-:W5:Y:S01]  /*1a00*/  @P1 LDG.E R38, [R24.64+0x8] ;  /* 0x0000080418261981 */ /* 0x000f62000c1e1900 */
[----:B------:R-:W-:-:S04]  /*1a10*/  @P1 IADD3 R35, R13, 0x4, RZ ;  /* 0x000000040d231810 */ /* 0x000fc80007ffe0ff */
[----:B------:R-:W-:Y:S01]  /*1a20*/  @P1 MOV R31, R35 ;  /* 0x00000023001f1202 */ /* 0x000fe20000000f00 */
[----:B--2---:R-:W-:Y:S01]  /*1a30*/  FFMA.FTZ R30, R33, -R29, R30 ;  /* 0x8000001d211e7223 */ /* 0x004fe2000001001e */
[C---:B---3--:R-:W-:Y:S01]  /*1a40*/  FFMA.FTZ R14, -R29.reuse, R32, R14 ;  /* 0x000000201d0e7223 */ /* 0x048fe2000001010e */
[----:B----4-:R-:W-:Y:S02]  /*1a50*/  FFMA.FTZ R15, -R29, R34, R15 ;  /* 0x000000221d0f7223 */ /* 0x010fe4000001010f */
[----:B-----5:R-:W-:Y:S01]  /*1a60*/  @P1 FFMA.FTZ R30, R37, -R27, R30 ;  /* 0x8000001b251e1223 */ /* 0x020fe2000001001e */
[C---:B------:R-:W-:Y:S01]  /*1a70*/  @P1 FFMA.FTZ R14, -R27.reuse, R36, R14 ;  /* 0x000000241b0e1223 */ /* 0x040fe2000001010e */
[----:B------:R-:W-:-:S02]  /*1a80*/  @P1 FFMA.FTZ R15, -R27, R38, R15 ;  /* 0x000000261b0f1223 */ /* 0x000fc4000001010f */
.L_x_29:
[----:B------:R-:W-:Y:S05]  /*1a90*/  BSYNC B2 ;  /* 0x0000000000027941 */ /* 0x000fea0003800000 */
.L_x_28:
[----:B------:R-:W-:Y:S05]  /*1aa0*/  @!P0 BRA `(.L_x_27) ;  /* 0x000003f000008947 */ /* 0x000fea0003800000 */
.L_x_30:
[C---:B------:R-:W-:Y:S01]  /*1ab0*/  IMAD R23, R31.reuse, R31, R31 ;  /* 0x0000001f1f177224 */ /* 0x040fe200078e021f */
[C---:B------:R-:W-:Y:S01]  /*1ac0*/  IADD3 R22, R31.reuse, 0x1, RZ ;  /* 0x000000011f167810 */ /* 0x040fe20007ffe0ff */
[C---:B------:R-:W-:Y:S01]  /*1ad0*/  IMAD R25, R31.reuse, R8, RZ ;  /* 0x000000081f197224 */ /* 0x040fe200078e02ff */
[----:B------:R-:W-:-:S02]  /*1ae0*/  IADD3 R35, R31, 0x3, RZ ;  /* 0x000000031f237810 */ /* 0x000fc40007ffe0ff */
[-C--:B------:R-:W-:Y:S02]  /*1af0*/  LEA R22, R22, R23.reuse, 0x1 ;  /* 0x0000001716167211 */ /* 0x080fe400078e08ff */
[----:B------:R-:W-:Y:S01]  /*1b00*/  LEA.HI R24, R23, R23, RZ, 0x1 ;  /* 0x0000001717187211 */ /* 0x000fe200078f08ff */
[----:B------:R-:W-:Y:S02]  /*1b10*/  IMAD R23, R25, 0x3, RZ ;  /* 0x0000000319177824 */ /* 0x000fe400078e02ff */
[----:B------:R-:W-:Y:S01]  /*1b20*/  IMAD R26, R31, 0x2, R22 ;  /* 0x000000021f1a7824 */ /* 0x000fe200078e0216 */
[----:B------:R-:W-:Y:S02]  /*1b30*/  LEA.HI.SX32 R25, R24, R13, 0x1f ;  /* 0x0000000d18197211 */ /* 0x000fe400078ffaff */
[----:B------:R-:W-:Y:S01]  /*1b40*/  LEA.HI R24, R22, R22, RZ, 0x1 ;  /* 0x0000001616187211 */ /* 0x000fe200078f08ff */
[----:B------:R-:W-:Y:S01]  /*1b50*/  IMAD.WIDE R22, R23, 0x4, R18 ;  /* 0x0000000417167825 */ /* 0x000fe200078e0212 */
[----:B------:R-:W-:-:S02]  /*1b60*/  IADD3 R32, R26, 0x4, RZ ;  /* 0x000000041a207810 */ /* 0x000fc40007ffe0ff */
[-C--:B------:R-:W-:Y:S01]  /*1b70*/  LEA.HI.SX32 R27, R24, R13.reuse, 0x1f ;  /* 0x0000000d181b7211 */ /* 0x080fe200078ffaff */
[----:B------:R-:W-:Y:S01]  /*1b80*/  IMAD R25, R25, R8, RZ ;  /* 0x0000000819197224 */ /* 0x000fe200078e02ff */
[-C--:B------:R-:W-:Y:S01]  /*1b90*/  LEA.HI R36, R32, R32.reuse, RZ, 0x1 ;  /* 0x0000002020247211 */ /* 0x080fe200078f08ff */
[----:B------:R0:W2:Y:S01]  /*1ba0*/  LDG.E R39, [R22.64] ;  /* 0x0000000416277981 */ /* 0x0000a2000c1e1900 */
[----:B------:R-:W-:Y:S02]  /*1bb0*/  LEA R38, R35, R32, 0x1 ;  /* 0x0000002023267211 */ /* 0x000fe400078e08ff */
[----:B------:R-:W-:Y:S01]  /*1bc0*/  IADD3 R24, P0, R10, R22, RZ ;  /* 0x000000160a187210 */ /* 0x000fe20007f1e0ff */
[----:B------:R-:W-:Y:S01]  /*1bd0*/  IMAD R29, R27, R8, RZ ;  /* 0x000000081b1d7224 */ /* 0x000fe200078e02ff */
[-C--:B------:R-:W-:Y:S01]  /*1be0*/  LEA.HI.SX32 R33, R36, R13.reuse, 0x1f ;  /* 0x0000000d24217211 */ /* 0x080fe200078ffaff */
[----:B------:R0:W3:Y:S01]  /*1bf0*/  LDG.E R37, [R22.64+0x4] ;  /* 0x0000040416257981 */ /* 0x0000e2000c1e1900 */
[----:B------:R-:W-:Y:S01]  /*1c00*/  LEA.HI R38, R38, R38, RZ, 0x1 ;  /* 0x0000002626267211 */ /* 0x000fe200078f08ff */
[--C-:B------:R-:W-:Y:S01]  /*1c10*/  IMAD.WIDE R26, R25, 0x4, R20.reuse ;  /* 0x00000004191a7825 */ /* 0x100fe200078e0214 */
[----:B------:R-:W-:Y:S01]  /*1c20*/  IADD3.X R25, R23, R12, RZ, P0, !PT ;  /* 0x0000000c17197210 */ /* 0x000fe200007fe4ff */
[----:B------:R0:W4:Y:S01]  /*1c30*/  LDG.E R34, [R22.64+0x8] ;  /* 0x0000080416227981 */ /* 0x000122000c1e1900 */
[----:B------:R-:W-:Y:S01]  /*1c40*/  IADD3 R32, P0, R10, R24, RZ ;  /* 0x000000180a207210 */ /* 0x000fe20007f1e0ff */
[----:B------:R-:W-:Y:S01]  /*1c50*/  IMAD R43, R33, R8, RZ ;  /* 0x00000008212b7224 */ /* 0x000fe200078e02ff */
[----:B------:R-:W-:Y:S01]  /*1c60*/  LEA.HI.SX32 R40, R38, R13, 0x1f ;  /* 0x0000000d26287211 */ /* 0x000fe200078ffaff */
[----:B------:R-:W-:Y:S01]  /*1c70*/  IMAD.WIDE R28, R29, 0x4, R20 ;  /* 0x000000041d1c7825 */ /* 0x000fe200078e0214 */
[----:B------:R1:W2:Y:S01]  /*1c80*/  LDG.E R41, [R26.64] ;  /* 0x000000041a297981 */ /* 0x0002a2000c1e1900 */
[----:B------:R-:W-:-:S03]  /*1c90*/  IADD3.X R33, R12, R25, RZ, P0, !PT ;  /* 0x000000190c217210 */ /* 0x000fc600007fe4ff */
[----:B------:R1:W4:Y:S01]  /*1ca0*/  LDG.E R36, [R28.64] ;  /* 0x000000041c247981 */ /* 0x000322000c1e1900 */
[----:B0-----:R-:W-:-:S03]  /*1cb0*/  IMAD.WIDE R22, R43, 0x4, R20 ;  /* 0x000000042b167825 */ /* 0x001fc600078e0214 */
[----:B------:R0:W4:Y:S01]  /*1cc0*/  LDG.E R45, [R24.64] ;  /* 0x00000004182d7981 */ /* 0x000122000c1e1900 */
[----:B-1----:R-:W-:Y:S01]  /*1cd0*/  IMAD R27, R40, R8, RZ ;  /* 0x00000008281b7224 */ /* 0x002fe200078e02ff */
[----:B------:R-:W-:Y:S02]  /*1ce0*/  IADD3 R26, P0, R10, R32, RZ ;  /* 0x000000200a1a7210 */ /* 0x000fe40007f1e0ff */
[----:B------:R0:W4:Y:S01]  /*1cf0*/  LDG.E R43, [R24.64+0x4] ;  /* 0x00000404182b7981 */ /* 0x000122000c1e1900 */
[----:B------:R-:W-:-:S03]  /*1d00*/  IMAD.WIDE R28, R27, 0x4, R20 ;  /* 0x000000041b1c7825 */ /* 0x000fc600078e0214 */
[----:B------:R0:W4:Y:S01]  /*1d10*/  LDG.E R38, [R24.64+0x8] ;  /* 0x0000080418267981 */ /* 0x000122000c1e1900 */
[----:B------:R-:W-:-:S03]  /*1d20*/  IMAD.X R27, R12, 0x1, R33, P0 ;  /* 0x000000010c1b7824 */ /* 0x000fc600000e0621 */
[----:B------:R1:W4:Y:S04]  /*1d30*/  LDG.E R22, [R22.64] ;  /* 0x0000000416167981 */ /* 0x000328000c1e1900 */
[----:B------:R-:W4:Y:S04]  /*1d40*/  LDG.E R42, [R32.64] ;  /* 0x00000004202a7981 */ /* 0x000f28000c1e1900 */
[----:B------:R-:W4:Y:S04]  /*1d50*/  LDG.E R40, [R32.64+0x4] ;  /* 0x0000040420287981 */ /* 0x000f28000c1e1900 */
[----:B------:R-:W4:Y:S04]  /*1d60*/  LDG.E R44, [R32.64+0x8] ;  /* 0x00000804202c7981 */ /* 0x000f28000c1e1900 */
[----:B------:R-:W4:Y:S04]  /*1d70*/  LDG.E R28, [R28.64] ;  /* 0x000000041c1c7981 */ /* 0x000f28000c1e1900 */
[----:B-1----:R-:W4:Y:S04]  /*1d80*/  LDG.E R23, [R26.64] ;  /* 0x000000041a177981 */ /* 0x002f28000c1e1900 */
[----:B0-----:R-:W4:Y:S04]  /*1d90*/  LDG.E R25, [R26.64+0x4] ;  /* 0x000004041a197981 */ /* 0x001f28000c1e1900 */
[----:B------:R-:W4:Y:S01]  /*1da0*/  LDG.E R24, [R26.64+0x8] ;  /* 0x000008041a187981 */ /* 0x000f22000c1e1900 */
[----:B------:R-:W-:-:S02]  /*1db0*/  ISETP.GE.AND P0, PT, R35, R4, PT ;  /* 0x000000042300720c */ /* 0x000fc40003f06270 */
[----:B------:R-:W-:Y:S01]  /*1dc0*/  IADD3 R31, R31, 0x4, RZ ;  /* 0x000000041f1f7810 */ /* 0x000fe20007ffe0ff */
[----:B--2--5:R-:W-:Y:S01]  /*1dd0*/  FFMA.FTZ R30, R39, -R41, R30 ;  /* 0x80000029271e7223 */ /* 0x024fe2000001001e */
[C---:B---3--:R-:W-:Y:S01]  /*1de0*/  FFMA.FTZ R37, -R41.reuse, R37, R14 ;  /* 0x0000002529257223 */ /* 0x048fe2000001010e */
[----:B----4-:R-:W-:Y:S02]  /*1df0*/  FFMA.FTZ R15, -R41, R34, R15 ;  /* 0x00000022290f7223 */ /* 0x010fe4000001010f */
[----:B------:R-:W-:Y:S01]  /*1e00*/  FFMA.FTZ R45, R45, -R36, R30 ;  /* 0x800000242d2d7223 */ /* 0x000fe2000001001e */
[C---:B------:R-:W-:Y:S01]  /*1e10*/  FFMA.FTZ R37, -R36.reuse, R43, R37 ;  /* 0x0000002b24257223 */ /* 0x040fe20000010125 */
[----:B------:R-:W-:Y:S02]  /*1e20*/  FFMA.FTZ R15, -R36, R38, R15 ;  /* 0x00000026240f7223 */ /* 0x000fe4000001010f */
[----:B------:R-:W-:Y:S01]  /*1e30*/  FFMA.FTZ R42, R42, -R22, R45 ;  /* 0x800000162a2a7223 */ /* 0x000fe2000001002d */
[C---:B------:R-:W-:Y:S01]  /*1e40*/  FFMA.FTZ R37, -R22.reuse, R40, R37 ;  /* 0x0000002816257223 */ /* 0x040fe20000010125 */
[----:B------:R-:W-:-:S02]  /*1e50*/  FFMA.FTZ R15, -R22, R44, R15 ;  /* 0x0000002c160f7223 */ /* 0x000fc4000001010f */
[----:B------:R-:W-:Y:S01]  /*1e60*/  FFMA.FTZ R30, R23, -R28, R42 ;  /* 0x8000001c171e7223 */ /* 0x000fe2000001002a */
[C---:B------:R-:W-:Y:S01]  /*1e70*/  FFMA.FTZ R14, -R28.reuse, R25, R37 ;  /* 0x000000191c0e7223 */ /* 0x040fe20000010125 */
[----:B------:R-:W-:Y:S01]  /*1e80*/  FFMA.FTZ R15, -R28, R24, R15 ;  /* 0x000000181c0f7223 */ /* 0x000fe2000001010f */
[----:B------:R-:W-:Y:S05]  /*1e90*/  @!P0 BRA `(.L_x_30) ;  /* 0xfffffc1000008947 */ /* 0x000fea000383ffff */
.L_x_27:
[----:B0-----:R-:W-:Y:S05]  /*1ea0*/  BSYNC B1 ;  /* 0x0000000000017941 */ /* 0x001fea0003800000 */
.L_x_26:
[----:B------:R-:W-:-:S05]  /*1eb0*/  IMAD R22, R13, R13, R13 ;  /* 0x0000000d0d167224 */ /* 0x000fca00078e020d */
[----:B------:R-:W-:-:S04]  /*1ec0*/  LEA.HI R22, R22, R22, RZ, 0x1 ;  /* 0x0000001616167211 */ /* 0x000fc800078f08ff */
[----:B------:R-:W-:-:S05]  /*1ed0*/  LEA.HI.SX32 R23, R22, R13, 0x1f ;  /* 0x0000000d16177211 */ /* 0x000fca00078ffaff */
[----:B------:R-:W-:-:S04]  /*1ee0*/  IMAD R23, R23, R8, RZ ;  /* 0x0000000817177224 */ /* 0x000fc800078e02ff */
[----:B------:R-:W-:-:S06]  /*1ef0*/  IMAD.WIDE R22, R23, 0x4, R20 ;  /* 0x0000000417167825 */ /* 0x000fcc00078e0214 */
[----:B------:R-:W2:Y:S01]  /*1f00*/  LDG.E R22, [R22.64] ;  /* 0x0000000416167981 */ /* 0x000ea2000c1e1900 */
[C---:B------:R-:W-:Y:S02]  /*1f10*/  ISETP.GT.AND P0, PT, R13.reuse, RZ, PT ;  /* 0x000000ff0d00720c */ /* 0x040fe40003f04270 */
[----:B------:R-:W-:Y:S02]  /*1f20*/  IADD3 R13, R13, -0x1, RZ ;  /* 0xffffffff0d0d7810 */ /* 0x000fe40007ffe0ff */
        /* <DEDUP_REMOVED lines=8> */
[----:B------:R-:W-:Y:S05]  /*1fb0*/  @P0 BRA `(.L_x_31) ;  /* 0xfffff67000000947 */ /* 0x000fea000383ffff */
.L_x_25:
[----:B------:R-:W-:Y:S05]  /*1fc0*/  BSYNC B0 ;  /* 0x0000000000007941 */ /* 0x000fea0003800000 */
.L_x_24:
[----:B------:R-:W2:Y:S01]  /*1fd0*/  LDG.E R4, [R18.64] ;  /* 0x0000000412047981 */ /* 0x000ea2000c1e1900 */
[----:B------:R-:W1:Y:S01]  /*1fe0*/  MUFU.RCP R2, R2 ;  /* 0x0000000200027308 */ /* 0x000e620000001000 */
[----:B------:R-:W-:Y:S01]  /*1ff0*/  BSSY B0, `(.L_x_32) ;  /* 0x0000028000007945 */ /* 0x000fe20003800000 */
[-C--:B-1---5:R-:W-:Y:S01]  /*2000*/  FMUL.FTZ R8, R5, R2.reuse ;  /* 0x0000000205087220 */ /* 0x0a2fe20000410000 */
[-C--:B------:R-:W-:Y:S01]  /*2010*/  FMUL.FTZ R9, R6, R2.reuse ;  /* 0x0000000206097220 */ /* 0x080fe20000410000 */
[----:B0-----:R-:W-:Y:S01]  /*2020*/  FMUL.FTZ R10, R7, R2 ;  /* 0x00000002070a7220 */ /* 0x001fe20000410000 */
[----:B--2---:R-:W-:-:S13]  /*2030*/  FSETP.NAN.FTZ.AND P0, PT, R4, R4, PT ;  /* 0x000000040400720b */ /* 0x004fda0003f18000 */
[----:B------:R-:W-:Y:S05]  /*2040*/  @P0 BRA `(.L_x_33) ;  /* 0x000001f000000947 */ /* 0x000fea0003800000 */
[----:B------:R-:W2:Y:S01]  /*2050*/  LDG.E R2, [R18.64+0x4] ;  /* 0x0000040412027981 */ /* 0x000ea2000c1e1900 */
[C---:B------:R-:W-:Y:S01]  /*2060*/  FADD.FTZ R7, R4.reuse, R4 ;  /* 0x0000000404077221 */ /* 0x040fe20000010000 */
[C---:B------:R-:W-:Y:S02]  /*2070*/  LOP3.LUT R5, R4.reuse, 0x80000000, RZ, 0xfc, !PT ;  /* 0x8000000004057812 */ /* 0x040fe400078efcff */
[----:B------:R-:W-:Y:S02]  /*2080*/  SHF.L.U32 R6, R4, 0x1, RZ ;  /* 0x0000000104067819 */ /* 0x000fe400000006ff */
[----:B------:R-:W-:-:S04]  /*2090*/  FSETP.NEU.FTZ.AND P0, PT, R7, R4, PT ;  /* 0x000000040700720b */ /* 0x000fc80003f1d000 */
[----:B------:R-:W-:-:S04]  /*20a0*/  ISETP.NE.AND P0, PT, R5, -0x80000000, !P0 ;  /* 0x800000000500780c */ /* 0x000fc80004705270 */
[----:B------:R-:W-:Y:S02]  /*20b0*/  ISETP.GT.U32.OR P0, PT, R6, -0x1000000, P0 ;  /* 0xff0000000600780c */ /* 0x000fe40000704470 */
[----:B--2---:R-:W-:-:S04]  /*20c0*/  FSETP.NAN.FTZ.AND P1, PT, R2, R2, PT ;  /* 0x000000020200720b */ /* 0x004fc80003f38000 */
[----:B------:R-:W-:-:S13]  /*20d0*/  PLOP3.LUT P0, PT, P0, P1, PT, 0xa8, 0x0 ;  /* 0x000000000000781c */ /* 0x000fda0000703570 */
        /* <DEDUP_REMOVED lines=11> */
[C---:B------:R-:W-:Y:S01]  /*2190*/  FADD.FTZ R5, R18.reuse, R18 ;  /* 0x0000001212057221 */ /* 0x040fe20000010000 */
[----:B------:R-:W-:Y:S02]  /*21a0*/  LOP3.LUT R6, R18, 0x80000000, RZ, 0xfc, !PT ;  /* 0x8000000012067812 */ /* 0x000fe400078efcff */
[----:B------:R-:W-:Y:S02]  /*21b0*/  FSETP.GEU.FTZ.AND P1, PT, R4, -0.0099999997764825820923, PT ;  /* 0xbc23d70a0400780b */ /* 0x000fe40003f3e000 */
[----:B------:R-:W-:Y:S02]  /*21c0*/  FSETP.NEU.FTZ.AND P0, PT, R5, R18, PT ;  /* 0x000000120500720b */ /* 0x000fe40003f1d000 */
[----:B------:R-:W-:Y:S02]  /*21d0*/  FSETP.GEU.FTZ.AND P2, PT, R2, -0.0099999997764825820923, PT ;  /* 0xbc23d70a0200780b */ /* 0x000fe40003f5e000 */
[----:B------:R-:W-:Y:S02]  /*21e0*/  ISETP.NE.AND P0, PT, R6, -0x80000000, !P0 ;  /* 0x800000000600780c */ /* 0x000fe40004705270 */
[----:B------:R-:W-:-:S02]  /*21f0*/  FSETP.GEU.FTZ.AND P3, PT, R18, -0.0099999997764825820923, PT ;  /* 0xbc23d70a1200780b */ /* 0x000fc40003f7e000 */
[----:B------:R-:W-:Y:S02]  /*2200*/  SHF.L.U32 R5, R18, 0x1, RZ ;  /* 0x0000000112057819 */ /* 0x000fe400000006ff */
[----:B------:R-:W-:Y:S02]  /*2210*/  PLOP3.LUT P1, PT, P3, P1, P2, 0x80, 0x0 ;  /* 0x000000000000781c */ /* 0x000fe40001f23020 */
[----:B------:R-:W-:-:S13]  /*2220*/  ISETP.GT.U32.OR P0, PT, R5, -0x1000000, P0 ;  /* 0xff0000000500780c */ /* 0x000fda0000704470 */
[----:B------:R-:W-:Y:S05]  /*2230*/  @P1 BRA !P0, `(.L_x_34) ;  /* 0x0000003000001947 */ /* 0x000fea0004000000 */
.L_x_33:
[----:B------:R-:W-:Y:S01]  /*2240*/  IMAD.MOV.U32 R18, RZ, RZ, R10 ;  /* 0x000000ffff127224 */ /* 0x000fe200078e000a */
[----:B------:R-:W-:Y:S02]  /*2250*/  MOV R2, R9 ;  /* 0x0000000900027202 */ /* 0x000fe40000000f00 */
[----:B------:R-:W-:-:S02]  /*2260*/  MOV R4, R8 ;  /* 0x0000000800047202 */ /* 0x000fc40000000f00 */
.L_x_34:
[----:B------:R-:W-:Y:S05]  /*2270*/  BSYNC B0 ;  /* 0x0000000000007941 */ /* 0x000fea0003800000 */
.L_x_32:
[----:B------:R-:W-:Y:S02]  /*2280*/  FMNMX.FTZ R2, RZ, R2, !PT ;  /* 0x00000002ff027209 */ /* 0x000fe40007810000 */
[----:B------:R-:W-:Y:S02]  /*2290*/  FMNMX.FTZ R4, RZ, R4, !PT ;  /* 0x00000004ff047209 */ /* 0x000fe40007810000 */
[----:B------:R-:W-:Y:S01]  /*22a0*/  FMNMX.FTZ R18, RZ, R18, !PT ;  /* 0x00000012ff127209 */ /* 0x000fe20007810000 */
[----:B------:R-:W-:Y:S01]  /*22b0*/  FMUL.FTZ R2, R2, 1.4426950216293334961 ;  /* 0x3fb8aa3b02027820 */ /* 0x000fe20000410000 */
[----:B------:R-:W-:Y:S01]  /*22c0*/  ISETP.LE.AND P0, PT, RZ, c[0x0][0x19c], PT ;  /* 0x00006700ff007a0c */ /* 0x000fe20003f03270 */
[----:B------:R-:W-:Y:S01]  /*22d0*/  FMUL.FTZ R4, R4, 1.4426950216293334961 ;  /* 0x3fb8aa3b04047820 */ /* 0x000fe20000410000 */
[----:B------:R-:W-:Y:S01]  /*22e0*/  IADD3 R3, R3, c[0x0][0x190], RZ ;  /* 0x0000640003037a10 */ /* 0x000fe20007ffe0ff */
[----:B------:R-:W-:Y:S01]  /*22f0*/  FMUL.FTZ R18, R18, 1.4426950216293334961 ;  /* 0x3fb8aa3b12127820 */ /* 0x000fe20000410000 */
[----:B------:R-:W-:Y:S01]  /*2300*/  MOV R5, 0x4 ;  /* 0x0000000400057802 */ /* 0x000fe20000000f00 */
[----:B------:R-:W0:Y:S02]  /*2310*/  MUFU.EX2 R2, R2 ;  /* 0x0000000200027308 */ /* 0x000e240000000800 */
[----:B------:R-:W-:-:S04]  /*2320*/  IMAD R3, R0, c[0x0][0x194], R3 ;  /* 0x0000650000037a24 */ /* 0x000fc800078e0203 */
[----:B------:R-:W-:Y:S02]  /*2330*/  IMAD R3, R3, c[0x0][0x198], RZ ;  /* 0x0000660003037a24 */ /* 0x000fe400078e02ff */
[----:B------:R-:W1:Y:S08]  /*2340*/  MUFU.EX2 R4, R4 ;  /* 0x0000000400047308 */ /* 0x000e700000000800 */
[----:B------:R-:W2:Y:S01]  /*2350*/  MUFU.EX2 R18, R18 ;  /* 0x0000001200127308 */ /* 0x000ea20000000800 */
[----:B0-----:R-:W-:Y:S01]  /*2360*/  FADD.FTZ R9, R2, -1 ;  /* 0xbf80000002097421 */ /* 0x001fe20000010000 */
[----:B------:R-:W-:Y:S01]  /*2370*/  IMAD.WIDE R2, R3, R5, c[0x0][0x160] ;  /* 0x0000580003027625 */ /* 0x000fe200078e0205 */
[----:B-1----:R-:W-:Y:S01]  /*2380*/  FADD.FTZ R7, R4, -1 ;  /* 0xbf80000004077421 */ /* 0x002fe20000010000 */
[----:B--2---:R-:W-:Y:S01]  /*2390*/  FADD.FTZ R11, R18, -1 ;  /* 0xbf800000120b7421 */ /* 0x004fe20000010000 */
[----:B------:R-:W-:Y:S05]  /*23a0*/  @!P0 BRA `(.L_x_35) ;  /* 0x000000c000008947 */ /* 0x000fea0003800000 */
[----:B------:R-:W-:-:S13]  /*23b0*/  ISETP.NE.AND P0, PT, RZ, c[0x0][0x19c], PT ;  /* 0x00006700ff007a0c */ /* 0x000fda0003f05270 */
[----:B------:R-:W-:-:S05]  /*23c0*/  @P0 IMAD.WIDE R4, R5, c[0x0][0x19c], R2 ;  /* 0x0000670005040a25 */ /* 0x000fca00078e0202 */
[----:B------:R-:W2:Y:S04]  /*23d0*/  @P0 LDG.E R6, [R4.64] ;  /* 0x0000000404060981 */ /* 0x000ea8000c1e1900 */
[----:B------:R-:W3:Y:S04]  /*23e0*/  @P0 LDG.E R8, [R4.64+0x4] ;  /* 0x0000040404080981 */ /* 0x000ee8000c1e1900 */
[----:B------:R-:W4:Y:S01]  /*23f0*/  @P0 LDG.E R10, [R4.64+0x8] ;  /* 0x00000804040a0981 */ /* 0x000f22000c1e1900 */
[----:B------:R-:W-:-:S05]  /*2400*/  I2FP.F32.S32 R0, c[0x0][0x1a0] ;  /* 0x0000680000007a45 */ /* 0x000fca0000201400 */
[-C--:B------:R-:W-:Y:S01]  /*2410*/  FMUL.FTZ R7, R7, R0.reuse ;  /* 0x0000000007077220 */ /* 0x080fe20000410000 */
[-C--:B------:R-:W-:Y:S01]  /*2420*/  FMUL.FTZ R9, R9, R0.reuse ;  /* 0x0000000009097220 */ /* 0x080fe20000410000 */
[----:B------:R-:W-:Y:S02]  /*2430*/  FMUL.FTZ R11, R11, R0 ;  /* 0x000000000b0b7220 */ /* 0x000fe40000410000 */
[----:B--2---:R-:W-:Y:S01]  /*2440*/  @P0 FADD.FTZ R7, R7, R6 ;  /* 0x0000000607070221 */ /* 0x004fe20000010000 */
[----:B---3--:R-:W-:Y:S01]  /*2450*/  @P0 FADD.FTZ R9, R9, R8 ;  /* 0x0000000809090221 */ /* 0x008fe20000010000 */
[----:B----4-:R-:W-:-:S03]  /*2460*/  @P0 FADD.FTZ R11, R11, R10 ;  /* 0x0000000a0b0b0221 */ /* 0x010fc60000010000 */
.L_x_35:
[----:B------:R-:W-:Y:S04]  /*2470*/  STG.E [R2.64], R7 ;  /* 0x0000000702007986 */ /* 0x000fe8000c101904 */
[----:B------:R-:W-:Y:S04]  /*2480*/  STG.E [R2.64+0x4], R9 ;  /* 0x0000040902007986 */ /* 0x000fe8000c101904 */
[----:B------:R-:W-:Y:S01]  /*2490*/  STG.E [R2.64+0x8], R11 ;  /* 0x0000080b02007986 */ /* 0x000fe2000c101904 */
[----:B------:R-:W-:Y:S05]  /*24a0*/  EXIT ;  /* 0x000000000000794d */ /* 0x000fea0003800000 */
.L_x_36:
[----:B------:R-:W-:-:S00]  /*24b0*/  BRA `(.L_x_36) ;  /* 0xfffffff000007947 */ /* 0x000fc0000383ffff */
[----:B------:R-:W-:-:S00]  /*24c0*/  NOP ;  /* 0x0000000000007918 */ /* 0x000fc00000000000 */
        /* <DEDUP_REMOVED lines=11> */
.L_x_448:


//--------------------- .text.kernel_cuda_filter_nlm_construct_gramian --------------------------
	.section	.text.kernel_cuda_filter_nlm_construct_gramian,"ax",@progbits
	.sectioninfo	@"SHI_REGISTERS=64"
	.align	128
        .global         kernel_cuda_filter_nlm_construct_gramian
        .type           kernel_cuda_filter_nlm_construct_gramian,@function
        .size           kernel_cuda_filter_nlm_construct_gramian,(.L_x_449 - kernel_cuda_filter_nlm_construct_gramian)
        .other          kernel_cuda_filter_nlm_construct_gramian,@"STO_CUDA_ENTRY STV_DEFAULT"
kernel_cuda_filter_nlm_construct_gramian:
.text.kernel_cuda_filter_nlm_construct_gramian:
[----:B------:R-:W-:-:S02]  /*0000*/  IMAD.MOV.U32 R1, RZ, RZ, c[0x0][0x28] ;  /* 0x00000a00ff017624 */ /* 0x000fc400078e00ff */
[----:B------:R-:W-:Y:S01]  /*0010*/  IMAD.MOV.U32 R2, RZ, RZ, c[0x0][0x1c0] ;  /* 0x00007000ff027624 */ /* 0x000fe200078e00ff */
[----:B------:R-:W0:Y:S01]  /*0020*/  S2R R9, SR_CTAID.Y ;  /* 0x0000000000097919 */ /* 0x000e220000002600 */
[----:B------:R-:W-:Y:S03]  /*0030*/  BSSY B0, `(.L_x_37) ;  /* 0x0000059000007945 */ /* 0x000fe60003800000 */
[----:B------:R-:W-:Y:S01]  /*0040*/  SHF.L.U32 R2, R2, 0x1, RZ ;  /* 0x0000000102027819 */ /* 0x000fe200000006ff */
[----:B------:R-:W0:Y:S03]  /*0050*/  S2R R0, SR_TID.Y ;  /* 0x0000000000007919 */ /* 0x000e260000002200 */
[----:B------:R-:W-:-:S04]  /*0060*/  IADD3 R3, R2, 0x1, RZ ;  /* 0x0000000102037810 */ /* 0x000fc80007ffe0ff */
[-C--:B------:R-:W-:Y:S02]  /*0070*/  IABS R11, R3.reuse ;  /* 0x00000003000b7213 */ /* 0x080fe40000000000 */
[----:B------:R-:W-:Y:S02]  /*0080*/  IABS R12, R3 ;  /* 0x00000003000c7213 */ /* 0x000fe40000000000 */
[----:B------:R-:W1:Y:S01]  /*0090*/  I2F.RP R7, R11 ;  /* 0x0000000b00077306 */ /* 0x000e620000209400 */
[----:B0-----:R-:W-:-:S07]  /*00a0*/  IMAD R6, R9, c[0x0][0x4], R0 ;  /* 0x0000010009067a24 */ /* 0x001fce00078e0200 */
[----:B-1----:R-:W0:Y:S01]  /*00b0*/  MUFU.RCP R7, R7 ;  /* 0x0000000700077308 */ /* 0x002e220000001000 */
[----:B------:R-:W-:Y:S02]  /*00c0*/  IABS R10, R6 ;  /* 0x00000006000a7213 */ /* 0x000fe40000000000 */
[----:B0-----:R-:W-:-:S05]  /*00d0*/  IADD3 R4, R7, 0xffffffe, RZ ;  /* 0x0ffffffe07047810 */ /* 0x001fca0007ffe0ff */
[----:B------:R0:W1:Y:S02]  /*00e0*/  F2I.FTZ.U32.TRUNC.NTZ R5, R4 ;  /* 0x0000000400057305 */ /* 0x000064000021f000 */
[----:B0-----:R-:W-:Y:S01]  /*00f0*/  MOV R4, RZ ;  /* 0x000000ff00047202 */ /* 0x001fe20000000f00 */
[----:B-1----:R-:W-:-:S04]  /*0100*/  IMAD.MOV R8, RZ, RZ, -R5 ;  /* 0x000000ffff087224 */ /* 0x002fc800078e0a05 */
[----:B------:R-:W-:Y:S02]  /*0110*/  IMAD R9, R8, R11, RZ ;  /* 0x0000000b08097224 */ /* 0x000fe400078e02ff */
[----:B------:R-:W-:Y:S02]  /*0120*/  IMAD.MOV.U32 R8, RZ, RZ, R10 ;  /* 0x000000ffff087224 */ /* 0x000fe400078e000a */
[----:B------:R-:W-:-:S04]  /*0130*/  IMAD.HI.U32 R5, R5, R9, R4 ;  /* 0x0000000905057227 */ /* 0x000fc800078e0004 */
[----:B------:R-:W-:Y:S02]  /*0140*/  IMAD.MOV R4, RZ, RZ, -R12 ;  /* 0x000000ffff047224 */ /* 0x000fe400078e0a0c */
[----:B------:R-:W-:-:S04]  /*0150*/  IMAD.HI.U32 R5, R5, R8, RZ ;  /* 0x0000000805057227 */ /* 0x000fc800078e00ff */
[----:B------:R-:W-:-:S05]  /*0160*/  IMAD R4, R5, R4, R8 ;  /* 0x0000000405047224 */ /* 0x000fca00078e0208 */
[----:B------:R-:W-:-:S13]  /*0170*/  ISETP.GT.U32.AND P1, PT, R11, R4, PT ;  /* 0x000000040b00720c */ /* 0x000fda0003f24070 */
[----:B------:R-:W-:Y:S01]  /*0180*/  @!P1 IMAD.IADD R4, R4, 0x1, -R11 ;  /* 0x0000000104049824 */ /* 0x000fe200078e0a0b */
[----:B------:R-:W-:Y:S02]  /*0190*/  @!P1 IADD3 R5, R5, 0x1, RZ ;  /* 0x0000000105059810 */ /* 0x000fe40007ffe0ff */
[----:B------:R-:W-:Y:S02]  /*01a0*/  ISETP.NE.AND P1, PT, R3, RZ, PT ;  /* 0x000000ff0300720c */ /* 0x000fe40003f25270 */
[----:B------:R-:W-:Y:S02]  /*01b0*/  ISETP.GE.U32.AND P0, PT, R4, R11, PT ;  /* 0x0000000b0400720c */ /* 0x000fe40003f06070 */
[----:B------:R-:W-:-:S04]  /*01c0*/  LOP3.LUT R4, R6, R3, RZ, 0x3c, !PT ;  /* 0x0000000306047212 */ /* 0x000fc800078e3cff */
[----:B------:R-:W-:-:S07]  /*01d0*/  ISETP.GE.AND P2, PT, R4, RZ, PT ;  /* 0x000000ff0400720c */ /* 0x000fce0003f46270 */
[----:B------:R-:W-:Y:S02]  /*01e0*/  @P0 IADD3 R5, R5, 0x1, RZ ;  /* 0x0000000105050810 */ /* 0x000fe40007ffe0ff */
[----:B------:R-:W-:Y:S02]  /*01f0*/  PLOP3.LUT P0, PT, PT, PT, PT, 0x80, 0x0 ;  /* 0x000000000000781c */ /* 0x000fe40003f0f070 */
[----:B------:R-:W-:-:S05]  /*0200*/  MOV R10, R5 ;  /* 0x00000005000a7202 */ /* 0x000fca0000000f00 */
[----:B------:R-:W-:Y:S01]  /*0210*/  @!P2 IMAD.MOV R10, RZ, RZ, -R10 ;  /* 0x000000ffff0aa224 */ /* 0x000fe200078e0a0a */
[----:B------:R-:W-:-:S04]  /*0220*/  @!P1 LOP3.LUT R10, RZ, R3, RZ, 0x33, !PT ;  /* 0x00000003ff0a9212 */ /* 0x000fc800078e33ff */
[----:B------:R-:W-:Y:S01]  /*0230*/  ISETP.GT.AND P1, PT, R10, R2, PT ;  /* 0x000000020a00720c */ /* 0x000fe20003f24270 */
[----:B------:R-:W-:-:S04]  /*0240*/  IMAD.MOV R2, RZ, RZ, -R10 ;  /* 0x000000ffff027224 */ /* 0x000fc800078e0a0a */
[----:B------:R-:W-:-:S08]  /*0250*/  IMAD R12, R3, R2, R6 ;  /* 0x00000002030c7224 */ /* 0x000fd000078e0206 */
[----:B------:R-:W-:Y:S05]  /*0260*/  @P1 BRA `(.L_x_38) ;  /* 0x0000035000001947 */ /* 0x000fea0003800000 */
[----:B------:R-:W-:Y:S02]  /*0270*/  IADD3 R2, R10, -c[0x0][0x1c0], RZ ;  /* 0x800070000a027a10 */ /* 0x000fe40007ffe0ff */
[----:B------:R-:W-:Y:S02]  /*0280*/  IADD3 R16, R12, -c[0x0][0x1c0], RZ ;  /* 0x800070000c107a10 */ /* 0x000fe40007ffe0ff */
[----:B------:R-:W-:Y:S02]  /*0290*/  IADD3 R4, -R2, RZ, RZ ;  /* 0x000000ff02047210 */ /* 0x000fe40007ffe1ff */
[----:B------:R-:W-:Y:S01]  /*02a0*/  IMNMX R6, RZ, R2, !PT ;  /* 0x00000002ff067217 */ /* 0x000fe20007800200 */
[----:B------:R-:W-:Y:S01]  /*02b0*/  IMAD.MOV R7, RZ, RZ, -R16 ;  /* 0x000000ffff077224 */ /* 0x000fe200078e0a10 */
[----:B------:R-:W-:Y:S02]  /*02c0*/  IMNMX R5, RZ, R16, !PT ;  /* 0x00000010ff057217 */ /* 0x000fe40007800200 */
[----:B------:R-:W-:-:S02]  /*02d0*/  IMNMX R4, RZ, R4, !PT ;  /* 0x00000004ff047217 */ /* 0x000fc40007800200 */
[----:B------:R-:W-:Y:S02]  /*02e0*/  IADD3 R6, -R6, c[0x0][0x1b4], RZ ;  /* 0x00006d0006067a10 */ /* 0x000fe40007ffe1ff */
[----:B------:R-:W-:Y:S02]  /*02f0*/  IMNMX R13, RZ, R7, !PT ;  /* 0x00000007ff0d7217 */ /* 0x000fe40007800200 */
[----:B------:R-:W-:Y:S02]  /*0300*/  IADD3 R14, -R5, c[0x0][0x1b0], RZ ;  /* 0x00006c00050e7a10 */ /* 0x000fe40007ffe1ff */
[----:B------:R-:W-:Y:S02]  /*0310*/  IMNMX R18, R4, c[0x0][0x1a4], !PT ;  /* 0x0000690004127a17 */ /* 0x000fe40007800200 */
[----:B------:R-:W-:Y:S02]  /*0320*/  IMNMX R19, R6, c[0x0][0x1ac], PT ;  /* 0x00006b0006137a17 */ /* 0x000fe40003800200 */
[----:B------:R-:W-:-:S02]  /*0330*/  IMNMX R15, R13, c[0x0][0x1a0], !PT ;  /* 0x000068000d0f7a17 */ /* 0x000fc40007800200 */
[----:B------:R-:W-:Y:S02]  /*0340*/  IMNMX R4, R14, c[0x0][0x1a8], PT ;  /* 0x00006a000e047a17 */ /* 0x000fe40003800200 */
[----:B------:R-:W-:-:S04]  /*0350*/  ISETP.GT.AND P1, PT, R19, R18, PT ;  /* 0x000000121300720c */ /* 0x000fc80003f24270 */
[----:B------:R-:W-:-:S13]  /*0360*/  ISETP.LE.OR P1, PT, R4, R15, !P1 ;  /* 0x0000000f0400720c */ /* 0x000fda0004f23670 */
[----:B------:R-:W-:Y:S05]  /*0370*/  @P1 BRA `(.L_x_38) ;  /* 0x0000024000001947 */ /* 0x000fea0003800000 */
[----:B------:R-:W-:Y:S01]  /*0380*/  IMAD.IADD R21, R4, 0x1, -R15 ;  /* 0x0000000104157824 */ /* 0x000fe200078e0a0f */
[----:B------:R-:W0:Y:S04]  /*0390*/  S2R R6, SR_CTAID.X ;  /* 0x0000000000067919 */ /* 0x000e280000002500 */
[-C--:B------:R-:W-:Y:S01]  /*03a0*/  IABS R11, R21.reuse ;  /* 0x00000015000b7213 */ /* 0x080fe20000000000 */
[----:B------:R-:W0:Y:S01]  /*03b0*/  S2R R9, SR_TID.X ;  /* 0x0000000000097919 */ /* 0x000e220000002100 */
[----:B------:R-:W-:Y:S02]  /*03c0*/  IABS R17, R21 ;  /* 0x0000001500117213 */ /* 0x000fe40000000000 */
[----:B------:R-:W1:Y:S03]  /*03d0*/  I2F.RP R7, R11 ;  /* 0x0000000b00077306 */ /* 0x000e660000209400 */
[----:B------:R-:W-:-:S05]  /*03e0*/  IMAD.MOV R17, RZ, RZ, -R17 ;  /* 0x000000ffff117224 */ /* 0x000fca00078e0a11 */
[----:B-1----:R-:W1:Y:S01]  /*03f0*/  MUFU.RCP R7, R7 ;  /* 0x0000000700077308 */ /* 0x002e620000001000 */
[----:B0-----:R-:W-:Y:S01]  /*0400*/  IMAD R6, R6, c[0x0][0x0], R9 ;  /* 0x0000000006067a24 */ /* 0x001fe200078e0209 */
[----:B-1----:R-:W-:-:S06]  /*0410*/  IADD3 R4, R7, 0xffffffe, RZ ;  /* 0x0ffffffe07047810 */ /* 0x002fcc0007ffe0ff */
[----:B------:R0:W1:Y:S02]  /*0420*/  F2I.FTZ.U32.TRUNC.NTZ R5, R4 ;  /* 0x0000000400057305 */ /* 0x000064000021f000 */
[----:B0-----:R-:W-:Y:S01]  /*0430*/  IMAD.MOV.U32 R4, RZ, RZ, RZ ;  /* 0x000000ffff047224 */ /* 0x001fe200078e00ff */
[----:B-1----:R-:W-:-:S05]  /*0440*/  IADD3 R8, RZ, -R5, RZ ;  /* 0x80000005ff087210 */ /* 0x002fca0007ffe0ff */
[----:B------:R-:W-:Y:S01]  /*0450*/  IMAD R9, R8, R11, RZ ;  /* 0x0000000b08097224 */ /* 0x000fe200078e02ff */
[----:B------:R-:W-:-:S03]  /*0460*/  IABS R8, R6 ;  /* 0x0000000600087213 */ /* 0x000fc60000000000 */
[----:B------:R-:W-:Y:S01]  /*0470*/  IMAD.HI.U32 R5, R5, R9, R4 ;  /* 0x0000000905057227 */ /* 0x000fe200078e0004 */
[----:B------:R-:W-:-:S05]  /*0480*/  MOV R4, R17 ;  /* 0x0000001100047202 */ /* 0x000fca0000000f00 */
        /* <DEDUP_REMOVED lines=9> */
[----:B------:R-:W-:-:S06]  /*0520*/  @P1 IADD3 R5, R5, 0x1, RZ ;  /* 0x0000000105051810 */ /* 0x000fcc0007ffe0ff */
[----:B------:R-:W-:Y:S01]  /*0530*/  @!P3 IMAD.MOV R5, RZ, RZ, -R5 ;  /* 0x000000ffff05b224 */ /* 0x000fe200078e0a05 */
[----:B------:R-:W-:-:S04]  /*0540*/  @!P2 LOP3.LUT R5, RZ, R21, RZ, 0x33, !PT ;  /* 0x00000015ff05a212 */ /* 0x000fc800078e33ff */
[----:B------:R-:W-:Y:S01]  /*0550*/  IADD3 R17, R18, R5, RZ ;  /* 0x0000000512117210 */ /* 0x000fe20007ffe0ff */
[----:B------:R-:W-:-:S03]  /*0560*/  IMAD.MOV R5, RZ, RZ, -R5 ;  /* 0x000000ffff057224 */ /* 0x000fc600078e0a05 */
[----:B------:R-:W-:Y:S01]  /*0570*/  ISETP.GE.AND P1, PT, R17, R19, PT ;  /* 0x000000131100720c */ /* 0x000fe20003f26270 */
[----:B------:R-:W-:-:S05]  /*0580*/  IMAD R18, R21, R5, R6 ;  /* 0x0000000515127224 */ /* 0x000fca00078e0206 */
[----:B------:R-:W-:-:S07]  /*0590*/  IADD3 R18, R15, R18, RZ ;  /* 0x000000120f127210 */ /* 0x000fce0007ffe0ff */
[----:B------:R-:W-:Y:S01]  /*05a0*/  @!P1 PLOP3.LUT P0, PT, PT, PT, PT, 0x8, 0x0 ;  /* 0x000000000000981c */ /* 0x000fe20003f0e170 */
[----:B------:R-:W-:-:S07]  /*05b0*/  @!P1 IMAD R3, R3, R10, R12 ;  /* 0x0000000a03039224 */ /* 0x000fce00078e020c */
.L_x_38:
[----:B------:R-:W-:Y:S05]  /*05c0*/  BSYNC B0 ;  /* 0x0000000000007941 */ /* 0x000fea0003800000 */
.L_x_37:
[----:B------:R-:W-:Y:S05]  /*05d0*/  @P0 EXIT ;  /* 0x000000000000094d */ /* 0x000fea0003800000 */
[C---:B------:R-:W-:Y:S01]  /*05e0*/  IADD3 R4, R18.reuse, -c[0x0][0x1c4], RZ ;  /* 0x8000710012047a10 */ /* 0x040fe20007ffe0ff */
[----:B------:R-:W-:Y:S01]  /*05f0*/  ULDC.64 UR8, c[0x0][0x118] ;  /* 0x0000460000087ab9 */ /* 0x000fe20000000a00 */
[----:B------:R-:W-:Y:S01]  /*0600*/  IADD3.X R5, R18, c[0x0][0x1c4], RZ, PT, !PT ;  /* 0x0000710012057a10 */ /* 0x000fe20003ffe4ff */
[----:B------:R-:W-:Y:S01]  /*0610*/  BSSY B0, `(.L_x_39) ;  /* 0x000008a000007945 */ /* 0x000fe20003800000 */
[----:B------:R-:W-:Y:S01]  /*0620*/  IMNMX R4, R13, R4, !PT ;  /* 0x000000040d047217 */ /* 0x000fe20007800200 */
[----:B------:R-:W-:Y:S01]  /*0630*/  IMAD.MOV.U32 R6, RZ, RZ, RZ ;  /* 0x000000ffff067224 */ /* 0x000fe200078e00ff */
[----:B------:R-:W-:-:S04]  /*0640*/  IMNMX R5, R14, R5, PT ;  /* 0x000000050e057217 */ /* 0x000fc80003800200 */
[----:B------:R-:W-:-:S13]  /*0650*/  ISETP.GT.AND P0, PT, R5, R4, PT ;  /* 0x000000040500720c */ /* 0x000fda0003f04270 */
[----:B------:R-:W-:Y:S05]  /*0660*/  @!P0 BRA `(.L_x_40) ;  /* 0x0000084000008947 */ /* 0x000fea0003800000 */
[----:B------:R-:W-:Y:S01]  /*0670*/  IADD3 R6, -R18, -0x2, RZ ;  /* 0xfffffffe12067810 */ /* 0x000fe20007ffe1ff */
[----:B------:R-:W-:Y:S01]  /*0680*/  BSSY B1, `(.L_x_41) ;  /* 0x0000019000017945 */ /* 0x000fe20003800000 */
[----:B------:R-:W-:Y:S02]  /*0690*/  LOP3.LUT R7, RZ, R14, RZ, 0x33, !PT ;  /* 0x0000000eff077212 */ /* 0x000fe400078e33ff */
[----:B------:R-:W-:Y:S02]  /*06a0*/  IADD3 R6, R6, -c[0x0][0x1c4], RZ ;  /* 0x8000710006067a10 */ /* 0x000fe40007ffe0ff */
[----:B------:R-:W-:Y:S02]  /*06b0*/  LOP3.LUT R8, RZ, R4, RZ, 0x33, !PT ;  /* 0x00000004ff087212 */ /* 0x000fe400078e33ff */
[----:B------:R-:W-:-:S04]  /*06c0*/  IMNMX R9, R6, R7, !PT ;  /* 0x0000000706097217 */ /* 0x000fc80007800200 */
[C---:B------:R-:W-:Y:S02]  /*06d0*/  IADD3 R8, -R9.reuse, R8, RZ ;  /* 0x0000000809087210 */ /* 0x040fe40007ffe1ff */
[----:B------:R-:W-:Y:S02]  /*06e0*/  IADD3 R6, -R9, -0x2, -R4 ;  /* 0xfffffffe09067810 */ /* 0x000fe40007ffe904 */
[----:B------:R-:W-:Y:S02]  /*06f0*/  LOP3.LUT R7, R8, 0x3, RZ, 0xc0, !PT ;  /* 0x0000000308077812 */ /* 0x000fe400078ec0ff */
[----:B------:R-:W-:Y:S01]  /*0700*/  ISETP.GE.U32.AND P1, PT, R6, 0x3, PT ;  /* 0x000000030600780c */ /* 0x000fe20003f26070 */
[----:B------:R-:W-:Y:S01]  /*0710*/  IMAD.MOV.U32 R6, RZ, RZ, RZ ;  /* 0x000000ffff067224 */ /* 0x000fe200078e00ff */
[----:B------:R-:W-:Y:S02]  /*0720*/  ISETP.NE.AND P0, PT, R7, RZ, PT ;  /* 0x000000ff0700720c */ /* 0x000fe40003f05270 */
[----:B------:R-:W-:-:S11]  /*0730*/  MOV R8, R4 ;  /* 0x0000000400087202 */ /* 0x000fd60000000f00 */
[----:B------:R-:W-:Y:S05]  /*0740*/  @!P0 BRA `(.L_x_42) ;  /* 0x000000c000008947 */ /* 0x000fea0003800000 */
[----:B------:R-:W-:Y:S01]  /*0750*/  IMAD.MOV.U32 R6, RZ, RZ, RZ ;  /* 0x000000ffff067224 */ /* 0x000fe200078e00ff */
[----:B------:R-:W-:-:S05]  /*0760*/  MOV R8, R4 ;  /* 0x0000000400087202 */ /* 0x000fca0000000f00 */
.L_x_43:
[----:B------:R-:W-:Y:S02]  /*0770*/  IMAD R10, R17, c[0x0][0x1b8], R8 ;  /* 0x00006e00110a7a24 */ /* 0x000fe400078e0208 */
[----:B------:R-:W-:Y:S02]  /*0780*/  IMAD.MOV.U32 R11, RZ, RZ, 0x4 ;  /* 0x00000004ff0b7424 */ /* 0x000fe400078e00ff */
[----:B------:R-:W-:-:S04]  /*0790*/  IMAD R10, R3, c[0x0][0x1bc], R10 ;  /* 0x00006f00030a7a24 */ /* 0x000fc800078e020a */
[----:B------:R-:W-:-:S06]  /*07a0*/  IMAD.WIDE R10, R10, R11, c[0x0][0x168] ;  /* 0x00005a000a0a7625 */ /* 0x000fcc00078e020b */
[----:B------:R-:W2:Y:S01]  /*07b0*/  LDG.E.CONSTANT R11, [R10.64] ;  /* 0x000000080a0b7981 */ /* 0x000ea2000c1e9900 */
[----:B------:R-:W-:Y:S02]  /*07c0*/  IADD3 R7, R7, -0x1, RZ ;  /* 0xffffffff07077810 */ /* 0x000fe40007ffe0ff */
[----:B------:R-:W-:Y:S02]  /*07d0*/  IADD3 R8, R8, 0x1, RZ ;  /* 0x0000000108087810 */ /* 0x000fe40007ffe0ff */
[----:B------:R-:W-:Y:S01]  /*07e0*/  ISETP.NE.AND P0, PT, R7, RZ, PT ;  /* 0x000000ff0700720c */ /* 0x000fe20003f05270 */
[----:B--2---:R-:W-:-:S12]  /*07f0*/  FADD.FTZ R6, R11, R6 ;  /* 0x000000060b067221 */ /* 0x004fd80000010000 */
[----:B------:R-:W-:Y:S05]  /*0800*/  @P0 BRA `(.L_x_43) ;  /* 0xffffff6000000947 */ /* 0x000fea000383ffff */
.L_x_42:
[----:B------:R-:W-:Y:S05]  /*0810*/  BSYNC B1 ;  /* 0x0000000000017941 */ /* 0x000fea0003800000 */
.L_x_41:
[----:B------:R-:W-:Y:S05]  /*0820*/  @!P1 BRA `(.L_x_40) ;  /* 0x0000068000009947 */ /* 0x000fea0003800000 */
[----:B------:R-:W-:Y:S01]  /*0830*/  IADD3 R7, R5, -R8, RZ ;  /* 0x8000000805077210 */ /* 0x000fe20007ffe0ff */
[----:B------:R-:W-:Y:S01]  /*0840*/  BSSY B1, `(.L_x_44) ;  /* 0x0000039000017945 */ /* 0x000fe20003800000 */
[----:B------:R-:W-:Y:S02]  /*0850*/  PLOP3.LUT P0, PT, PT, PT, PT, 0x80, 0x0 ;  /* 0x000000000000781c */ /* 0x000fe40003f0f070 */
[----:B------:R-:W-:-:S13]  /*0860*/  ISETP.GT.AND P1, PT, R7, 0xc, PT ;  /* 0x0000000c0700780c */ /* 0x000fda0003f24270 */
[----:B------:R-:W-:Y:S05]  /*0870*/  @!P1 BRA `(.L_x_45) ;  /* 0x0000035000009947 */ /* 0x000fea0003800000 */
[----:B------:R-:W-:Y:S02]  /*0880*/  PLOP3.LUT P0, PT, PT, PT, PT, 0x8, 0x0 ;  /* 0x000000000000781c */ /* 0x000fe40003f0e170 */
[----:B------:R-:W-:-:S02]  /*0890*/  IADD3 R7, R5, -0xc, RZ ;  /* 0xfffffff405077810 */ /* 0x000fc40007ffe0ff */
.L_x_46:
[----:B------:R-:W-:Y:S02]  /*08a0*/  IMAD R10, R17, c[0x0][0x1b8], R8 ;  /* 0x00006e00110a7a24 */ /* 0x000fe400078e0208 */
[----:B------:R-:W-:Y:S02]  /*08b0*/  IMAD.MOV.U32 R19, RZ, RZ, 0x4 ;  /* 0x00000004ff137424 */ /* 0x000fe400078e00ff */
[----:B------:R-:W-:-:S04]  /*08c0*/  IMAD R10, R3, c[0x0][0x1bc], R10 ;  /* 0x00006f00030a7a24 */ /* 0x000fc800078e020a */
[----:B------:R-:W-:Y:S01]  /*08d0*/  IMAD.WIDE R14, R10, R19, c[0x0][0x168] ;  /* 0x00005a000a0e7625 */ /* 0x000fe200078e0213 */
[----:B------:R-:W-:-:S04]  /*08e0*/  IADD3 R10, R8, 0x4, RZ ;  /* 0x00000004080a7810 */ /* 0x000fc80007ffe0ff */
[----:B------:R0:W2:Y:S01]  /*08f0*/  LDG.E.CONSTANT R21, [R14.64] ;  /* 0x000000080e157981 */ /* 0x0000a2000c1e9900 */
[----:B------:R-:W-:-:S03]  /*0900*/  IMAD R10, R17, c[0x0][0x1b8], R10 ;  /* 0x00006e00110a7a24 */ /* 0x000fc600078e020a */
[----:B------:R0:W3:Y:S01]  /*0910*/  LDG.E.CONSTANT R9, [R14.64+0x4] ;  /* 0x000004080e097981 */ /* 0x0000e2000c1e9900 */
[----:B------:R-:W-:-:S03]  /*0920*/  IMAD R10, R3, c[0x0][0x1bc], R10 ;  /* 0x00006f00030a7a24 */ /* 0x000fc600078e020a */
[----:B------:R0:W4:Y:S01]  /*0930*/  LDG.E.CONSTANT R20, [R14.64+0x8] ;  /* 0x000008080e147981 */ /* 0x000122000c1e9900 */
[----:B------:R-:W-:Y:S01]  /*0940*/  IMAD.WIDE R10, R10, R19, c[0x0][0x168] ;  /* 0x00005a000a0a7625 */ /* 0x000fe200078e0213 */
[----:B------:R-:W-:Y:S02]  /*0950*/  IADD3 R12, R8, 0x8, RZ ;  /* 0x00000008080c7810 */ /* 0x000fe40007ffe0ff */
[----:B------:R0:W5:Y:S04]  /*0960*/  LDG.E.CONSTANT R22, [R14.64+0xc] ;  /* 0x00000c080e167981 */ /* 0x000168000c1e9900 */
[----:B------:R1:W5:Y:S01]  /*0970*/  LDG.E.CONSTANT R24, [R10.64] ;  /* 0x000000080a187981 */ /* 0x000362000c1e9900 */
[----:B------:R-:W-:-:S03]  /*0980*/  IMAD R12, R17, c[0x0][0x1b8], R12 ;  /* 0x00006e00110c7a24 */ /* 0x000fc600078e020c */
[----:B------:R1:W5:Y:S01]  /*0990*/  LDG.E.CONSTANT R26, [R10.64+0x4] ;  /* 0x000004080a1a7981 */ /* 0x000362000c1e9900 */
[----:B------:R-:W-:-:S03]  /*09a0*/  IMAD R12, R3, c[0x0][0x1bc], R12 ;  /* 0x00006f00030c7a24 */ /* 0x000fc600078e020c */
[----:B------:R1:W5:Y:S01]  /*09b0*/  LDG.E.CONSTANT R28, [R10.64+0x8] ;  /* 0x000008080a1c7981 */ /* 0x000362000c1e9900 */
[----:B------:R-:W-:Y:S01]  /*09c0*/  IMAD.WIDE R12, R12, R19, c[0x0][0x168] ;  /* 0x00005a000c0c7625 */ /* 0x000fe200078e0213 */
[----:B------:R-:W-:Y:S02]  /*09d0*/  IADD3 R34, R8, 0xc, RZ ;  /* 0x0000000c08227810 */ /* 0x000fe40007ffe0ff */
[----:B------:R1:W5:Y:S04]  /*09e0*/  LDG.E.CONSTANT R30, [R10.64+0xc] ;  /* 0x00000c080a1e7981 */ /* 0x000368000c1e9900 */
[----:B------:R-:W5:Y:S01]  /*09f0*/  LDG.E.CONSTANT R32, [R12.64] ;  /* 0x000000080c207981 */ /* 0x000f62000c1e9900 */
[----:B0-----:R-:W-:-:S03]  /*0a00*/  IMAD R14, R17, c[0x0][0x1b8], R34 ;  /* 0x00006e00110e7a24 */ /* 0x001fc600078e0222 */
[----:B------:R-:W5:Y:S01]  /*0a10*/  LDG.E.CONSTANT R34, [R12.64+0x4] ;  /* 0x000004080c227981 */ /* 0x000f62000c1e9900 */
[----:B------:R-:W-:-:S03]  /*0a20*/  IMAD R14, R3, c[0x0][0x1bc], R14 ;  /* 0x00006f00030e7a24 */ /* 0x000fc600078e020e */
[----:B------:R-:W5:Y:S01]  /*0a30*/  LDG.E.CONSTANT R36, [R12.64+0x8] ;  /* 0x000008080c247981 */ /* 0x000f62000c1e9900 */
[----:B------:R-:W-:-:S03]  /*0a40*/  IMAD.WIDE R14, R14, R19, c[0x0][0x168] ;  /* 0x00005a000e0e7625 */ /* 0x000fc600078e0213 */
[----:B------:R-:W5:Y:S04]  /*0a50*/  LDG.E.CONSTANT R38, [R12.64+0xc] ;  /* 0x00000c080c267981 */ /* 0x000f68000c1e9900 */
[----:B------:R-:W5:Y:S04]  /*0a60*/  LDG.E.CONSTANT R40, [R14.64] ;  /* 0x000000080e287981 */ /* 0x000f68000c1e9900 */
[----:B------:R-:W5:Y:S04]  /*0a70*/  LDG.E.CONSTANT R42, [R14.64+0x4] ;  /* 0x000004080e2a7981 */ /* 0x000f68000c1e9900 */
[----:B-1----:R-:W5:Y:S04]  /*0a80*/  LDG.E.CONSTANT R10, [R14.64+0x8] ;  /* 0x000008080e0a7981 */ /* 0x002f68000c1e9900 */
[----:B------:R-:W5:Y:S01]  /*0a90*/  LDG.E.CONSTANT R44, [R14.64+0xc] ;  /* 0x00000c080e2c7981 */ /* 0x000f62000c1e9900 */
[----:B------:R-:W-:-:S04]  /*0aa0*/  IADD3 R8, R8, 0x10, RZ ;  /* 0x0000001008087810 */ /* 0x000fc80007ffe0ff */
[----:B------:R-:W-:Y:S01]  /*0ab0*/  ISETP.GE.AND P1, PT, R8, R7, PT ;  /* 0x000000070800720c */ /* 0x000fe20003f26270 */
[----:B--2---:R-:W-:-:S04]  /*0ac0*/  FADD.FTZ R6, R21, R6 ;  /* 0x0000000615067221 */ /* 0x004fc80000010000 */
[----:B---3--:R-:W-:-:S04]  /*0ad0*/  FADD.FTZ R9, R6, R9 ;  /* 0x0000000906097221 */ /* 0x008fc80000010000 */
[----:B----4-:R-:W-:-:S04]  /*0ae0*/  FADD.FTZ R9, R9, R20 ;  /* 0x0000001409097221 */ /* 0x010fc80000010000 */
[----:B-----5:R-:W-:-:S04]  /*0af0*/  FADD.FTZ R9, R9, R22 ;  /* 0x0000001609097221 */ /* 0x020fc80000010000 */
[----:B------:R-:W-:-:S04]  /*0b00*/  FADD.FTZ R9, R9, R24 ;  /* 0x0000001809097221 */ /* 0x000fc80000010000 */
        /* <DEDUP_REMOVED lines=10> */
[----:B------:R-:W-:Y:S01]  /*0bb0*/  FADD.FTZ R6, R9, R44 ;  /* 0x0000002c09067221 */ /* 0x000fe20000010000 */
[----:B------:R-:W-:Y:S05]  /*0bc0*/  @!P1 BRA `(.L_x_46) ;  /* 0xfffffcd000009947 */ /* 0x000fea000383ffff */
.L_x_45:
[----:B------:R-:W-:Y:S05]  /*0bd0*/  BSYNC B1 ;  /* 0x0000000000017941 */ /* 0x000fea0003800000 */
.L_x_44:
[----:B------:R-:W-:Y:S01]  /*0be0*/  IADD3 R7, R5, -R8, RZ ;  /* 0x8000000805077210 */ /* 0x000fe20007ffe0ff */
[----:B------:R-:W-:Y:S03]  /*0bf0*/  BSSY B1, `(.L_x_47) ;  /* 0x000001d000017945 */ /* 0x000fe60003800000 */
[----:B------:R-:W-:-:S13]  /*0c00*/  ISETP.GT.AND P1, PT, R7, 0x4, PT ;  /* 0x000000040700780c */ /* 0x000fda0003f24270 */
[----:B------:R-:W-:Y:S05]  /*0c10*/  @!P1 BRA `(.L_x_48) ;  /* 0x000001a000009947 */ /* 0x000fea0003800000 */
[----:B------:R-:W-:Y:S01]  /*0c20*/  IMAD R10, R17, c[0x0][0x1b8], R8 ;  /* 0x00006e00110a7a24 */ /* 0x000fe200078e0208 */
[----:B------:R-:W-:Y:S01]  /*0c30*/  IADD3 R12, R8, 0x4, RZ ;  /* 0x00000004080c7810 */ /* 0x000fe20007ffe0ff */
[----:B------:R-:W-:Y:S02]  /*0c40*/  IMAD.MOV.U32 R13, RZ, RZ, 0x4 ;  /* 0x00000004ff0d7424 */ /* 0x000fe400078e00ff */
[----:B------:R-:W-:-:S04]  /*0c50*/  IMAD R10, R3, c[0x0][0x1bc], R10 ;  /* 0x00006f00030a7a24 */ /* 0x000fc800078e020a */
[----:B------:R-:W-:-:S05]  /*0c60*/  IMAD.WIDE R10, R10, R13, c[0x0][0x168] ;  /* 0x00005a000a0a7625 */ /* 0x000fca00078e020d */
[----:B------:R-:W2:Y:S01]  /*0c70*/  LDG.E.CONSTANT R7, [R10.64] ;  /* 0x000000080a077981 */ /* 0x000ea2000c1e9900 */
[----:B------:R-:W-:-:S03]  /*0c80*/  IMAD R12, R17, c[0x0][0x1b8], R12 ;  /* 0x00006e00110c7a24 */ /* 0x000fc600078e020c */
[----:B------:R-:W3:Y:S01]  /*0c90*/  LDG.E.CONSTANT R14, [R10.64+0x4] ;  /* 0x000004080a0e7981 */ /* 0x000ee2000c1e9900 */
[----:B------:R-:W-:-:S03]  /*0ca0*/  IMAD R12, R3, c[0x0][0x1bc], R12 ;  /* 0x00006f00030c7a24 */ /* 0x000fc600078e020c */
[----:B------:R-:W4:Y:S01]  /*0cb0*/  LDG.E.CONSTANT R20, [R10.64+0x8] ;  /* 0x000008080a147981 */ /* 0x000f22000c1e9900 */
[----:B------:R-:W-:-:S03]  /*0cc0*/  IMAD.WIDE R12, R12, R13, c[0x0][0x168] ;  /* 0x00005a000c0c7625 */ /* 0x000fc600078e020d */
[----:B------:R-:W5:Y:S04]  /*0cd0*/  LDG.E.CONSTANT R22, [R10.64+0xc] ;  /* 0x00000c080a167981 */ /* 0x000f68000c1e9900 */
[----:B------:R-:W5:Y:S04]  /*0ce0*/  LDG.E.CONSTANT R24, [R12.64] ;  /* 0x000000080c187981 */ /* 0x000f68000c1e9900 */
[----:B------:R-:W5:Y:S04]  /*0cf0*/  LDG.E.CONSTANT R26, [R12.64+0x4] ;  /* 0x000004080c1a7981 */ /* 0x000f68000c1e9900 */
[----:B------:R-:W5:Y:S04]  /*0d00*/  LDG.E.CONSTANT R28, [R12.64+0x8] ;  /* 0x000008080c1c7981 */ /* 0x000f68000c1e9900 */
[----:B------:R-:W5:Y:S01]  /*0d10*/  LDG.E.CONSTANT R30, [R12.64+0xc] ;  /* 0x00000c080c1e7981 */ /* 0x000f62000c1e9900 */
[----:B------:R-:W-:-:S02]  /*0d20*/  PLOP3.LUT P0, PT, PT, PT, PT, 0x8, 0x0 ;  /* 0x000000000000781c */ /* 0x000fc40003f0e170 */
[----:B------:R-:W-:Y:S01]  /*0d30*/  IADD3 R8, R8, 0x8, RZ ;  /* 0x0000000808087810 */ /* 0x000fe20007ffe0ff */
[----:B--2---:R-:W-:-:S04]  /*0d40*/  FADD.FTZ R7, R6, R7 ;  /* 0x0000000706077221 */ /* 0x004fc80000010000 */
[----:B---3--:R-:W-:-:S04]  /*0d50*/  FADD.FTZ R7, R7, R14 ;  /* 0x0000000e07077221 */ /* 0x008fc80000010000 */
[----:B----4-:R-:W-:-:S04]  /*0d60*/  FADD.FTZ R7, R7, R20 ;  /* 0x0000001407077221 */ /* 0x010fc80000010000 */
[----:B-----5:R-:W-:-:S04]  /*0d70*/  FADD.FTZ R7, R7, R22 ;  /* 0x0000001607077221 */ /* 0x020fc80000010000 */
[----:B------:R-:W-:-:S04]  /*0d80*/  FADD.FTZ R7, R7, R24 ;  /* 0x0000001807077221 */ /* 0x000fc80000010000 */
[----:B------:R-:W-:-:S04]  /*0d90*/  FADD.FTZ R7, R7, R26 ;  /* 0x0000001a07077221 */ /* 0x000fc80000010000 */
[----:B------:R-:W-:-:S04]  /*0da0*/  FADD.FTZ R7, R7, R28 ;  /* 0x0000001c07077221 */ /* 0x000fc80000010000 */
[----:B------:R-:W-:-:S02]  /*0db0*/  FADD.FTZ R6, R7, R30 ;  /* 0x0000001e07067221 */ /* 0x000fc40000010000 */
.L_x_48:
[----:B------:R-:W-:Y:S05]  /*0dc0*/  BSYNC B1 ;  /* 0x0000000000017941 */ /* 0x000fea0003800000 */
.L_x_47:
[----:B------:R-:W-:-:S13]  /*0dd0*/  ISETP.LT.OR P0, PT, R8, R5, P0 ;  /* 0x000000050800720c */ /* 0x000fda0000701670 */
[----:B------:R-:W-:Y:S05]  /*0de0*/  @!P0 BRA `(.L_x_40) ;  /* 0x000000c000008947 */ /* 0x000fea0003800000 */
[----:B------:R-:W-:Y:S01]  /*0df0*/  IMAD R8, R17, c[0x0][0x1b8], R8 ;  /* 0x00006e0011087a24 */ /* 0x000fe200078e0208 */
[----:B------:R-:W-:-:S03]  /*0e00*/  MOV R9, 0x4 ;  /* 0x0000000400097802 */ /* 0x000fc60000000f00 */
[----:B------:R-:W-:-:S04]  /*0e10*/  IMAD R8, R3, c[0x0][0x1bc], R8 ;  /* 0x00006f0003087a24 */ /* 0x000fc800078e0208 */
[----:B------:R-:W-:-:S05]  /*0e20*/  IMAD.WIDE R8, R8, R9, c[0x0][0x168] ;  /* 0x00005a0008087625 */ /* 0x000fca00078e0209 */
[----:B------:R-:W2:Y:S04]  /*0e30*/  LDG.E.CONSTANT R3, [R8.64] ;  /* 0x0000000808037981 */ /* 0x000ea8000c1e9900 */
[----:B------:R-:W3:Y:S04]  /*0e40*/  LDG.E.CONSTANT R10, [R8.64+0x4] ;  /* 0x00000408080a7981 */ /* 0x000ee8000c1e9900 */
[----:B------:R-:W4:Y:S04]  /*0e50*/  LDG.E.CONSTANT R12, [R8.64+0x8] ;  /* 0x00000808080c7981 */ /* 0x000f28000c1e9900 */
[----:B------:R-:W5:Y:S01]  /*0e60*/  LDG.E.CONSTANT R14, [R8.64+0xc] ;  /* 0x00000c08080e7981 */ /* 0x000f62000c1e9900 */
[----:B--2---:R-:W-:-:S04]  /*0e70*/  FADD.FTZ R3, R6, R3 ;  /* 0x0000000306037221 */ /* 0x004fc80000010000 */
[----:B---3--:R-:W-:-:S04]  /*0e80*/  FADD.FTZ R3, R3, R10 ;  /* 0x0000000a03037221 */ /* 0x008fc80000010000 */
[----:B----4-:R-:W-:-:S04]  /*0e90*/  FADD.FTZ R3, R3, R12 ;  /* 0x0000000c03037221 */ /* 0x010fc80000010000 */
[----:B-----5:R-:W-:-:S02]  /*0ea0*/  FADD.FTZ R6, R3, R14 ;  /* 0x0000000e03067221 */ /* 0x020fc40000010000 */
.L_x_40:
[----:B------:R-:W-:Y:S05]  /*0eb0*/  BSYNC B0 ;  /* 0x0000000000007941 */ /* 0x000fea0003800000 */
.L_x_39:
[----:B------:R-:W-:Y:S01]  /*0ec0*/  IMAD.IADD R4, R5, 0x1, -R4 ;  /* 0x0000000105047824 */ /* 0x000fe200078e0a04 */
[----:B------:R-:W-:Y:S01]  /*0ed0*/  ULDC UR4, c[0x0][0x1a0] ;  /* 0x0000680000047ab9 */ /* 0x000fe20000000800 */
[----:B------:R-:W-:Y:S01]  /*0ee0*/  IADD3 R7, R18, -c[0x0][0x1a0], RZ ;  /* 0x8000680012077a10 */ /* 0x000fe20007ffe0ff */
[----:B------:R-:W-:Y:S02]  /*0ef0*/  ULDC UR5, c[0x0][0x1a8] ;  /* 0x00006a0000057ab9 */ /* 0x000fe40000000800 */
[----:B------:R-:W-:Y:S01]  /*0f00*/  I2FP.F32.S32 R5, R4 ;  /* 0x0000000400057245 */ /* 0x000fe20000201400 */
[----:B------:R-:W-:Y:S01]  /*0f10*/  UIADD3 UR4, -UR4, UR5, URZ ;  /* 0x0000000504047290 */ /* 0x000fe2000fffe13f */
[----:B------:R-:W-:Y:S02]  /*0f20*/  IADD3 R4, R17, -c[0x0][0x1a4], RZ ;  /* 0x8000690011047a10 */ /* 0x000fe40007ffe0ff */
[----:B------:R-:W0:Y:S03]  /*0f30*/  MUFU.RCP R3, R5 ;  /* 0x0000000500037308 */ /* 0x000e260000001000 */
[----:B------:R-:W-:Y:S01]  /*0f40*/  IMAD R4, R4, UR4, R7 ;  /* 0x0000000404047c24 */ /* 0x000fe2000f8e0207 */
[----:B0-----:R-:W-:-:S05]  /*0f50*/  FMUL.FTZ R3, R3, R6 ;  /* 0x0000000603037220 */ /* 0x001fca0000410000 */
[----:B------:R-:W-:-:S13]  /*0f60*/  FSETP.GEU.FTZ.AND P0, PT, R3, 0.0010000000474974513054, PT ;  /* 0x3a83126f0300780b */ /* 0x000fda0003f1e000 */
[----:B------:R-:W-:Y:S05]  /*0f70*/  @!P0 EXIT ;  /* 0x000000000000894d */ /* 0x000fea0003800000 */
[----:B------:R-:W-:Y:S01]  /*0f80*/  IADD3 R6, R2, R17, RZ ;  /* 0x0000001102067210 */ /* 0x000fe20007ffe0ff */
[----:B------:R-:W-:Y:S01]  /*0f90*/  IMAD.MOV.U32 R5, RZ, RZ, 0x4 ;  /* 0x00000004ff057424 */ /* 0x000fe200078e00ff */
[----:B------:R-:W-:-:S05]  /*0fa0*/  IADD3 R7, R18, c[0x0][0x1c8], R16 ;  /* 0x0000720012077a10 */ /* 0x000fca0007ffe010 */
[----:B------:R-:W-:-:S04]  /*0fb0*/  IMAD R20, R6, c[0x0][0x1b8], R7 ;  /* 0x00006e0006147a24 */ /* 0x000fc800078e0207 */
[----:B------:R-:W-:-:S05]  /*0fc0*/  IMAD.WIDE R24, R20, R5, c[0x0][0x170] ;  /* 0x00005c0014187625 */ /* 0x000fca00078e0205 */
[----:B------:R-:W2:Y:S02]  /*0fd0*/  LDG.E.CONSTANT R6, [R24.64] ;  /* 0x0000000818067981 */ /* 0x000ea4000c1e9900 */
[----:B--2---:R-:W-:-:S13]  /*0fe0*/  FSETP.GEU.FTZ.AND P0, PT, R6, RZ, PT ;  /* 0x000000ff0600720b */ /* 0x004fda0003f1e000 */
[----:B------:R-:W-:Y:S05]  /*0ff0*/  @!P0 EXIT ;  /* 0x000000000000894d */ /* 0x000fea0003800000 */
[----:B------:R-:W-:Y:S01]  /*1000*/  MOV R7, c[0x0][0x1bc] ;  /* 0x00006f0000077a02 */ /* 0x000fe20000000f00 */
[----:B------:R-:W-:-:S04]  /*1010*/  IMAD.WIDE R26, R4, R5, c[0x0][0x180] ;  /* 0x00006000041a7625 */ /* 0x000fc800078e0205 */
[C---:B------:R-:W-:Y:S01]  /*1020*/  IMAD R20, R7.reuse, 0x8, R20 ;  /* 0x0000000807147824 */ /* 0x040fe200078e0214 */
[----:B------:R-:W2:Y:S01]  /*1030*/  LDG.E R9, [R26.64] ;  /* 0x000000081a097981 */ /* 0x000ea2000c1e1900 */
[----:B------:R-:W-:Y:S02]  /*1040*/  SHF.L.U32 R7, R7, 0x2, RZ ;  /* 0x0000000207077819 */ /* 0x000fe400000006ff */
[----:B------:R-:W-:Y:S02]  /*1050*/  IMAD.WIDE R20, R20, R5, c[0x0][0x170] ;  /* 0x00005c0014147625 */ /* 0x000fe400078e0205 */
[----:B------:R-:W-:-:S03]  /*1060*/  SHF.R.S32.HI R8, RZ, 0x1f, R7 ;  /* 0x0000001fff087819 */ /* 0x000fc60000011407 */
[----:B------:R-:W-:Y:S01]  /*1070*/  IADD3 R22, P0, R20, R7, RZ ;  /* 0x0000000714167210 */ /* 0x000fe20007f1e0ff */
[----:B------:R0:W5:Y:S04]  /*1080*/  LDG.E.CONSTANT R10, [R20.64] ;  /* 0x00000008140a7981 */ /* 0x000168000c1e9900 */
[----:B------:R-:W-:-:S05]  /*1090*/  IMAD.X R23, R21, 0x1, R8, P0 ;  /* 0x0000000115177824 */ /* 0x000fca00000e0608 */
[----:B------:R0:W5:Y:S04]  /*10a0*/  LDG.E.CONSTANT R12, [R22.64] ;  /* 0x00000008160c7981 */ /* 0x000168000c1e9900 */
[----:B------:R-:W1:Y:S01]  /*10b0*/  S2R R11, SR_TID.X ;  /* 0x00000000000b7919 */ /* 0x000e620000002100 */
[----:B------:R-:W-:Y:S01]  /*10c0*/  IMAD.MOV.U32 R30, RZ, RZ, 0x3f800000 ;  /* 0x3f800000ff1e7424 */ /* 0x000fe200078e00ff */
[----:B------:R-:W-:Y:S01]  /*10d0*/  ULDC.U8 UR5, c[0x0][0x1cc] ;  /* 0x0000730000057ab9 */ /* 0x000fe20000000000 */
[----:B------:R-:W-:Y:S01]  /*10e0*/  IADD3 R28, P0, R7, R22, RZ ;  /* 0x00000016071c7210 */ /* 0x000fe20007f1e0ff */
[----:B------:R-:W-:Y:S01]  /*10f0*/  UPRMT UR5, UR5, 0x8880, URZ ;  /* 0x0000888005057896 */ /* 0x000fe2000800003f */
[----:B-1----:R-:W-:-:S04]  /*1100*/  IMAD R13, R0, c[0x0][0x0], R11 ;  /* 0x00000000000d7a24 */ /* 0x002fc800078e020b */
[----:B------:R-:W-:-:S05]  /*1110*/  IMAD R15, R13, 0x30, RZ ;  /* 0x000000300d0f7824 */ /* 0x000fca00078e02ff */
[----:B------:R0:W-:Y:S01]  /*1120*/  STS [R15], R30 ;  /* 0x0000001e0f007388 */ /* 0x0001e20000000800 */
[----:B------:R-:W-:Y:S01]  /*1130*/  IADD3.X R29, R8, R23, RZ, P0, !PT ;  /* 0x00000017081d7210 */ /* 0x000fe200007fe4ff */
[----:B------:R-:W-:Y:S01]  /*1140*/  ULDC UR6, c[0x0][0x1ac] ;  /* 0x00006b0000067ab9 */ /* 0x000fe20000000800 */
[----:B------:R-:W-:Y:S01]  /*1150*/  IMAD R18, R17, c[0x0][0x1b8], R18 ;  /* 0x00006e0011127a24 */ /* 0x000fe200078e0212 */
[----:B------:R-:W-:Y:S01]  /*1160*/  ULDC UR7, c[0x0][0x1a4] ;  /* 0x0000690000077ab9 */ /* 0x000fe20000000800 */
[----:B------:R-:W-:Y:S01]  /*1170*/  ISETP.NE.AND P1, PT, RZ, UR5, PT ;  /* 0x00000005ff007c0c */ /* 0x000fe2000bf25270 */
[----:B------:R-:W-:Y:S01]  /*1180*/  UIADD3 UR5, UR6, -UR7, URZ ;  /* 0x8000000706057290 */ /* 0x000fe2000fffe03f */
[----:B------:R-:W-:Y:S01]  /*1190*/  BSSY B2, `(.L_x_49) ;  /* 0x0000052000027945 */ /* 0x000fe20003800000 */
[----:B------:R1:W5:Y:S02]  /*11a0*/  LDG.E.CONSTANT R14, [R28.64] ;  /* 0x000000081c0e7981 */ /* 0x000364000c1e9900 */
[----:B-1----:R-:W-:Y:S01]  /*11b0*/  IMAD.WIDE R28, R18, R5, c[0x0][0x170] ;  /* 0x00005c00121c7625 */ /* 0x002fe200078e0205 */
[----:B--2---:R-:W-:-:S13]  /*11c0*/  ISETP.GE.AND P2, PT, R9, 0x1, PT ;  /* 0x000000010900780c */ /* 0x004fda0003f46270 */
[----:B------:R-:W-:Y:S05]  /*11d0*/  @!P2 BRA `(.L_x_50) ;  /* 0x000004d00000a947 */ /* 0x000fea0003800000 */
[----:B0-----:R-:W-:Y:S01]  /*11e0*/  IADD3 R17, R9, -0x1, RZ ;  /* 0xffffffff09117810 */ /* 0x001fe20007ffe0ff */
[----:B------:R-:W-:Y:S01]  /*11f0*/  BSSY B1, `(.L_x_51) ;  /* 0x0000042000017945 */ /* 0x000fe20003800000 */
[----:B------:R-:W-:Y:S02]  /*1200*/  MOV R18, RZ ;  /* 0x000000ff00127202 */ /* 0x000fe40000000f00 */
[----:B------:R-:W-:-:S13]  /*1210*/  ISETP.GE.U32.AND P0, PT, R17, 0x3, PT ;  /* 0x000000031100780c */ /* 0x000fda0003f06070 */
[----:B------:R-:W-:Y:S05]  /*1220*/  @!P0 BRA `(.L_x_52) ;  /* 0x000003e000008947 */ /* 0x000fea0003800000 */
[C---:B------:R-:W-:Y:S01]  /*1230*/  LOP3.LUT R18, R9.reuse, 0x3, RZ, 0xc0, !PT ;  /* 0x0000000309127812 */ /* 0x040fe200078ec0ff */
[----:B------:R-:W-:Y:S04]  /*1240*/  BSSY B0, `(.L_x_53) ;  /* 0x0000033000007945 */ /* 0x000fe80003800000 */
[----:B------:R-:W-:Y:S01]  /*1250*/  IMAD.IADD R17, R9, 0x1, -R18 ;  /* 0x0000000109117824 */ /* 0x000fe200078e0a12 */
[----:B------:R-:W-:-:S04]  /*1260*/  MOV R18, RZ ;  /* 0x000000ff00127202 */ /* 0x000fc80000000f00 */
[----:B------:R-:W-:-:S13]  /*1270*/  ISETP.GT.AND P0, PT, R17, RZ, PT ;  /* 0x000000ff1100720c */ /* 0x000fda0003f04270 */
[----:B------:R-:W-:Y:S05]  /*1280*/  @!P0 BRA `(.L_x_54) ;  /* 0x000002e000008947 */ /* 0x000fea0003800000 */
[----:B------:R-:W-:Y:S01]  /*1290*/  ISETP.GT.AND P3, PT, R17, 0xc, PT ;  /* 0x0000000c1100780c */ /* 0x000fe20003f64270 */
[----:B------:R-:W-:Y:S01]  /*12a0*/  BSSY B3, `(.L_x_55) ;  /* 0x0000019000037945 */ /* 0x000fe20003800000 */
[----:B------:R-:W-:-:S11]  /*12b0*/  PLOP3.LUT P0, PT, PT, PT, PT, 0x80, 0x0 ;  /* 0x000000000000781c */ /* 0x000fd60003f0f070 */
[----:B------:R-:W-:Y:S05]  /*12c0*/  @!P3 BRA `(.L_x_56) ;  /* 0x000001600000b947 */ /* 0x000fea0003800000 */
[----:B------:R-:W-:-:S02]  /*12d0*/  PLOP3.LUT P0, PT, PT, PT, PT, 0x8, 0x0 ;  /* 0x000000000000781c */ /* 0x000fc40003f0e170 */
.L_x_57:
[----:B0-----:R-:W-:Y:S01]  /*12e0*/  IMAD R19, R13, 0xc, R18 ;  /* 0x0000000c0d137824 */ /* 0x001fe200078e0212 */
[----:B------:R-:W-:Y:S02]  /*12f0*/  IADD3 R17, R17, -0x10, RZ ;  /* 0xfffffff011117810 */ /* 0x000fe40007ffe0ff */
[----:B------:R-:W-:Y:S02]  /*1300*/  IADD3 R18, R18, 0x10, RZ ;  /* 0x0000001012127810 */ /* 0x000fe40007ffe0ff */
[----:B------:R0:W-:Y:S01]  /*1310*/  STS [R19.X4+0x4], RZ ;  /* 0x000004ff13007388 */ /* 0x0001e20000004800 */
[----:B------:R-:W-:-:S03]  /*1320*/  ISETP.GT.AND P3, PT, R17, 0xc, PT ;  /* 0x0000000c1100780c */ /* 0x000fc60003f64270 */
[----:B------:R0:W-:Y:S04]  /*1330*/  STS [R19.X4+0x8], RZ ;  /* 0x000008ff13007388 */ /* 0x0001e80000004800 */
        /* <DEDUP_REMOVED lines=13> */
[----:B------:R0:W-:Y:S01]  /*1410*/  STS [R19.X4+0x40], RZ ;  /* 0x000040ff13007388 */ /* 0x0001e20000004800 */
[----:B------:R-:W-:Y:S05]  /*1420*/  @P3 BRA `(.L_x_57) ;  /* 0xfffffeb000003947 */ /* 0x000fea000383ffff */
.L_x_56:
[----:B------:R-:W-:Y:S05]  /*1430*/  BSYNC B3 ;  /* 0x0000000000037941 */ /* 0x000fea0003800000 */
.L_x_55:
[----:B------:R-:W-:Y:S01]  /*1440*/  ISETP.GT.AND P3, PT, R17, 0x4, PT ;  /* 0x000000041100780c */ /* 0x000fe20003f64270 */
[----:B------:R-:W-:-:S12]  /*1450*/  BSSY B3, `(.L_x_58) ;  /* 0x000000e000037945 */ /* 0x000fd80003800000 */
[----:B------:R-:W-:Y:S05]  /*1460*/  @!P3 BRA `(.L_x_59) ;  /* 0x000000c00000b947 */ /* 0x000fea0003800000 */
[----:B0-----:R-:W-:Y:S01]  /*1470*/  IMAD R19, R13, 0xc, R18 ;  /* 0x0000000c0d137824 */ /* 0x001fe200078e0212 */
[----:B------:R-:W-:Y:S02]  /*1480*/  PLOP3.LUT P0, PT, PT, PT, PT, 0x8, 0x0 ;  /* 0x000000000000781c */ /* 0x000fe40003f0e170 */
[----:B------:R-:W-:Y:S02]  /*1490*/  IADD3 R17, R17, -0x8, RZ ;  /* 0xfffffff811117810 */ /* 0x000fe40007ffe0ff */
[----:B------:R0:W-:Y:S01]  /*14a0*/  STS [R19.X4+0x4], RZ ;  /* 0x000004ff13007388 */ /* 0x0001e20000004800 */
[----:B------:R-:W-:-:S03]  /*14b0*/  IADD3 R18, R18, 0x8, RZ ;  /* 0x0000000812127810 */ /* 0x000fc60007ffe0ff */
[----:B------:R0:W-:Y:S04]  /*14c0*/  STS [R19.X4+0x8], RZ ;  /* 0x000008ff13007388 */ /* 0x0001e80000004800 */
[----:B------:R0:W-:Y:S04]  /*14d0*/  STS [R19.X4+0xc], RZ ;  /* 0x00000cff13007388 */ /* 0x0001e80000004800 */
[----:B------:R0:W-:Y:S04]  /*14e0*/  STS [R19.X4+0x10], RZ ;  /* 0x000010ff13007388 */ /* 0x0001e80000004800 */
[----:B------:R0:W-:Y:S04]  /*14f0*/  STS [R19.X4+0x14], RZ ;  /* 0x000014ff13007388 */ /* 0x0001e80000004800 */
[----:B------:R0:W-:Y:S04]  /*1500*/  STS [R19.X4+0x18], RZ ;  /* 0x000018ff13007388 */ /* 0x0001e80000004800 */
[----:B------:R0:W-:Y:S04]  /*1510*/  STS [R19.X4+0x1c], RZ ;  /* 0x00001cff13007388 */ /* 0x0001e80000004800 */
[----:B------:R0:W-:Y:S02]  /*1520*/  STS [R19.X4+0x20], RZ ;  /* 0x000020ff13007388 */ /* 0x0001e40000004800 */
.L_x_59:
[----:B------:R-:W-:Y:S05]  /*1530*/  BSYNC B3 ;  /* 0x0000000000037941 */ /* 0x000fea0003800000 */
.L_x_58:
[----:B------:R-:W-:-:S13]  /*1540*/  ISETP.NE.OR P0, PT, R17, RZ, P0 ;  /* 0x000000ff1100720c */ /* 0x000fda0000705670 */
[----:B------:R-:W-:Y:S01]  /*1550*/  @!P0 BREAK B0 ;  /* 0x0000000000008942 */ /* 0x000fe20003800000 */
[----:B------:R-:W-:Y:S05]  /*1560*/  @!P0 BRA `(.L_x_52) ;  /* 0x000000a000008947 */ /* 0x000fea0003800000 */
.L_x_54:
[----:B------:R-:W-:Y:S05]  /*1570*/  BSYNC B0 ;  /* 0x0000000000007941 */ /* 0x000fea0003800000 */
.L_x_53:
[----:B0-----:R-:W-:Y:S01]  /*1580*/  IMAD R19, R13, 0xc, R18 ;  /* 0x0000000c0d137824 */ /* 0x001fe200078e0212 */
[----:B------:R-:W-:Y:S02]  /*1590*/  IADD3 R17, R17, -0x4, RZ ;  /* 0xfffffffc11117810 */ /* 0x000fe40007ffe0ff */
[----:B------:R-:W-:Y:S02]  /*15a0*/  IADD3 R18, R18, 0x4, RZ ;  /* 0x0000000412127810 */ /* 0x000fe40007ffe0ff */
[----:B------:R0:W-:Y:S01]  /*15b0*/  STS [R19.X4+0x4], RZ ;  /* 0x000004ff13007388 */ /* 0x0001e20000004800 */
[----:B------:R-:W-:-:S03]  /*15c0*/  ISETP.NE.AND P0, PT, R17, RZ, PT ;  /* 0x000000ff1100720c */ /* 0x000fc60003f05270 */
[----:B------:R0:W-:Y:S04]  /*15d0*/  STS [R19.X4+0x8], RZ ;  /* 0x000008ff13007388 */ /* 0x0001e80000004800 */
[----:B------:R0:W-:Y:S04]  /*15e0*/  STS [R19.X4+0xc], RZ ;  /* 0x00000cff13007388 */ /* 0x0001e80000004800 */
[----:B------:R0:W-:Y:S02]  /*15f0*/  STS [R19.X4+0x10], RZ ;  /* 0x000010ff13007388 */ /* 0x0001e40000004800 */
[----:B------:R-:W-:Y:S05]  /*1600*/  @P0 BRA `(.L_x_53) ;  /* 0xffffff7000000947 */ /* 0x000fea000383ffff */
.L_x_52:
[----:B------:R-:W-:Y:S05]  /*1610*/  BSYNC B1 ;  /* 0x0000000000017941 */ /* 0x000fea0003800000 */
.L_x_51:
[----:B------:R-:W-:-:S04]  /*1620*/  LOP3.LUT R17, R9, 0x3, RZ, 0xc0, !PT ;  /* 0x0000000309117812 */ /* 0x000fc800078ec0ff */
[----:B------:R-:W-:-:S13]  /*1630*/  ISETP.NE.AND P0, PT, R17, RZ, PT ;  /* 0x000000ff1100720c */ /* 0x000fda0003f05270 */
[----:B------:R-:W-:Y:S05]  /*1640*/  @!P0 BRA `(.L_x_50) ;  /* 0x0000006000008947 */ /* 0x000fea0003800000 */
.L_x_60:
[----:B0-----:R-:W-:Y:S01]  /*1650*/  IMAD R19, R13, 0xc, R18 ;  /* 0x0000000c0d137824 */ /* 0x001fe200078e0212 */
[----:B------:R-:W-:Y:S02]  /*1660*/  IADD3 R17, R17, -0x1, RZ ;  /* 0xffffffff11117810 */ /* 0x000fe40007ffe0ff */
[----:B------:R-:W-:Y:S02]  /*1670*/  IADD3 R18, R18, 0x1, RZ ;  /* 0x0000000112127810 */ /* 0x000fe40007ffe0ff */
[----:B------:R0:W-:Y:S01]  /*1680*/  STS [R19.X4+0x4], RZ ;  /* 0x000004ff13007388 */ /* 0x0001e20000004800 */
[----:B------:R-:W-:-:S13]  /*1690*/  ISETP.NE.AND P0, PT, R17, RZ, PT ;  /* 0x000000ff1100720c */ /* 0x000fda0003f05270 */
[----:B0-----:R-:W-:Y:S05]  /*16a0*/  @P0 BRA `(.L_x_60) ;  /* 0xffffffa000000947 */ /* 0x001fea000383ffff */
.L_x_50:
[----:B0-----:R-:W-:Y:S05]  /*16b0*/  BSYNC B2 ;  /* 0x0000000000027941 */ /* 0x001fea0003800000 */
.L_x_49:
[----:B------:R-:W-:Y:S01]  /*16c0*/  WARPSYNC 0xffffffff ;  /* 0xffffffff00007948 */ /* 0x000fe20003800000 */
[----:B------:R-:W-:Y:S01]  /*16d0*/  IMAD.MOV.U32 R17, RZ, RZ, c[0x0][0x1a8] ;  /* 0x00006a00ff117624 */ /* 0x000fe200078e00ff */
[----:B------:R-:W-:Y:S04]  /*16e0*/  BSSY B2, `(.L_x_61) ;  /* 0x00000e8000027945 */ /* 0x000fe80003800000 */
[----:B------:R-:W-:-:S05]  /*16f0*/  IADD3 R17, R17, -c[0x0][0x1a0], RZ ;  /* 0x8000680011117a10 */ /* 0x000fca0007ffe0ff */
[----:B------:R-:W-:Y:S01]  /*1700*/  IMAD R17, R17, UR5, RZ ;  /* 0x0000000511117c24 */ /* 0x000fe2000f8e02ff */
[----:B------:R-:W-:Y:S05]  /*1710*/  @!P2 BRA `(.L_x_62) ;  /* 0x00000e400000a947 */ /* 0x000fea0003800000 */
[C---:B------:R-:W-:Y:S01]  /*1720*/  IADD3 R18, R9.reuse, -0x1, RZ ;  /* 0xffffffff09127810 */ /* 0x040fe20007ffe0ff */
[----:B------:R-:W-:Y:S01]  /*1730*/  BSSY B1, `(.L_x_63) ;  /* 0x00000d5000017945 */ /* 0x000fe20003800000 */
[----:B------:R-:W-:Y:S02]  /*1740*/  I2FP.F32.S32 R16, R16 ;  /* 0x0000001000107245 */ /* 0x000fe40000201400 */
[----:B------:R-:W-:Y:S02]  /*1750*/  ISETP.GE.U32.AND P0, PT, R18, 0x3, PT ;  /* 0x000000031200780c */ /* 0x000fe40003f06070 */
[----:B------:R-:W-:Y:S02]  /*1760*/  LOP3.LUT R18, R9, 0x3, RZ, 0xc0, !PT ;  /* 0x0000000309127812 */ /* 0x000fe400078ec0ff */
[----:B------:R-:W-:-:S09]  /*1770*/  MOV R20, RZ ;  /* 0x000000ff00147202 */ /* 0x000fd20000000f00 */
[----:B------:R-:W-:Y:S05]  /*1780*/  @!P0 BRA `(.L_x_64) ;  /* 0x00000cf000008947 */ /* 0x000fea0003800000 */
[----:B------:R-:W-:Y:S01]  /*1790*/  IMAD.IADD R22, R9, 0x1, -R18 ;  /* 0x0000000109167824 */ /* 0x000fe200078e0a12 */
[----:B------:R-:W-:Y:S01]  /*17a0*/  SHF.L.U32 R21, R17, 0x2, RZ ;  /* 0x0000000211157819 */ /* 0x000fe200000006ff */
[----:B------:R-:W-:Y:S01]  /*17b0*/  BSSY B0, `(.L_x_65) ;  /* 0x00000af000007945 */ /* 0x000fe20003800000 */
[----:B------:R-:W-:Y:S02]  /*17c0*/  IMAD.MOV.U32 R20, RZ, RZ, RZ ;  /* 0x000000ffff147224 */ /* 0x000fe400078e00ff */
[----:B------:R-:W-:Y:S02]  /*17d0*/  ISETP.GT.AND P0, PT, R22, RZ, PT ;  /* 0x000000ff1600720c */ /* 0x000fe40003f04270 */
[----:B------:R-:W-:-:S11]  /*17e0*/  SHF.R.S32.HI R19, RZ, 0x1f, R21 ;  /* 0x0000001fff137819 */ /* 0x000fd60000011415 */
[----:B------:R-:W-:Y:S05]  /*17f0*/  @!P0 BRA `(.L_x_66) ;  /* 0x00000aa000008947 */ /* 0x000fea0003800000 */
[----:B------:R-:W-:Y:S01]  /*1800*/  ISETP.GT.AND P3, PT, R22, 0xc, PT ;  /* 0x0000000c1600780c */ /* 0x000fe20003f64270 */
[----:B------:R-:W-:Y:S01]  /*1810*/  BSSY B3, `(.L_x_67) ;  /* 0x000006c000037945 */ /* 0x000fe20003800000 */
[----:B------:R-:W-:-:S11]  /*1820*/  PLOP3.LUT P0, PT, PT, PT, PT, 0x80, 0x0 ;  /* 0x000000000000781c */ /* 0x000fd60003f0f070 */
[----:B------:R-:W-:Y:S05]  /*1830*/  @!P3 BRA `(.L_x_68) ;  /* 0x000006900000b947 */ /* 0x000fea0003800000 */
[----:B------:R-:W-:-:S02]  /*1840*/  PLOP3.LUT P0, PT, PT, PT, PT, 0x8, 0x0 ;  /* 0x000000000000781c */ /* 0x000fc40003f0e170 */
.L_x_69:
[----:B---3--:R-:W-:-:S05]  /*1850*/  IADD3 R23, R20, 0x4, RZ ;  /* 0x0000000414177810 */ /* 0x008fca0007ffe0ff */
[----:B------:R-:W-:-:S04]  /*1860*/  IMAD R30, R23, R17, R4 ;  /* 0x00000011171e7224 */ /* 0x000fc800078e0204 */
[----:B------:R-:W-:Y:S01]  /*1870*/  IMAD.WIDE R30, R30, R5, c[0x0][0x178] ;  /* 0x00005e001e1e7625 */ /* 0x000fe200078e0205 */
[----:B------:R-:W-:-:S04]  /*1880*/  IADD3 R32, R20, 0x8, RZ ;  /* 0x0000000814207810 */ /* 0x000fc80007ffe0ff */
[----:B------:R-:W-:Y:S01]  /*1890*/  IADD3 R34, P3, R21, R30, RZ ;  /* 0x0000001e15227210 */ /* 0x000fe20007f7e0ff */
[----:B------:R0:W2:Y:S01]  /*18a0*/  LDG.E.CONSTANT R23, [R30.64] ;  /* 0x000000081e177981 */ /* 0x0000a2000c1e9900 */
[----:B------:R-:W-:Y:S02]  /*18b0*/  IMAD R32, R32, R17, R4 ;  /* 0x0000001120207224 */ /* 0x000fe400078e0204 */
[----:B------:R-:W-:Y:S02]  /*18c0*/  IADD3.X R35, R31, R19, RZ, P3, !PT ;  /* 0x000000131f237210 */ /* 0x000fe40001ffe4ff */
[----:B------:R-:W-:Y:S01]  /*18d0*/  IADD3 R40, P3, R21, R34, RZ ;  /* 0x0000002215287210 */ /* 0x000fe20007f7e0ff */
[----:B------:R-:W-:Y:S02]  /*18e0*/  IMAD.WIDE R44, R32, R5, c[0x0][0x178] ;  /* 0x00005e00202c7625 */ /* 0x000fe400078e0205 */
[----:B------:R1:W3:Y:S02]  /*18f0*/  LDG.E.CONSTANT R51, [R34.64] ;  /* 0x0000000822337981 */ /* 0x0002e4000c1e9900 */
[----:B------:R-:W-:-:S02]  /*1900*/  IMAD.X R41, R19, 0x1, R35, P3 ;  /* 0x0000000113297824 */ /* 0x000fc400018e0623 */
[C---:B------:R-:W-:Y:S01]  /*1910*/  IMAD R42, R20.reuse, R17, R4 ;  /* 0x00000011142a7224 */ /* 0x040fe200078e0204 */
[----:B------:R-:W-:Y:S01]  /*1920*/  IADD3 R33, R20, 0xc, RZ ;  /* 0x0000000c14217810 */ /* 0x000fe20007ffe0ff */
[----:B------:R4:W3:Y:S01]  /*1930*/  LDG.E.CONSTANT R49, [R44.64] ;  /* 0x000000082c317981 */ /* 0x0008e2000c1e9900 */
[----:B0-----:R-:W-:-:S03]  /*1940*/  IADD3 R30, P3, R21, R44, RZ ;  /* 0x0000002c151e7210 */ /* 0x001fc60007f7e0ff */
[----:B------:R0:W3:Y:S01]  /*1950*/  LDG.E.CONSTANT R47, [R40.64] ;  /* 0x00000008282f7981 */ /* 0x0000e2000c1e9900 */
[----:B------:R-:W-:Y:S01]  /*1960*/  IMAD.WIDE R42, R42, R5, c[0x0][0x178] ;  /* 0x00005e002a2a7625 */ /* 0x000fe200078e0205 */
[----:B------:R-:W-:-:S04]  /*1970*/  IADD3.X R31, R45, R19, RZ, P3, !PT ;  /* 0x000000132d1f7210 */ /* 0x000fc80001ffe4ff */
[----:B-1----:R-:W-:Y:S01]  /*1980*/  IADD3 R34, P3, R21, R42, RZ ;  /* 0x0000002a15227210 */ /* 0x002fe20007f7e0ff */
[----:B------:R-:W-:Y:S01]  /*1990*/  IMAD R32, R33, R17, R4 ;  /* 0x0000001121207224 */ /* 0x000fe200078e0204 */
[----:B------:R-:W-:Y:S01]  /*19a0*/  IADD3 R38, P4, R21, R40, RZ ;  /* 0x0000002815267210 */ /* 0x000fe20007f9e0ff */
[----:B------:R1:W3:Y:S02]  /*19b0*/  LDG.E.CONSTANT R53, [R42.64] ;  /* 0x000000082a357981 */ /* 0x0002e4000c1e9900 */
[----:B------:R-:W-:Y:S01]  /*19c0*/  IMAD.X R35, R43, 0x1, R19, P3 ;  /* 0x000000012b237824 */ /* 0x000fe200018e0613 */
[----:B0-----:R-:W-:Y:S01]  /*19d0*/  IADD3 R40, P3, R21, R30, RZ ;  /* 0x0000001e15287210 */ /* 0x001fe20007f7e0ff */
[----:B------:R-:W-:Y:S01]  /*19e0*/  IMAD.WIDE R32, R32, R5, c[0x0][0x178] ;  /* 0x00005e0020207625 */ /* 0x000fe200078e0205 */
[C---:B------:R-:W-:Y:S01]  /*19f0*/  IADD3.X R39, R19.reuse, R41, RZ, P4, !PT ;  /* 0x0000002913277210 */ /* 0x040fe200027fe4ff */
[----:B------:R0:W3:Y:S01]  /*1a00*/  LDG.E.CONSTANT R57, [R30.64] ;  /* 0x000000081e397981 */ /* 0x0000e2000c1e9900 */
[----:B------:R-:W-:-:S02]  /*1a10*/  IADD3.X R41, R19, R31, RZ, P3, !PT ;  /* 0x0000001f13297210 */ /* 0x000fc40001ffe4ff */
[C---:B-1----:R-:W-:Y:S01]  /*1a20*/  IADD3 R42, P3, R21.reuse, R40, RZ ;  /* 0x00000028152a7210 */ /* 0x042fe20007f7e0ff */
[----:B------:R1:W3:Y:S01]  /*1a30*/  LDG.E.CONSTANT R59, [R38.64] ;  /* 0x00000008263b7981 */ /* 0x0002e2000c1e9900 */
[----:B------:R-:W-:Y:S02]  /*1a40*/  IADD3 R36, P5, R21, R32, RZ ;  /* 0x0000002015247210 */ /* 0x000fe40007fbe0ff */
[----:B------:R-:W-:Y:S01]  /*1a50*/  IADD3.X R43, R19, R41, RZ, P3, !PT ;  /* 0x00000029132b7210 */ /* 0x000fe20001ffe4ff */
[----:B------:R1:W3:Y:S01]  /*1a60*/  LDG.E.CONSTANT R55, [R32.64] ;  /* 0x0000000820377981 */ /* 0x0002e2000c1e9900 */
[----:B0-----:R-:W-:Y:S01]  /*1a70*/  IADD3 R30, P3, R21, R34, RZ ;  /* 0x00000022151e7210 */ /* 0x001fe20007f7e0ff */
[----:B------:R-:W-:Y:S01]  /*1a80*/  IMAD.X R37, R33, 0x1, R19, P5 ;  /* 0x0000000121257824 */ /* 0x000fe200028e0613 */
[----:B----4-:R-:W-:Y:S01]  /*1a90*/  IADD3 R44, P4, R21, R36, RZ ;  /* 0x00000024152c7210 */ /* 0x010fe20007f9e0ff */
[----:B------:R0:W4:Y:S02]  /*1aa0*/  LDG.E.CONSTANT R41, [R40.64] ;  /* 0x0000000828297981 */ /* 0x000124000c1e9900 */
[----:B------:R-:W-:Y:S01]  /*1ab0*/  IMAD.X R31, R19, 0x1, R35, P3 ;  /* 0x00000001131f7824 */ /* 0x000fe200018e0623 */
[----:B-1----:R-:W-:Y:S01]  /*1ac0*/  IADD3 R38, P3, R21, R30, RZ ;  /* 0x0000001e15267210 */ /* 0x002fe20007f7e0ff */
[----:B------:R-:W-:Y:S01]  /*1ad0*/  IMAD.X R45, R19, 0x1, R37, P4 ;  /* 0x00000001132d7824 */ /* 0x000fe200020e0625 */
[----:B------:R1:W4:Y:S01]  /*1ae0*/  LDG.E.CONSTANT R43, [R42.64] ;  /* 0x000000082a2b7981 */ /* 0x000322000c1e9900 */
[----:B------:R-:W-:-:S02]  /*1af0*/  IADD3 R32, P4, R21, R44, RZ ;  /* 0x0000002c15207210 */ /* 0x000fc40007f9e0ff */
[C---:B------:R-:W-:Y:S01]  /*1b00*/  IMAD.X R39, R19.reuse, 0x1, R31, P3 ;  /* 0x0000000113277824 */ /* 0x040fe200018e061f */
[----:B------:R0:W4:Y:S01]  /*1b10*/  LDG.E.CONSTANT R37, [R36.64] ;  /* 0x0000000824257981 */ /* 0x000122000c1e9900 */
[----:B------:R-:W-:-:S03]  /*1b20*/  IADD3.X R33, R19, R45, RZ, P4, !PT ;  /* 0x0000002d13217210 */ /* 0x000fc600027fe4ff */
[----:B------:R0:W4:Y:S04]  /*1b30*/  LDG.E.CONSTANT R61, [R44.64] ;  /* 0x000000082c3d7981 */ /* 0x000128000c1e9900 */
[----:B------:R0:W4:Y:S04]  /*1b40*/  LDG.E.CONSTANT R35, [R34.64] ;  /* 0x0000000822237981 */ /* 0x000128000c1e9900 */
[----:B------:R1:W4:Y:S04]  /*1b50*/  LDG.E.CONSTANT R31, [R30.64] ;  /* 0x000000081e1f7981 */ /* 0x000328000c1e9900 */
[----:B------:R1:W4:Y:S04]  /*1b60*/  LDG.E.CONSTANT R33, [R32.64] ;  /* 0x0000000820217981 */ /* 0x000328000c1e9900 */
[----:B------:R1:W4:Y:S01]  /*1b70*/  LDG.E.CONSTANT R39, [R38.64] ;  /* 0x0000000826277981 */ /* 0x000322000c1e9900 */
[----:B0-----:R-:W-:-:S05]  /*1b80*/  IMAD R36, R13, 0xc, R20 ;  /* 0x0000000c0d247824 */ /* 0x001fca00078e0214 */
[----:B------:R-:W2:Y:S04]  /*1b90*/  LDS R45, [R36.X4+0x14] ;  /* 0x00001400242d7984 */ /* 0x000ea80000004800 */
[----:B------:R-:W3:Y:S04]  /*1ba0*/  LDS R46, [R36.X4+0x18] ;  /* 0x00001800242e7984 */ /* 0x000ee80000004800 */
[----:B------:R-:W0:Y:S04]  /*1bb0*/  LDS R48, [R36.X4+0x1c] ;  /* 0x00001c0024307984 */ /* 0x000e280000004800 */
[----:B------:R-:W0:Y:S04]  /*1bc0*/  LDS R34, [R36.X4+0x24] ;  /* 0x0000240024227984 */ /* 0x000e280000004800 */
[----:B------:R-:W0:Y:S04]  /*1bd0*/  LDS R40, [R36.X4+0x28] ;  /* 0x0000280024287984 */ /* 0x000e280000004800 */
[----:B-1----:R-:W-:Y:S04]  /*1be0*/  LDS R30, [R36.X4+0x30] ;  /* 0x00003000241e7984 */ /* 0x002fe80000004800 */
[----:B------:R-:W-:Y:S04]  /*1bf0*/  LDS R42, [R36.X4+0x34] ;  /* 0x00003400242a7984 */ /* 0x000fe80000004800 */
[----:B------:R-:W-:Y:S04]  /*1c00*/  LDS R38, [R36.X4+0x38] ;  /* 0x0000380024267984 */ /* 0x000fe80000004800 */
[----:B------:R-:W-:Y:S04]  /*1c10*/  LDS R32, [R36.X4+0x3c] ;  /* 0x00003c0024207984 */ /* 0x000fe80000004800 */
[----:B------:R-:W-:Y:S01]  /*1c20*/  LDS R50, [R36.X4+0x8] ;  /* 0x0000080024327984 */ /* 0x000fe20000004800 */
[----:B------:R-:W-:-:S04]  /*1c30*/  IADD3 R22, R22, -0x10, RZ ;  /* 0xfffffff016167810 */ /* 0x000fc80007ffe0ff */
[----:B------:R-:W-:Y:S02]  /*1c40*/  ISETP.GT.AND P3, PT, R22, 0xc, PT ;  /* 0x0000000c1600780c */ /* 0x000fe40003f64270 */
[----:B------:R-:W-:Y:S01]  /*1c50*/  IADD3 R20, R20, 0x10, RZ ;  /* 0x0000001014147810 */ /* 0x000fe20007ffe0ff */
[C---:B--2---:R-:W-:Y:S02]  /*1c60*/  FFMA.FTZ R44, R16.reuse, R23, R45 ;  /* 0x00000017102c7223 */ /* 0x044fe4000001002d */
[----:B------:R-:W1:Y:S04]  /*1c70*/  LDS R23, [R36.X4+0x20] ;  /* 0x0000200024177984 */ /* 0x000e680000004800 */
[----:B------:R-:W-:Y:S01]  /*1c80*/  STS [R36.X4+0x14], R44 ;  /* 0x0000142c24007388 */ /* 0x000fe20000004800 */
[----:B---3--:R-:W-:-:S03]  /*1c90*/  FFMA.FTZ R51, R16, R51, R46 ;  /* 0x0000003310337223 */ /* 0x008fc6000001002e */
[----:B------:R-:W4:Y:S04]  /*1ca0*/  LDS R45, [R36.X4+0x2c] ;  /* 0x00002c00242d7984 */ /* 0x000f280000004800 */
[----:B------:R-:W-:Y:S01]  /*1cb0*/  LDS R46, [R36.X4+0x40] ;  /* 0x00004000242e7984 */ /* 0x000fe20000004800 */
[----:B0-----:R-:W-:-:S03]  /*1cc0*/  FFMA.FTZ R52, R16, R47, R48 ;  /* 0x0000002f10347223 */ /* 0x001fc60000010030 */
[----:B------:R-:W-:Y:S04]  /*1cd0*/  LDS R44, [R36.X4+0x10] ;  /* 0x00001000242c7984 */ /* 0x000fe80000004800 */
[----:B------:R-:W0:Y:S04]  /*1ce0*/  LDS R47, [R36.X4+0x4] ;  /* 0x00000400242f7984 */ /* 0x000e280000004800 */
[----:B------:R-:W2:Y:S01]  /*1cf0*/  LDS R48, [R36.X4+0xc] ;  /* 0x00000c0024307984 */ /* 0x000ea20000004800 */
[C---:B------:R-:W-:Y:S01]  /*1d00*/  FFMA.FTZ R49, R16.reuse, R49, R34 ;  /* 0x0000003110317223 */ /* 0x040fe20000010022 */
[----:B------:R-:W-:-:S02]  /*1d10*/  FFMA.FTZ R57, R16, R57, R40 ;  /* 0x0000003910397223 */ /* 0x000fc40000010028 */
[----:B------:R3:W-:Y:S01]  /*1d20*/  STS [R36.X4+0x18], R51 ;  /* 0x0000183324007388 */ /* 0x0007e20000004800 */
[C---:B-1----:R-:W-:Y:S01]  /*1d30*/  FFMA.FTZ R23, R16.reuse, R59, R23 ;  /* 0x0000003b10177223 */ /* 0x042fe20000010017 */
[C---:B------:R-:W-:Y:S02]  /*1d40*/  FFMA.FTZ R55, R16.reuse, R55, R42 ;  /* 0x0000003710377223 */ /* 0x040fe4000001002a */
[----:B------:R3:W-:Y:S01]  /*1d50*/  STS [R36.X4+0x1c], R52 ;  /* 0x00001c3424007388 */ /* 0x0007e20000004800 */
[C---:B----4-:R-:W-:Y:S01]  /*1d60*/  FFMA.FTZ R41, R16.reuse, R41, R45 ;  /* 0x0000002910297223 */ /* 0x050fe2000001002d */
[C---:B------:R-:W-:Y:S01]  /*1d70*/  FFMA.FTZ R43, R16.reuse, R43, R30 ;  /* 0x0000002b102b7223 */ /* 0x040fe2000001001e */
[C---:B------:R-:W-:Y:S01]  /*1d80*/  FFMA.FTZ R37, R16.reuse, R37, R38 ;  /* 0x0000002510257223 */ /* 0x040fe20000010026 */
[C---:B------:R-:W-:Y:S01]  /*1d90*/  FFMA.FTZ R61, R16.reuse, R61, R32 ;  /* 0x0000003d103d7223 */ /* 0x040fe20000010020 */
[C---:B0-----:R-:W-:Y:S01]  /*1da0*/  FFMA.FTZ R47, R16.reuse, R53, R47 ;  /* 0x00000035102f7223 */ /* 0x041fe2000001002f */
[C---:B------:R-:W-:Y:S01]  /*1db0*/  FFMA.FTZ R35, R16.reuse, R35, R50 ;  /* 0x0000002310237223 */ /* 0x040fe20000010032 */
[C---:B--2---:R-:W-:Y:S01]  /*1dc0*/  FFMA.FTZ R31, R16.reuse, R31, R48 ;  /* 0x0000001f101f7223 */ /* 0x044fe20000010030 */
[C---:B------:R-:W-:Y:S01]  /*1dd0*/  FFMA.FTZ R33, R16.reuse, R33, R46 ;  /* 0x0000002110217223 */ /* 0x040fe2000001002e */
[----:B------:R-:W-:Y:S01]  /*1de0*/  FFMA.FTZ R39, R16, R39, R44 ;  /* 0x0000002710277223 */ /* 0x000fe2000001002c */
[----:B------:R3:W-:Y:S04]  /*1df0*/  STS [R36.X4+0x20], R23 ;  /* 0x0000201724007388 */ /* 0x0007e80000004800 */
        /* <DEDUP_REMOVED lines=11> */
[----:B------:R3:W-:Y:S01]  /*1eb0*/  STS [R36.X4+0x10], R39 ;  /* 0x0000102724007388 */ /* 0x0007e20000004800 */
[----:B------:R-:W-:Y:S05]  /*1ec0*/  @P3 BRA `(.L_x_69) ;  /* 0xfffff98000003947 */ /* 0x000fea000383ffff */
.L_x_68:
[----:B------:R-:W-:Y:S05]  /*1ed0*/  BSYNC B3 ;  /* 0x0000000000037941 */ /* 0x000fea0003800000 */
.L_x_67:
[----:B------:R-:W-:Y:S01]  /*1ee0*/  ISETP.GT.AND P3, PT, R22, 0x4, PT ;  /* 0x000000041600780c */ /* 0x000fe20003f64270 */
[----:B------:R-:W-:-:S12]  /*1ef0*/  BSSY B3, `(.L_x_70) ;  /* 0x0000037000037945 */ /* 0x000fd80003800000 */
[----:B------:R-:W-:Y:S05]  /*1f00*/  @!P3 BRA `(.L_x_71) ;  /* 0x000003500000b947 */ /* 0x000fea0003800000 */
[C---:B------:R-:W-:Y:S01]  /*1f10*/  IMAD R44, R20.reuse, R17, R4 ;  /* 0x00000011142c7224 */ /* 0x040fe200078e0204 */
[----:B---3--:R-:W-:-:S03]  /*1f20*/  IADD3 R23, R20, 0x4, RZ ;  /* 0x0000000414177810 */ /* 0x008fc60007ffe0ff */
[----:B------:R-:W-:-:S04]  /*1f30*/  IMAD.WIDE R44, R44, R5, c[0x0][0x178] ;  /* 0x00005e002c2c7625 */ /* 0x000fc800078e0205 */
[----:B------:R-:W-:Y:S01]  /*1f40*/  IMAD R36, R23, R17, R4 ;  /* 0x0000001117247224 */ /* 0x000fe200078e0204 */
[----:B------:R-:W-:-:S03]  /*1f50*/  IADD3 R42, P0, R21, R44, RZ ;  /* 0x0000002c152a7210 */ /* 0x000fc60007f1e0ff */
[----:B------:R-:W-:Y:S01]  /*1f60*/  IMAD.WIDE R36, R36, R5, c[0x0][0x178] ;  /* 0x00005e0024247625 */ /* 0x000fe200078e0205 */
[----:B------:R-:W-:Y:S02]  /*1f70*/  IADD3.X R43, R45, R19, RZ, P0, !PT ;  /* 0x000000132d2b7210 */ /* 0x000fe400007fe4ff */
[C---:B------:R-:W-:Y:S01]  /*1f80*/  IADD3 R38, P0, R21.reuse, R42, RZ ;  /* 0x0000002a15267210 */ /* 0x040fe20007f1e0ff */
[----:B------:R0:W2:Y:S01]  /*1f90*/  LDG.E.CONSTANT R45, [R44.64] ;  /* 0x000000082c2d7981 */ /* 0x0000a2000c1e9900 */
[----:B------:R-:W-:-:S03]  /*1fa0*/  IADD3 R34, P3, R21, R36, RZ ;  /* 0x0000002415227210 */ /* 0x000fc60007f7e0ff */
[----:B------:R-:W-:Y:S01]  /*1fb0*/  IMAD.X R39, R19, 0x1, R43, P0 ;  /* 0x0000000113277824 */ /* 0x000fe200000e062b */
[----:B------:R-:W-:Y:S01]  /*1fc0*/  IADD3 R32, P0, R21, R38, RZ ;  /* 0x0000002615207210 */ /* 0x000fe20007f1e0ff */
[----:B------:R1:W3:Y:S01]  /*1fd0*/  LDG.E.CONSTANT R42, [R42.64] ;  /* 0x000000082a2a7981 */ /* 0x0002e2000c1e9900 */
[----:B------:R-:W-:Y:S02]  /*1fe0*/  IADD3.X R35, R37, R19, RZ, P3, !PT ;  /* 0x0000001325237210 */ /* 0x000fe40001ffe4ff */
[----:B------:R-:W-:Y:S01]  /*1ff0*/  IADD3 R30, P3, R21, R34, RZ ;  /* 0x00000022151e7210 */ /* 0x000fe20007f7e0ff */
[C---:B------:R-:W-:Y:S01]  /*2000*/  IMAD.X R33, R19.reuse, 0x1, R39, P0 ;  /* 0x0000000113217824 */ /* 0x040fe200000e0627 */
[----:B------:R4:W3:Y:S02]  /*2010*/  LDG.E.CONSTANT R38, [R38.64] ;  /* 0x0000000826267981 */ /* 0x0008e4000c1e9900 */
[----:B------:R-:W-:Y:S02]  /*2020*/  IADD3.X R31, R19, R35, RZ, P3, !PT ;  /* 0x00000023131f7210 */ /* 0x000fe40001ffe4ff */
[----:B------:R-:W-:Y:S01]  /*2030*/  IADD3 R40, P0, R21, R30, RZ ;  /* 0x0000001e15287210 */ /* 0x000fe20007f1e0ff */
[----:B------:R0:W3:Y:S04]  /*2040*/  LDG.E.CONSTANT R37, [R36.64] ;  /* 0x0000000824257981 */ /* 0x0000e8000c1e9900 */
[----:B------:R-:W-:Y:S01]  /*2050*/  IMAD.X R41, R19, 0x1, R31, P0 ;  /* 0x0000000113297824 */ /* 0x000fe200000e061f */
[----:B------:R1:W3:Y:S04]  /*2060*/  LDG.E.CONSTANT R34, [R34.64] ;  /* 0x0000000822227981 */ /* 0x0002e8000c1e9900 */
[----:B------:R-:W3:Y:S04]  /*2070*/  LDG.E.CONSTANT R33, [R32.64] ;  /* 0x0000000820217981 */ /* 0x000ee8000c1e9900 */
[----:B0-----:R2:W3:Y:S04]  /*2080*/  LDG.E.CONSTANT R44, [R30.64] ;  /* 0x000000081e2c7981 */ /* 0x0014e8000c1e9900 */
[----:B------:R-:W3:Y:S01]  /*2090*/  LDG.E.CONSTANT R41, [R40.64] ;  /* 0x0000000828297981 */ /* 0x000ee2000c1e9900 */
[----:B------:R-:W-:Y:S01]  /*20a0*/  IMAD R23, R13, 0xc, R20 ;  /* 0x0000000c0d177824 */ /* 0x000fe200078e0214 */
[----:B------:R-:W-:-:S02]  /*20b0*/  PLOP3.LUT P0, PT, PT, PT, PT, 0x8, 0x0 ;  /* 0x000000000000781c */ /* 0x000fc40003f0e170 */
[----:B------:R-:W-:Y:S02]  /*20c0*/  IADD3 R22, R22, -0x8, RZ ;  /* 0xfffffff816167810 */ /* 0x000fe40007ffe0ff */
[----:B----4-:R-:W2:Y:S01]  /*20d0*/  LDS R39, [R23.X4+0x4] ;  /* 0x0000040017277984 */ /* 0x010ea20000004800 */
[----:B------:R-:W-:-:S03]  /*20e0*/  IADD3 R20, R20, 0x8, RZ ;  /* 0x0000000814147810 */ /* 0x000fc60007ffe0ff */
[----:B-1----:R-:W3:Y:S04]  /*20f0*/  LDS R43, [R23.X4+0x8] ;  /* 0x00000800172b7984 */ /* 0x002ee80000004800 */
[----:B------:R-:W0:Y:S04]  /*2100*/  LDS R47, [R23.X4+0xc] ;  /* 0x00000c00172f7984 */ /* 0x000e280000004800 */
[----:B------:R-:W-:Y:S04]  /*2110*/  LDS R49, [R23.X4+0x10] ;  /* 0x0000100017317984 */ /* 0x000fe80000004800 */
[----:B------:R-:W1:Y:S04]  /*2120*/  LDS R36, [R23.X4+0x14] ;  /* 0x0000140017247984 */ /* 0x000e680000004800 */
[----:B------:R-:W4:Y:S04]  /*2130*/  LDS R35, [R23.X4+0x18] ;  /* 0x0000180017237984 */ /* 0x000f280000004800 */
[----:B------:R-:W0:Y:S04]  /*2140*/  LDS R51, [R23.X4+0x1c] ;  /* 0x00001c0017337984 */ /* 0x000e280000004800 */
[----:B------:R-:W0:Y:S01]  /*2150*/  LDS R46, [R23.X4+0x20] ;  /* 0x00002000172e7984 */ /* 0x000e220000004800 */
[----:B--2---:R-:W-:-:S05]  /*2160*/  FFMA.FTZ R30, R16, R45, R39 ;  /* 0x0000002d101e7223 */ /* 0x004fca0000010027 */
[----:B------:R2:W-:Y:S01]  /*2170*/  STS [R23.X4+0x4], R30 ;  /* 0x0000041e17007388 */ /* 0x0005e20000004800 */
[C---:B---3--:R-:W-:Y:S01]  /*2180*/  FFMA.FTZ R42, R16.reuse, R42, R43 ;  /* 0x0000002a102a7223 */ /* 0x048fe2000001002b */
[----:B0-----:R-:W-:-:S04]  /*2190*/  FFMA.FTZ R38, R16, R38, R47 ;  /* 0x0000002610267223 */ /* 0x001fc8000001002f */
[----:B------:R2:W-:Y:S01]  /*21a0*/  STS [R23.X4+0x8], R42 ;  /* 0x0000082a17007388 */ /* 0x0005e20000004800 */
[----:B-1----:R-:W-:-:S03]  /*21b0*/  FFMA.FTZ R36, R16, R37, R36 ;  /* 0x0000002510247223 */ /* 0x002fc60000010024 */
[----:B------:R2:W-:Y:S01]  /*21c0*/  STS [R23.X4+0xc], R38 ;  /* 0x00000c2617007388 */ /* 0x0005e20000004800 */
[----:B----4-:R-:W-:-:S03]  /*21d0*/  FFMA.FTZ R34, R16, R34, R35 ;  /* 0x0000002210227223 */ /* 0x010fc60000010023 */
[----:B------:R2:W-:Y:S01]  /*21e0*/  STS [R23.X4+0x14], R36 ;  /* 0x0000142417007388 */ /* 0x0005e20000004800 */
[----:B------:R-:W-:-:S03]  /*21f0*/  FFMA.FTZ R32, R16, R33, R49 ;  /* 0x0000002110207223 */ /* 0x000fc60000010031 */
[----:B------:R2:W-:Y:S01]  /*2200*/  STS [R23.X4+0x18], R34 ;  /* 0x0000182217007388 */ /* 0x0005e20000004800 */
[----:B------:R-:W-:-:S03]  /*2210*/  FFMA.FTZ R44, R16, R44, R51 ;  /* 0x0000002c102c7223 */ /* 0x000fc60000010033 */
[----:B------:R2:W-:Y:S01]  /*2220*/  STS [R23.X4+0x10], R32 ;  /* 0x0000102017007388 */ /* 0x0005e20000004800 */
[----:B------:R-:W-:-:S03]  /*2230*/  FFMA.FTZ R46, R16, R41, R46 ;  /* 0x00000029102e7223 */ /* 0x000fc6000001002e */
[----:B------:R2:W-:Y:S04]  /*2240*/  STS [R23.X4+0x1c], R44 ;  /* 0x00001c2c17007388 */ /* 0x0005e80000004800 */
[----:B------:R2:W-:Y:S02]  /*2250*/  STS [R23.X4+0x20], R46 ;  /* 0x0000202e17007388 */ /* 0x0005e40000004800 */
.L_x_71:
[----:B------:R-:W-:Y:S05]  /*2260*/  BSYNC B3 ;  /* 0x0000000000037941 */ /* 0x000fea0003800000 */
.L_x_70:
[----:B------:R-:W-:-:S13]  /*2270*/  ISETP.NE.OR P0, PT, R22, RZ, P0 ;  /* 0x000000ff1600720c */ /* 0x000fda0000705670 */
[----:B------:R-:W-:Y:S01]  /*2280*/  @!P0 BREAK B0 ;  /* 0x0000000000008942 */ /* 0x000fe20003800000 */
[----:B------:R-:W-:Y:S05]  /*2290*/  @!P0 BRA `(.L_x_64) ;  /* 0x000001e000008947 */ /* 0x000fea0003800000 */
.L_x_66:
[----:B------:R-:W-:Y:S05]  /*22a0*/  BSYNC B0 ;  /* 0x0000000000007941 */ /* 0x000fea0003800000 */
.L_x_65:
[----:B--23--:R-:W-:-:S04]  /*22b0*/  IMAD R36, R20, R17, R4 ;  /* 0x0000001114247224 */ /* 0x00cfc800078e0204 */
[----:B------:R-:W-:-:S05]  /*22c0*/  IMAD.WIDE R36, R36, R5, c[0x0][0x178] ;  /* 0x00005e0024247625 */ /* 0x000fca00078e0205 */
[----:B------:R-:W-:Y:S02]  /*22d0*/  IADD3 R34, P0, R21, R36, RZ ;  /* 0x0000002415227210 */ /* 0x000fe40007f1e0ff */
[----:B------:R-:W2:Y:S02]  /*22e0*/  LDG.E.CONSTANT R36, [R36.64] ;  /* 0x0000000824247981 */ /* 0x000ea4000c1e9900 */
[----:B------:R-:W-:Y:S02]  /*22f0*/  IADD3.X R35, R37, R19, RZ, P0, !PT ;  /* 0x0000001325237210 */ /* 0x000fe400007fe4ff */
[----:B------:R-:W-:-:S03]  /*2300*/  IADD3 R32, P0, R21, R34, RZ ;  /* 0x0000002215207210 */ /* 0x000fc60007f1e0ff */
[----:B------:R-:W3:Y:S02]  /*2310*/  LDG.E.CONSTANT R34, [R34.64] ;  /* 0x0000000822227981 */ /* 0x000ee4000c1e9900 */
[----:B------:R-:W-:Y:S01]  /*2320*/  IMAD.X R33, R19, 0x1, R35, P0 ;  /* 0x0000000113217824 */ /* 0x000fe200000e0623 */
[----:B------:R-:W-:-:S04]  /*2330*/  IADD3 R30, P0, R21, R32, RZ ;  /* 0x00000020151e7210 */ /* 0x000fc80007f1e0ff */
[----:B------:R-:W-:Y:S01]  /*2340*/  IADD3.X R31, R19, R33, RZ, P0, !PT ;  /* 0x00000021131f7210 */ /* 0x000fe200007fe4ff */
[----:B------:R-:W4:Y:S04]  /*2350*/  LDG.E.CONSTANT R32, [R32.64] ;  /* 0x0000000820207981 */ /* 0x000f28000c1e9900 */
[----:B------:R-:W4:Y:S01]  /*2360*/  LDG.E.CONSTANT R30, [R30.64] ;  /* 0x000000081e1e7981 */ /* 0x000f22000c1e9900 */
[----:B-1----:R-:W-:-:S05]  /*2370*/  IMAD R38, R13, 0xc, R20 ;  /* 0x0000000c0d267824 */ /* 0x002fca00078e0214 */
[----:B------:R-:W2:Y:S04]  /*2380*/  LDS R23, [R38.X4+0x4] ;  /* 0x0000040026177984 */ /* 0x000ea80000004800 */
[----:B------:R-:W3:Y:S04]  /*2390*/  LDS R39, [R38.X4+0x8] ;  /* 0x0000080026277984 */ /* 0x000ee80000004800 */
[----:B------:R-:W4:Y:S04]  /*23a0*/  LDS R41, [R38.X4+0xc] ;  /* 0x00000c0026297984 */ /* 0x000f280000004800 */
[----:B------:R-:W0:Y:S01]  /*23b0*/  LDS R43, [R38.X4+0x10] ;  /* 0x00001000262b7984 */ /* 0x000e220000004800 */
[----:B------:R-:W-:-:S04]  /*23c0*/  IADD3 R22, R22, -0x4, RZ ;  /* 0xfffffffc16167810 */ /* 0x000fc80007ffe0ff */
[----:B------:R-:W-:Y:S02]  /*23d0*/  ISETP.NE.AND P0, PT, R22, RZ, PT ;  /* 0x000000ff1600720c */ /* 0x000fe40003f05270 */
[----:B------:R-:W-:Y:S01]  /*23e0*/  IADD3 R20, R20, 0x4, RZ ;  /* 0x0000000414147810 */ /* 0x000fe20007ffe0ff */
[C---:B--2---:R-:W-:Y:S01]  /*23f0*/  FFMA.FTZ R23, R16.reuse, R36, R23 ;  /* 0x0000002410177223 */ /* 0x044fe20000010017 */
[----:B---3--:R-:W-:-:S04]  /*2400*/  FFMA.FTZ R39, R16, R34, R39 ;  /* 0x0000002210277223 */ /* 0x008fc80000010027 */
[----:B------:R1:W-:Y:S01]  /*2410*/  STS [R38.X4+0x4], R23 ;  /* 0x0000041726007388 */ /* 0x0003e20000004800 */
[C---:B----4-:R-:W-:Y:S01]  /*2420*/  FFMA.FTZ R41, R16.reuse, R32, R41 ;  /* 0x0000002010297223 */ /* 0x050fe20000010029 */
[----:B0-----:R-:W-:Y:S02]  /*2430*/  FFMA.FTZ R43, R16, R30, R43 ;  /* 0x0000001e102b7223 */ /* 0x001fe4000001002b */
[----:B------:R1:W-:Y:S04]  /*2440*/  STS [R38.X4+0x8], R39 ;  /* 0x0000082726007388 */ /* 0x0003e80000004800 */
[----:B------:R1:W-:Y:S04]  /*2450*/  STS [R38.X4+0xc], R41 ;  /* 0x00000c2926007388 */ /* 0x0003e80000004800 */
[----:B------:R1:W-:Y:S01]  /*2460*/  STS [R38.X4+0x10], R43 ;  /* 0x0000102b26007388 */ /* 0x0003e20000004800 */
[----:B------:R-:W-:Y:S05]  /*2470*/  @P0 BRA `(.L_x_65) ;  /* 0xfffffe3000000947 */ /* 0x000fea000383ffff */
.L_x_64:
[----:B------:R-:W-:Y:S05]  /*2480*/  BSYNC B1 ;  /* 0x0000000000017941 */ /* 0x000fea0003800000 */
.L_x_63:
[----:B------:R-:W-:-:S13]  /*2490*/  ISETP.NE.AND P0, PT, R18, RZ, PT ;  /* 0x000000ff1200720c */ /* 0x000fda0003f05270 */
[----:B------:R-:W-:Y:S05]  /*24a0*/  @!P0 BRA `(.L_x_62) ;  /* 0x000000b000008947 */ /* 0x000fea0003800000 */
.L_x_72:
[----:B------:R-:W-:-:S04]  /*24b0*/  IMAD R22, R20, R17, R4 ;  /* 0x0000001114167224 */ /* 0x000fc800078e0204 */
[----:B-123--:R-:W-:-:S06]  /*24c0*/  IMAD.WIDE R22, R22, R5, c[0x0][0x178] ;  /* 0x00005e0016167625 */ /* 0x00efcc00078e0205 */
[----:B------:R-:W2:Y:S01]  /*24d0*/  LDG.E.CONSTANT R22, [R22.64] ;  /* 0x0000000816167981 */ /* 0x000ea2000c1e9900 */
[----:B0-----:R-:W-:Y:S01]  /*24e0*/  IMAD R19, R20, 0x4, R15 ;  /* 0x0000000414137824 */ /* 0x001fe200078e020f */
[----:B------:R-:W-:Y:S02]  /*24f0*/  IADD3 R18, R18, -0x1, RZ ;  /* 0xffffffff12127810 */ /* 0x000fe40007ffe0ff */
[----:B------:R-:W-:Y:S02]  /*2500*/  IADD3 R20, R20, 0x1, RZ ;  /* 0x0000000114147810 */ /* 0x000fe40007ffe0ff */
[----:B------:R-:W2:Y:S01]  /*2510*/  LDS R21, [R19+0x4] ;  /* 0x0000040013157984 */ /* 0x000ea20000000800 */
[----:B------:R-:W-:Y:S01]  /*2520*/  ISETP.NE.AND P0, PT, R18, RZ, PT ;  /* 0x000000ff1200720c */ /* 0x000fe20003f05270 */
[----:B--2---:R-:W-:-:S05]  /*2530*/  FFMA.FTZ R30, R16, R22, R21 ;  /* 0x00000016101e7223 */ /* 0x004fca0000010015 */
[----:B------:R0:W-:Y:S07]  /*2540*/  STS [R19+0x4], R30 ;  /* 0x0000041e13007388 */ /* 0x0001ee0000000800 */
[----:B------:R-:W-:Y:S05]  /*2550*/  @P0 BRA `(.L_x_72) ;  /* 0xffffff5000000947 */ /* 0x000fea000383ffff */
.L_x_62:
[----:B------:R-:W-:Y:S05]  /*2560*/  BSYNC B2 ;  /* 0x0000000000027941 */ /* 0x000fea0003800000 */
.L_x_61:
[----:B------:R-:W-:Y:S01]  /*2570*/  WARPSYNC 0xffffffff ;  /* 0xffffffff00007948 */ /* 0x000fe20003800000 */
[----:B------:R-:W-:Y:S01]  /*2580*/  MOV R16, 0xa ;  /* 0x0000000a00107802 */ /* 0x000fe20000000f00 */
[----:B------:R-:W-:Y:S03]  /*2590*/  BSSY B2, `(.L_x_73) ;  /* 0x00000eb000027945 */ /* 0x000fe60003800000 */
[----:B------:R-:W-:Y:S01]  /*25a0*/  SEL R16, R16, 0xb, !P1 ;  /* 0x0000000b10107807 */ /* 0x000fe20004800000 */
[----:B------:R-:W-:Y:S05]  /*25b0*/  @!P2 BRA `(.L_x_74) ;  /* 0x00000e800000a947 */ /* 0x000fea0003800000 */
[----:B------:R-:W-:Y:S01]  /*25c0*/  IADD3 R18, R9, -0x1, RZ ;  /* 0xffffffff09127810 */ /* 0x000fe20007ffe0ff */
[----:B------:R-:W-:Y:S01]  /*25d0*/  BSSY B1, `(.L_x_75) ;  /* 0x00000d8000017945 */ /* 0x000fe20003800000 */
[----:B------:R-:W-:Y:S01]  /*25e0*/  I2FP.F32.S32 R2, R2 ;  /* 0x0000000200027245 */ /* 0x000fe20000201400 */
[----:B------:R-:W-:Y:S01]  /*25f0*/  IMAD.MOV.U32 R21, RZ, RZ, RZ ;  /* 0x000000ffff157224 */ /* 0x000fe200078e00ff */
[----:B------:R-:W-:-:S02]  /*2600*/  ISETP.GE.U32.AND P0, PT, R18, 0x3, PT ;  /* 0x000000031200780c */ /* 0x000fc40003f06070 */
[----:B------:R-:W-:-:S11]  /*2610*/  LOP3.LUT R18, R9, 0x3, RZ, 0xc0, !PT ;  /* 0x0000000309127812 */ /* 0x000fd600078ec0ff */
[----:B------:R-:W-:Y:S05]  /*2620*/  @!P0 BRA `(.L_x_76) ;  /* 0x00000d2000008947 */ /* 0x000fea0003800000 */
[----:B--2---:R-:W-:Y:S01]  /*2630*/  IADD3 R44, R9, -R18, RZ ;  /* 0x80000012092c7210 */ /* 0x004fe20007ffe0ff */
[----:B------:R-:W-:Y:S01]  /*2640*/  IMAD.SHL.U32 R20, R17, 0x4, RZ ;  /* 0x0000000411147824 */ /* 0x000fe200078e00ff */
[----:B------:R-:W-:Y:S01]  /*2650*/  BSSY B0, `(.L_x_77) ;  /* 0x00000b1000007945 */ /* 0x000fe20003800000 */
[----:B------:R-:W-:Y:S02]  /*2660*/  MOV R21, RZ ;  /* 0x000000ff00157202 */ /* 0x000fe40000000f00 */
[----:B------:R-:W-:Y:S02]  /*2670*/  ISETP.GT.AND P0, PT, R44, RZ, PT ;  /* 0x000000ff2c00720c */ /* 0x000fe40003f04270 */
[----:B0-----:R-:W-:-:S11]  /*2680*/  SHF.R.S32.HI R19, RZ, 0x1f, R20 ;  /* 0x0000001fff137819 */ /* 0x001fd60000011414 */
[----:B------:R-:W-:Y:S05]  /*2690*/  @!P0 BRA `(.L_x_78) ;  /* 0x00000ac000008947 */ /* 0x000fea0003800000 */
[----:B------:R-:W-:Y:S01]  /*26a0*/  ISETP.GT.AND P3, PT, R44, 0xc, PT ;  /* 0x0000000c2c00780c */ /* 0x000fe20003f64270 */
[----:B------:R-:W-:Y:S01]  /*26b0*/  BSSY B3, `(.L_x_79) ;  /* 0x000006d000037945 */ /* 0x000fe20003800000 */
[----:B------:R-:W-:-:S11]  /*26c0*/  PLOP3.LUT P0, PT, PT, PT, PT, 0x80, 0x0 ;  /* 0x000000000000781c */ /* 0x000fd60003f0f070 */
[----:B------:R-:W-:Y:S05]  /*26d0*/  @!P3 BRA `(.L_x_80) ;  /* 0x000006a00000b947 */ /* 0x000fea0003800000 */
[----:B------:R-:W-:-:S02]  /*26e0*/  PLOP3.LUT P0, PT, PT, PT, PT, 0x8, 0x0 ;  /* 0x000000000000781c */ /* 0x000fc40003f0e170 */
.L_x_81:
[----:B------:R-:W-:-:S05]  /*26f0*/  IADD3 R22, R16, 0x4, R21 ;  /* 0x0000000410167810 */ /* 0x000fca0007ffe015 */
[----:B------:R-:W-:-:S04]  /*2700*/  IMAD R22, R22, R17, R4 ;  /* 0x0000001116167224 */ /* 0x000fc800078e0204 */
[----:B-1-3--:R-:W-:Y:S01]  /*2710*/  IMAD.WIDE R22, R22, R5, c[0x0][0x178] ;  /* 0x00005e0016167625 */ /* 0x00afe200078e0205 */
[----:B------:R-:W-:-:S04]  /*2720*/  IADD3 R30, R16, 0x8, R21 ;  /* 0x00000008101e7810 */ /* 0x000fc80007ffe015 */
[----:B------:R-:W-:Y:S01]  /*2730*/  IADD3 R32, P3, R20, R22, RZ ;  /* 0x0000001614207210 */ /* 0x000fe20007f7e0ff */
[----:B------:R-:W-:Y:S01]  /*2740*/  IMAD R42, R30, R17, R4 ;  /* 0x000000111e2a7224 */ /* 0x000fe200078e0204 */
[----:B------:R0:W2:Y:S01]  /*2750*/  LDG.E.CONSTANT R45, [R22.64] ;  /* 0x00000008162d7981 */ /* 0x0000a2000c1e9900 */
[----:B------:R-:W-:Y:S02]  /*2760*/  IADD3 R31, R16, 0xc, R21 ;  /* 0x0000000c101f7810 */ /* 0x000fe40007ffe015 */
[----:B------:R-:W-:Y:S01]  /*2770*/  IMAD.X R33, R23, 0x1, R19, P3 ;  /* 0x0000000117217824 */ /* 0x000fe200018e0613 */
[----:B------:R-:W-:Y:S01]  /*2780*/  IADD3 R38, P3, R20, R32, RZ ;  /* 0x0000002014267210 */ /* 0x000fe20007f7e0ff */
[----:B------:R-:W-:-:S03]  /*2790*/  IMAD.IADD R30, R21, 0x1, R16 ;  /* 0x00000001151e7824 */ /* 0x000fc600078e0210 */
[----:B------:R-:W-:Y:S01]  /*27a0*/  IADD3.X R39, R19, R33, RZ, P3, !PT ;  /* 0x0000002113277210 */ /* 0x000fe20001ffe4ff */
[----:B------:R-:W-:Y:S01]  /*27b0*/  IMAD.WIDE R42, R42, R5, c[0x0][0x178] ;  /* 0x00005e002a2a7625 */ /* 0x000fe200078e0205 */
[----:B------:R1:W3:Y:S03]  /*27c0*/  LDG.E.CONSTANT R51, [R32.64] ;  /* 0x0000000820337981 */ /* 0x0002e6000c1e9900 */
[-CC-:B------:R-:W-:Y:S01]  /*27d0*/  IMAD R30, R30, R17.reuse, R4.reuse ;  /* 0x000000111e1e7224 */ /* 0x180fe200078e0204 */
[----:B------:R4:W3:Y:S01]  /*27e0*/  LDG.E.CONSTANT R47, [R38.64] ;  /* 0x00000008262f7981 */ /* 0x0008e2000c1e9900 */
[----:B------:R-:W-:Y:S01]  /*27f0*/  IMAD R40, R31, R17, R4 ;  /* 0x000000111f287224 */ /* 0x000fe200078e0204 */
[----:B0-----:R-:W-:Y:S01]  /*2800*/  IADD3 R22, P3, R20, R42, RZ ;  /* 0x0000002a14167210 */ /* 0x001fe20007f7e0ff */
[----:B------:R-:W-:Y:S01]  /*2810*/  IMAD.WIDE R30, R30, R5, c[0x0][0x178] ;  /* 0x00005e001e1e7625 */ /* 0x000fe200078e0205 */
[----:B------:R-:W-:Y:S01]  /*2820*/  IADD3 R36, P4, R20, R38, RZ ;  /* 0x0000002614247210 */ /* 0x000fe20007f9e0ff */
[----:B------:R0:W3:Y:S01]  /*2830*/  LDG.E.CONSTANT R49, [R42.64] ;  /* 0x000000082a317981 */ /* 0x0000e2000c1e9900 */
[----:B------:R-:W-:-:S02]  /*2840*/  IADD3.X R23, R43, R19, RZ, P3, !PT ;  /* 0x000000132b177210 */ /* 0x000fc40001ffe4ff */
[----:B------:R-:W-:Y:S01]  /*2850*/  IADD3 R34, P3, R20, R30, RZ ;  /* 0x0000001e14227210 */ /* 0x000fe20007f7e0ff */
[----:B------:R-:W-:Y:S01]  /*2860*/  IMAD.WIDE R40, R40, R5, c[0x0][0x178] ;  /* 0x00005e0028287625 */ /* 0x000fe200078e0205 */
[----:B------:R-:W-:Y:S01]  /*2870*/  IADD3.X R37, R19, R39, RZ, P4, !PT ;  /* 0x0000002713257210 */ /* 0x000fe200027fe4ff */
[----:B------:R0:W3:Y:S02]  /*2880*/  LDG.E.CONSTANT R57, [R22.64] ;  /* 0x0000000816397981 */ /* 0x0000e4000c1e9900 */
[--C-:B------:R-:W-:Y:S01]  /*2890*/  IMAD.X R35, R31, 0x1, R19.reuse, P3 ;  /* 0x000000011f237824 */ /* 0x100fe200018e0613 */
[C---:B----4-:R-:W-:Y:S01]  /*28a0*/  IADD3 R38, P3, R20.reuse, R22, RZ ;  /* 0x0000001614267210 */ /* 0x050fe20007f7e0ff */
[----:B------:R4:W3:Y:S01]  /*28b0*/  LDG.E.CONSTANT R53, [R40.64] ;  /* 0x0000000828357981 */ /* 0x0008e2000c1e9900 */
[----:B-1----:R-:W-:Y:S02]  /*28c0*/  IADD3 R32, P5, R20, R40, RZ ;  /* 0x0000002814207210 */ /* 0x002fe40007fbe0ff */
[----:B------:R-:W-:Y:S01]  /*28d0*/  IADD3.X R39, R19, R23, RZ, P3, !PT ;  /* 0x0000001713277210 */ /* 0x000fe20001ffe4ff */
[----:B------:R1:W3:Y:S02]  /*28e0*/  LDG.E.CONSTANT R59, [R36.64] ;  /* 0x00000008243b7981 */ /* 0x0002e4000c1e9900 */
[----:B------:R-:W-:-:S02]  /*28f0*/  IMAD.X R33, R41, 0x1, R19, P5 ;  /* 0x0000000129217824 */ /* 0x000fc400028e0613 */
[----:B------:R1:W3:Y:S01]  /*2900*/  LDG.E.CONSTANT R55, [R30.64] ;  /* 0x000000081e377981 */ /* 0x0002e2000c1e9900 */
[C---:B----4-:R-:W-:Y:S02]  /*2910*/  IADD3 R40, P3, R20.reuse, R38, RZ ;  /* 0x0000002614287210 */ /* 0x050fe40007f7e0ff */
[C---:B0-----:R-:W-:Y:S02]  /*2920*/  IADD3 R42, P4, R20.reuse, R32, RZ ;  /* 0x00000020142a7210 */ /* 0x041fe40007f9e0ff */
[C---:B------:R-:W-:Y:S02]  /*2930*/  IADD3.X R41, R19.reuse, R39, RZ, P3, !PT ;  /* 0x0000002713297210 */ /* 0x040fe40001ffe4ff */
[C---:B------:R-:W-:Y:S01]  /*2940*/  IADD3 R22, P3, R20.reuse, R34, RZ ;  /* 0x0000002214167210 */ /* 0x040fe20007f7e0ff */
[C---:B------:R-:W-:Y:S01]  /*2950*/  IMAD.X R43, R19.reuse, 0x1, R33, P4 ;  /* 0x00000001132b7824 */ /* 0x040fe200020e0621 */
[C---:B-1----:R-:W-:Y:S01]  /*2960*/  IADD3 R30, P4, R20.reuse, R42, RZ ;  /* 0x0000002a141e7210 */ /* 0x042fe20007f9e0ff */
[----:B------:R0:W4:Y:S02]  /*2970*/  LDG.E.CONSTANT R33, [R32.64] ;  /* 0x0000000820217981 */ /* 0x000124000c1e9900 */
[C---:B------:R-:W-:Y:S01]  /*2980*/  IMAD.X R23, R19.reuse, 0x1, R35, P3 ;  /* 0x0000000113177824 */ /* 0x040fe200018e0623 */
[----:B------:R-:W-:Y:S01]  /*2990*/  IADD3 R36, P3, R20, R22, RZ ;  /* 0x0000001614247210 */ /* 0x000fe20007f7e0ff */
[----:B------:R1:W4:Y:S01]  /*29a0*/  LDG.E.CONSTANT R39, [R38.64] ;  /* 0x0000000826277981 */ /* 0x000322000c1e9900 */
[----:B------:R-:W-:-:S03]  /*29b0*/  IADD3.X R31, R19, R43, RZ, P4, !PT ;  /* 0x0000002b131f7210 */ /* 0x000fc600027fe4ff */
[----:B------:R-:W-:Y:S01]  /*29c0*/  IMAD.X R37, R19, 0x1, R23, P3 ;  /* 0x0000000113257824 */ /* 0x000fe200018e0617 */
[----:B------:R0:W4:Y:S04]  /*29d0*/  LDG.E.CONSTANT R61, [R42.64] ;  /* 0x000000082a3d7981 */ /* 0x000128000c1e9900 */
        /* <DEDUP_REMOVED lines=10> */
[----:B-1----:R-:W1:Y:S04]  /*2a80*/  LDS R38, [R32.X4+0x28] ;  /* 0x0000280020267984 */ /* 0x002e680000004800 */
[----:B------:R-:W-:Y:S04]  /*2a90*/  LDS R22, [R32.X4+0x30] ;  /* 0x0000300020167984 */ /* 0x000fe80000004800 */
[----:B------:R-:W0:Y:S04]  /*2aa0*/  LDS R40, [R32.X4+0x34] ;  /* 0x0000340020287984 */ /* 0x000e280000004800 */
[----:B------:R-:W-:Y:S04]  /*2ab0*/  LDS R36, [R32.X4+0x38] ;  /* 0x0000380020247984 */ /* 0x000fe80000004800 */
[----:B------:R-:W-:Y:S04]  /*2ac0*/  LDS R30, [R32.X4+0x3c] ;  /* 0x00003c00201e7984 */ /* 0x000fe80000004800 */
[----:B------:R-:W-:Y:S01]  /*2ad0*/  LDS R50, [R32.X4+0x8] ;  /* 0x0000080020327984 */ /* 0x000fe20000004800 */
[----:B------:R-:W-:-:S04]  /*2ae0*/  IADD3 R44, R44, -0x10, RZ ;  /* 0xfffffff02c2c7810 */ /* 0x000fc80007ffe0ff */
[----:B------:R-:W-:Y:S02]  /*2af0*/  ISETP.GT.AND P3, PT, R44, 0xc, PT ;  /* 0x0000000c2c00780c */ /* 0x000fe40003f64270 */
[----:B------:R-:W-:Y:S01]  /*2b00*/  IADD3 R21, R21, 0x10, RZ ;  /* 0x0000001015157810 */ /* 0x000fe20007ffe0ff */
[C---:B--2---:R-:W-:Y:S02]  /*2b10*/  FFMA.FTZ R42, R2.reuse, R45, R43 ;  /* 0x0000002d022a7223 */ /* 0x044fe4000001002b */
[----:B------:R-:W2:Y:S04]  /*2b20*/  LDS R43, [R32.X4+0x20] ;  /* 0x00002000202b7984 */ /* 0x000ea80000004800 */
[----:B------:R-:W-:Y:S01]  /*2b30*/  STS [R32.X4+0x14], R42 ;  /* 0x0000142a20007388 */ /* 0x000fe20000004800 */
[----:B---3--:R-:W-:-:S03]  /*2b40*/  FFMA.FTZ R51, R2, R51, R46 ;  /* 0x0000003302337223 */ /* 0x008fc6000001002e */
[----:B------:R-:W3:Y:S01]  /*2b50*/  LDS R45, [R32.X4+0x2c] ;  /* 0x00002c00202d7984 */ /* 0x000ee20000004800 */
[----:B0-----:R-:W-:-:S03]  /*2b60*/  FFMA.FTZ R52, R2, R47, R48 ;  /* 0x0000002f02347223 */ /* 0x001fc60000010030 */
[----:B------:R-:W-:Y:S04]  /*2b70*/  LDS R46, [R32.X4+0x40] ;  /* 0x00004000202e7984 */ /* 0x000fe80000004800 */
[----:B------:R-:W0:Y:S04]  /*2b80*/  LDS R47, [R32.X4+0x4] ;  /* 0x00000400202f7984 */ /* 0x000e280000004800 */
[----:B------:R-:W4:Y:S04]  /*2b90*/  LDS R48, [R32.X4+0xc] ;  /* 0x00000c0020307984 */ /* 0x000f280000004800 */
[----:B------:R-:W4:Y:S01]  /*2ba0*/  LDS R42, [R32.X4+0x10] ;  /* 0x00001000202a7984 */ /* 0x000f220000004800 */
[C---:B------:R-:W-:Y:S01]  /*2bb0*/  FFMA.FTZ R49, R2.reuse, R49, R34 ;  /* 0x0000003102317223 */ /* 0x040fe20000010022 */
[C---:B-1----:R-:W-:Y:S01]  /*2bc0*/  FFMA.FTZ R57, R2.reuse, R57, R38 ;  /* 0x0000003902397223 */ /* 0x042fe20000010026 */
[C---:B------:R-:W-:Y:S01]  /*2bd0*/  FFMA.FTZ R53, R2.reuse, R53, R40 ;  /* 0x0000003502357223 */ /* 0x040fe20000010028 */
[----:B------:R1:W-:Y:S04]  /*2be0*/  STS [R32.X4+0x18], R51 ;  /* 0x0000183320007388 */ /* 0x0003e80000004800 */
[----:B------:R1:W-:Y:S01]  /*2bf0*/  STS [R32.X4+0x1c], R52 ;  /* 0x00001c3420007388 */ /* 0x0003e20000004800 */
[----:B--2---:R-:W-:-:S03]  /*2c00*/  FFMA.FTZ R43, R2, R59, R43 ;  /* 0x0000003b022b7223 */ /* 0x004fc6000001002b */
[----:B------:R1:W-:Y:S01]  /*2c10*/  STS [R32.X4+0x24], R49 ;  /* 0x0000243120007388 */ /* 0x0003e20000004800 */
[C---:B----4-:R-:W-:Y:S01]  /*2c20*/  FFMA.FTZ R33, R2.reuse, R33, R36 ;  /* 0x0000002102217223 */ /* 0x050fe20000010024 */
[C---:B---3--:R-:W-:Y:S01]  /*2c30*/  FFMA.FTZ R39, R2.reuse, R39, R45 ;  /* 0x0000002702277223 */ /* 0x048fe2000001002d */
[C---:B------:R-:W-:Y:S01]  /*2c40*/  FFMA.FTZ R61, R2.reuse, R61, R30 ;  /* 0x0000003d023d7223 */ /* 0x040fe2000001001e */
[C---:B0-----:R-:W-:Y:S01]  /*2c50*/  FFMA.FTZ R47, R2.reuse, R55, R47 ;  /* 0x00000037022f7223 */ /* 0x041fe2000001002f */
[C---:B------:R-:W-:Y:S01]  /*2c60*/  FFMA.FTZ R41, R2.reuse, R41, R22 ;  /* 0x0000002902297223 */ /* 0x040fe20000010016 */
[C---:B------:R-:W-:Y:S01]  /*2c70*/  FFMA.FTZ R35, R2.reuse, R35, R50 ;  /* 0x0000002302237223 */ /* 0x040fe20000010032 */
[C---:B------:R-:W-:Y:S01]  /*2c80*/  FFMA.FTZ R23, R2.reuse, R23, R48 ;  /* 0x0000001702177223 */ /* 0x040fe20000010030 */
        /* <DEDUP_REMOVED lines=15> */
.L_x_80:
[----:B------:R-:W-:Y:S05]  /*2d80*/  BSYNC B3 ;  /* 0x0000000000037941 */ /* 0x000fea0003800000 */
.L_x_79:
[----:B------:R-:W-:Y:S01]  /*2d90*/  ISETP.GT.AND P3, PT, R44, 0x4, PT ;  /* 0x000000042c00780c */ /* 0x000fe20003f64270 */
[----:B------:R-:W-:-:S12]  /*2da0*/  BSSY B3, `(.L_x_82) ;  /* 0x0000038000037945 */ /* 0x000fd80003800000 */
[----:B------:R-:W-:Y:S05]  /*2db0*/  @!P3 BRA `(.L_x_83) ;  /* 0x000003600000b947 */ /* 0x000fea0003800000 */
[----:B------:R-:W-:Y:S02]  /*2dc0*/  IADD3 R22, R21, R16, RZ ;  /* 0x0000001015167210 */ /* 0x000fe40007ffe0ff */
[----:B-1-3--:R-:W-:-:S03]  /*2dd0*/  IADD3 R23, R16, 0x4, R21 ;  /* 0x0000000410177810 */ /* 0x00afc60007ffe015 */
[-CC-:B------:R-:W-:Y:S02]  /*2de0*/  IMAD R22, R22, R17.reuse, R4.reuse ;  /* 0x0000001116167224 */ /* 0x180fe400078e0204 */
[----:B------:R-:W-:Y:S02]  /*2df0*/  IMAD R34, R23, R17, R4 ;  /* 0x0000001117227224 */ /* 0x000fe400078e0204 */
[----:B------:R-:W-:-:S04]  /*2e00*/  IMAD.WIDE R42, R22, R5, c[0x0][0x178] ;  /* 0x00005e00162a7625 */ /* 0x000fc800078e0205 */
[----:B------:R-:W-:Y:S01]  /*2e10*/  IMAD.WIDE R34, R34, R5, c[0x0][0x178] ;  /* 0x00005e0022227625 */ /* 0x000fe200078e0205 */
[----:B------:R-:W-:-:S04]  /*2e20*/  IADD3 R40, P0, R20, R42, RZ ;  /* 0x0000002a14287210 */ /* 0x000fc80007f1e0ff */
[C---:B------:R-:W-:Y:S01]  /*2e30*/  IADD3 R32, P3, R20.reuse, R34, RZ ;  /* 0x0000002214207210 */ /* 0x040fe20007f7e0ff */
[--C-:B------:R-:W-:Y:S01]  /*2e40*/  IMAD.X R41, R43, 0x1, R19.reuse, P0 ;  /* 0x000000012b297824 */ /* 0x100fe200000e0613 */
[C---:B------:R-:W-:Y:S01]  /*2e50*/  IADD3 R36, P0, R20.reuse, R40, RZ ;  /* 0x0000002814247210 */ /* 0x040fe20007f1e0ff */
[----:B------:R-:W2:Y:S02]  /*2e60*/  LDG.E.CONSTANT R43, [R42.64] ;  /* 0x000000082a2b7981 */ /* 0x000ea4000c1e9900 */
[----:B------:R-:W-:Y:S01]  /*2e70*/  IMAD.X R33, R35, 0x1, R19, P3 ;  /* 0x0000000123217824 */ /* 0x000fe200018e0613 */
[C---:B------:R-:W-:Y:S01]  /*2e80*/  IADD3 R22, P3, R20.reuse, R32, RZ ;  /* 0x0000002014167210 */ /* 0x040fe20007f7e0ff */
[----:B------:R0:W3:Y:S01]  /*2e90*/  LDG.E.CONSTANT R46, [R40.64] ;  /* 0x00000008282e7981 */ /* 0x0000e2000c1e9900 */
[C---:B------:R-:W-:Y:S02]  /*2ea0*/  IADD3.X R37, R19.reuse, R41, RZ, P0, !PT ;  /* 0x0000002913257210 */ /* 0x040fe400007fe4ff */
[----:B------:R-:W-:Y:S01]  /*2eb0*/  IADD3 R30, P0, R20, R36, RZ ;  /* 0x00000024141e7210 */ /* 0x000fe20007f1e0ff */
[----:B------:R1:W4:Y:S01]  /*2ec0*/  LDG.E.CONSTANT R35, [R34.64] ;  /* 0x0000000822237981 */ /* 0x000322000c1e9900 */
[----:B------:R-:W-:-:S02]  /*2ed0*/  IADD3.X R23, R19, R33, RZ, P3, !PT ;  /* 0x0000002113177210 */ /* 0x000fc40001ffe4ff */
[----:B------:R-:W-:Y:S01]  /*2ee0*/  IADD3 R38, P3, R20, R22, RZ ;  /* 0x0000001614267210 */ /* 0x000fe20007f7e0ff */
[C---:B------:R-:W-:Y:S01]  /*2ef0*/  IMAD.X R31, R19.reuse, 0x1, R37, P0 ;  /* 0x00000001131f7824 */ /* 0x040fe200000e0625 */
[----:B------:R0:W4:Y:S02]  /*2f00*/  LDG.E.CONSTANT R36, [R36.64] ;  /* 0x0000000824247981 */ /* 0x000124000c1e9900 */
[----:B------:R-:W-:Y:S02]  /*2f10*/  IADD3.X R39, R19, R23, RZ, P3, !PT ;  /* 0x0000001713277210 */ /* 0x000fe40001ffe4ff */
[----:B------:R0:W4:Y:S04]  /*2f20*/  LDG.E.CONSTANT R32, [R32.64] ;  /* 0x0000000820207981 */ /* 0x000128000c1e9900 */
[----:B------:R1:W4:Y:S04]  /*2f30*/  LDG.E.CONSTANT R31, [R30.64] ;  /* 0x000000081e1f7981 */ /* 0x000328000c1e9900 */
[----:B------:R-:W4:Y:S04]  /*2f40*/  LDG.E.CONSTANT R22, [R22.64] ;  /* 0x0000000816167981 */ /* 0x000f28000c1e9900 */
[----:B------:R-:W4:Y:S01]  /*2f50*/  LDG.E.CONSTANT R39, [R38.64] ;  /* 0x0000000826277981 */ /* 0x000f22000c1e9900 */
[----:B0-----:R-:W-:-:S05]  /*2f60*/  IMAD R40, R13, 0xc, R21 ;  /* 0x0000000c0d287824 */ /* 0x001fca00078e0215 */
[----:B------:R-:W2:Y:S04]  /*2f70*/  LDS R37, [R40.X4+0x4] ;  /* 0x0000040028257984 */ /* 0x000ea80000004800 */
[----:B------:R-:W3:Y:S04]  /*2f80*/  LDS R41, [R40.X4+0x8] ;  /* 0x0000080028297984 */ /* 0x000ee80000004800 */
[----:B------:R-:W-:Y:S04]  /*2f90*/  LDS R45, [R40.X4+0xc] ;  /* 0x00000c00282d7984 */ /* 0x000fe80000004800 */
[----:B------:R-:W-:Y:S04]  /*2fa0*/  LDS R47, [R40.X4+0x10] ;  /* 0x00001000282f7984 */ /* 0x000fe80000004800 */
[----:B-1----:R-:W4:Y:S04]  /*2fb0*/  LDS R34, [R40.X4+0x14] ;  /* 0x0000140028227984 */ /* 0x002f280000004800 */
[----:B------:R-:W0:Y:S04]  /*2fc0*/  LDS R33, [R40.X4+0x18] ;  /* 0x0000180028217984 */ /* 0x000e280000004800 */
[----:B------:R-:W1:Y:S04]  /*2fd0*/  LDS R49, [R40.X4+0x1c] ;  /* 0x00001c0028317984 */ /* 0x000e680000004800 */
[----:B------:R-:W0:Y:S01]  /*2fe0*/  LDS R30, [R40.X4+0x20] ;  /* 0x00002000281e7984 */ /* 0x000e220000004800 */
[----:B------:R-:W-:-:S02]  /*2ff0*/  PLOP3.LUT P0, PT, PT, PT, PT, 0x8, 0x0 ;  /* 0x000000000000781c */ /* 0x000fc40003f0e170 */
[----:B------:R-:W-:Y:S02]  /*3000*/  IADD3 R44, R44, -0x8, RZ ;  /* 0xfffffff82c2c7810 */ /* 0x000fe40007ffe0ff */
[----:B------:R-:W-:Y:S01]  /*3010*/  IADD3 R21, R21, 0x8, RZ ;  /* 0x0000000815157810 */ /* 0x000fe20007ffe0ff */
[C---:B--2---:R-:W-:Y:S01]  /*3020*/  FFMA.FTZ R37, R2.reuse, R43, R37 ;  /* 0x0000002b02257223 */ /* 0x044fe20000010025 */
[C---:B---3--:R-:W-:Y:S01]  /*3030*/  FFMA.FTZ R41, R2.reuse, R46, R41 ;  /* 0x0000002e02297223 */ /* 0x048fe20000010029 */
[C---:B----4-:R-:W-:Y:S01]  /*3040*/  FFMA.FTZ R35, R2.reuse, R35, R34 ;  /* 0x0000002302237223 */ /* 0x050fe20000010022 */
[C---:B------:R-:W-:Y:S01]  /*3050*/  FFMA.FTZ R45, R2.reuse, R36, R45 ;  /* 0x00000024022d7223 */ /* 0x040fe2000001002d */
[C---:B0-----:R-:W-:Y:S01]  /*3060*/  FFMA.FTZ R33, R2.reuse, R32, R33 ;  /* 0x0000002002217223 */ /* 0x041fe20000010021 */
[C---:B------:R-:W-:Y:S01]  /*3070*/  FFMA.FTZ R31, R2.reuse, R31, R47 ;  /* 0x0000001f021f7223 */ /* 0x040fe2000001002f */
[C---:B-1----:R-:W-:Y:S01]  /*3080*/  FFMA.FTZ R49, R2.reuse, R22, R49 ;  /* 0x0000001602317223 */ /* 0x042fe20000010031 */
        /* <DEDUP_REMOVED lines=8> */
[----:B------:R0:W-:Y:S02]  /*3110*/  STS [R40.X4+0x20], R39 ;  /* 0x0000202728007388 */ /* 0x0001e40000004800 */
.L_x_83:
[----:B------:R-:W-:Y:S05]  /*3120*/  BSYNC B3 ;  /* 0x0000000000037941 */ /* 0x000fea0003800000 */
.L_x_82:
[----:B------:R-:W-:-:S13]  /*3130*/  ISETP.NE.OR P0, PT, R44, RZ, P0 ;  /* 0x000000ff2c00720c */ /* 0x000fda0000705670 */
[----:B------:R-:W-:Y:S01]  /*3140*/  @!P0 BREAK B0 ;  /* 0x0000000000008942 */ /* 0x000fe20003800000 */
[----:B------:R-:W-:Y:S05]  /*3150*/  @!P0 BRA `(.L_x_76) ;  /* 0x000001f000008947 */ /* 0x000fea0003800000 */
.L_x_78:
[----:B------:R-:W-:Y:S05]  /*3160*/  BSYNC B0 ;  /* 0x0000000000007941 */ /* 0x000fea0003800000 */
.L_x_77:
[----:B------:R-:W-:-:S04]  /*3170*/  IMAD.IADD R22, R21, 0x1, R16 ;  /* 0x0000000115167824 */ /* 0x000fc800078e0210 */
[----:B------:R-:W-:-:S04]  /*3180*/  IMAD R22, R22, R17, R4 ;  /* 0x0000001116167224 */ /* 0x000fc800078e0204 */
[----:B01-3--:R-:W-:-:S05]  /*3190*/  IMAD.WIDE R34, R22, R5, c[0x0][0x178] ;  /* 0x00005e0016227625 */ /* 0x00bfca00078e0205 */
[C---:B------:R-:W-:Y:S02]  /*31a0*/  IADD3 R32, P0, R20.reuse, R34, RZ ;  /* 0x0000002214207210 */ /* 0x040fe40007f1e0ff */
        /* <DEDUP_REMOVED lines=9> */
[----:B------:R-:W-:-:S05]  /*3240*/  IMAD R36, R13, 0xc, R21 ;  /* 0x0000000c0d247824 */ /* 0x000fca00078e0215 */
        /* <DEDUP_REMOVED lines=16> */
.L_x_76:
[----:B------:R-:W-:Y:S05]  /*3350*/  BSYNC B1 ;  /* 0x0000000000017941 */ /* 0x000fea0003800000 */
.L_x_75:
[----:B------:R-:W-:-:S13]  /*3360*/  ISETP.NE.AND P0, PT, R18, RZ, PT ;  /* 0x000000ff1200720c */ /* 0x000fda0003f05270 */
[----:B------:R-:W-:Y:S05]  /*3370*/  @!P0 BRA `(.L_x_74) ;  /* 0x000000c000008947 */ /* 0x000fea0003800000 */
.L_x_84:
[----:B0-----:R-:W-:-:S04]  /*3380*/  IMAD.IADD R19, R21, 0x1, R16 ;  /* 0x0000000115137824 */ /* 0x001fc800078e0210 */
[----:B------:R-:W-:-:S04]  /*3390*/  IMAD R22, R19, R17, R4 ;  /* 0x0000001113167224 */ /* 0x000fc800078e0204 */
[----:B-123--:R-:W-:-:S05]  /*33a0*/  IMAD.WIDE R22, R22, R5, c[0x0][0x178] ;  /* 0x00005e0016167625 */ /* 0x00efca00078e0205 */
[----:B------:R-:W2:Y:S01]  /*33b0*/  LDG.E.CONSTANT R20, [R22.64] ;  /* 0x0000000816147981 */ /* 0x000ea2000c1e9900 */
[C---:B------:R-:W-:Y:S02]  /*33c0*/  LEA R19, R21.reuse, R15, 0x2 ;  /* 0x0000000f15137211 */ /* 0x040fe400078e10ff */
[----:B------:R-:W-:Y:S02]  /*33d0*/  IADD3 R18, R18, -0x1, RZ ;  /* 0xffffffff12127810 */ /* 0x000fe40007ffe0ff */
[----:B------:R-:W-:Y:S01]  /*33e0*/  IADD3 R21, R21, 0x1, RZ ;  /* 0x0000000115157810 */ /* 0x000fe20007ffe0ff */
[----:B------:R-:W2:Y:S01]  /*33f0*/  LDS R31, [R19+0x4] ;  /* 0x00000400131f7984 */ /* 0x000ea20000000800 */
[----:B------:R-:W-:Y:S01]  /*3400*/  ISETP.NE.AND P0, PT, R18, RZ, PT ;  /* 0x000000ff1200720c */ /* 0x000fe20003f05270 */
[----:B--2---:R-:W-:-:S05]  /*3410*/  FFMA.FTZ R20, R2, R20, R31 ;  /* 0x0000001402147223 */ /* 0x004fca000001001f */
[----:B------:R0:W-:Y:S07]  /*3420*/  STS [R19+0x4], R20 ;  /* 0x0000041413007388 */ /* 0x0001ee0000000800 */
[----:B------:R-:W-:Y:S05]  /*3430*/  @P0 BRA `(.L_x_84) ;  /* 0xffffff4000000947 */ /* 0x000fea000383ffff */
.L_x_74:
[----:B------:R-:W-:Y:S05]  /*3440*/  BSYNC B2 ;  /* 0x0000000000027941 */ /* 0x000fea0003800000 */
.L_x_73:
[----:B------:R-:W-:Y:S01]  /*3450*/  WARPSYNC 0xffffffff ;  /* 0xffffffff00007948 */ /* 0x000fe20003800000 */
[----:B------:R-:W4:Y:S01]  /*3460*/  LDG.E.CONSTANT R2, [R28.64] ;  /* 0x000000081c027981 */ /* 0x000f22000c1e9900 */
[----:B------:R-:W-:Y:S01]  /*3470*/  BSSY B2, `(.L_x_85) ;  /* 0x00000ed000027945 */ /* 0x000fe20003800000 */
[----:B0---4-:R-:W-:-:S04]  /*3480*/  FADD.FTZ R19, |R2|, -RZ ;  /* 0x800000ff02137221 */ /* 0x011fc80000010200 */
[----:B------:R-:W-:Y:S01]  /*3490*/  FADD.FTZ R6, |R6|, -R19 ;  /* 0x8000001306067221 */ /* 0x000fe20000010200 */
[----:B------:R-:W-:Y:S05]  /*34a0*/  @!P2 BRA `(.L_x_86) ;  /* 0x00000e900000a947 */ /* 0x000fea0003800000 */
[C---:B------:R-:W-:Y:S01]  /*34b0*/  IADD3 R2, R9.reuse, -0x1, RZ ;  /* 0xffffffff09027810 */ /* 0x040fe20007ffe0ff */
[----:B------:R-:W-:Y:S01]  /*34c0*/  IMAD.MOV.U32 R19, RZ, RZ, 0x14 ;  /* 0x00000014ff137424 */ /* 0x000fe200078e00ff */
[----:B------:R-:W-:Y:S01]  /*34d0*/  BSSY B1, `(.L_x_87) ;  /* 0x00000d8000017945 */ /* 0x000fe20003800000 */
[----:B------:R-:W-:Y:S02]  /*34e0*/  MOV R20, RZ ;  /* 0x000000ff00147202 */ /* 0x000fe40000000f00 */
[----:B------:R-:W-:Y:S02]  /*34f0*/  ISETP.GE.U32.AND P0, PT, R2, 0x3, PT ;  /* 0x000000030200780c */ /* 0x000fe40003f06070 */
[----:B------:R-:W-:Y:S02]  /*3500*/  LOP3.LUT R2, R9, 0x3, RZ, 0xc0, !PT ;  /* 0x0000000309027812 */ /* 0x000fe400078ec0ff */
[----:B------:R-:W-:-:S09]  /*3510*/  SEL R19, R19, 0x16, !P1 ;  /* 0x0000001613137807 */ /* 0x000fd20004800000 */
[----:B------:R-:W-:Y:S05]  /*3520*/  @!P0 BRA `(.L_x_88) ;  /* 0x00000d2000008947 */ /* 0x000fea0003800000 */
[----:B--2---:R-:W-:Y:S01]  /*3530*/  IMAD.IADD R44, R9, 0x1, -R2 ;  /* 0x00000001092c7824 */ /* 0x004fe200078e0a02 */
        /* <DEDUP_REMOVED lines=11> */
.L_x_93:
[----:B------:R-:W-:-:S05]  /*35f0*/  IADD3 R22, R19, 0x4, R20 ;  /* 0x0000000413167810 */ /* 0x000fca0007ffe014 */
[----:B------:R-:W-:-:S04]  /*3600*/  IMAD R22, R22, R17, R4 ;  /* 0x0000001116167224 */ /* 0x000fc800078e0204 */
[----:B-1-3--:R-:W-:Y:S01]  /*3610*/  IMAD.WIDE R22, R22, R5, c[0x0][0x178] ;  /* 0x00005e0016167625 */ /* 0x00afe200078e0205 */
[----:B------:R-:W-:-:S04]  /*3620*/  IADD3 R30, R19, 0x8, R20 ;  /* 0x00000008131e7810 */ /* 0x000fc80007ffe014 */
[----:B------:R-:W-:Y:S01]  /*3630*/  IADD3 R32, P3, R21, R22, RZ ;  /* 0x0000001615207210 */ /* 0x000fe20007f7e0ff */
[----:B------:R0:W2:Y:S01]  /*3640*/  LDG.E.CONSTANT R45, [R22.64] ;  /* 0x00000008162d7981 */ /* 0x0000a2000c1e9900 */
[----:B------:R-:W-:Y:S01]  /*3650*/  IMAD R42, R30, R17, R4 ;  /* 0x000000111e2a7224 */ /* 0x000fe200078e0204 */
[----:B------:R-:W-:Y:S02]  /*3660*/  IADD3 R31, R19, 0xc, R20 ;  /* 0x0000000c131f7810 */ /* 0x000fe40007ffe014 */
[----:B------:R-:W-:Y:S02]  /*3670*/  IADD3.X R33, R23, R18, RZ, P3, !PT ;  /* 0x0000001217217210 */ /* 0x000fe40001ffe4ff */
[----:B------:R-:W-:Y:S02]  /*3680*/  IADD3 R38, P3, R21, R32, RZ ;  /* 0x0000002015267210 */ /* 0x000fe40007f7e0ff */
[----:B------:R-:W-:Y:S01]  /*3690*/  IADD3 R30, R19, R20, RZ ;  /* 0x00000014131e7210 */ /* 0x000fe20007ffe0ff */
[----:B------:R-:W-:Y:S01]  /*36a0*/  IMAD.WIDE R42, R42, R5, c[0x0][0x178] ;  /* 0x00005e002a2a7625 */ /* 0x000fe200078e0205 */
[----:B------:R1:W3:Y:S03]  /*36b0*/  LDG.E.CONSTANT R51, [R32.64] ;  /* 0x0000000820337981 */ /* 0x0002e6000c1e9900 */
[----:B------:R-:W-:-:S02]  /*36c0*/  IMAD.X R39, R18, 0x1, R33, P3 ;  /* 0x0000000112277824 */ /* 0x000fc400018e0621 */
[-CC-:B------:R-:W-:Y:S02]  /*36d0*/  IMAD R30, R30, R17.reuse, R4.reuse ;  /* 0x000000111e1e7224 */ /* 0x180fe400078e0204 */
[----:B------:R-:W-:Y:S01]  /*36e0*/  IMAD R40, R31, R17, R4 ;  /* 0x000000111f287224 */ /* 0x000fe200078e0204 */
[----:B------:R4:W3:Y:S01]  /*36f0*/  LDG.E.CONSTANT R47, [R38.64] ;  /* 0x00000008262f7981 */ /* 0x0008e2000c1e9900 */
[C---:B0-----:R-:W-:Y:S01]  /*3700*/  IADD3 R22, P3, R21.reuse, R42, RZ ;  /* 0x0000002a15167210 */ /* 0x041fe20007f7e0ff */
[-C--:B------:R-:W-:Y:S01]  /*3710*/  IMAD.WIDE R30, R30, R5.reuse, c[0x0][0x178] ;  /* 0x00005e001e1e7625 */ /* 0x080fe200078e0205 */
[----:B------:R-:W-:Y:S01]  /*3720*/  IADD3 R36, P4, R21, R38, RZ ;  /* 0x0000002615247210 */ /* 0x000fe20007f9e0ff */
[----:B------:R0:W3:Y:S02]  /*3730*/  LDG.E.CONSTANT R49, [R42.64] ;  /* 0x000000082a317981 */ /* 0x0000e4000c1e9900 */
[----:B------:R-:W-:Y:S01]  /*3740*/  IMAD.X R23, R43, 0x1, R18, P3 ;  /* 0x000000012b177824 */ /* 0x000fe200018e0612 */
[----:B------:R-:W-:Y:S01]  /*3750*/  IADD3 R34, P3, R21, R30, RZ ;  /* 0x0000001e15227210 */ /* 0x000fe20007f7e0ff */
[----:B------:R-:W-:Y:S01]  /*3760*/  IMAD.WIDE R40, R40, R5, c[0x0][0x178] ;  /* 0x00005e0028287625 */ /* 0x000fe200078e0205 */
[----:B------:R0:W3:Y:S02]  /*3770*/  LDG.E.CONSTANT R55, [R30.64] ;  /* 0x000000081e377981 */ /* 0x0000e4000c1e9900 */
[----:B------:R-:W-:-:S02]  /*3780*/  IADD3.X R35, R31, R18, RZ, P3, !PT ;  /* 0x000000121f237210 */ /* 0x000fc40001ffe4ff */
[C---:B----4-:R-:W-:Y:S01]  /*3790*/  IADD3 R38, P3, R21.reuse, R22, RZ ;  /* 0x0000001615267210 */ /* 0x050fe20007f7e0ff */
[C---:B------:R-:W-:Y:S01]  /*37a0*/  IMAD.X R37, R18.reuse, 0x1, R39, P4 ;  /* 0x0000000112257824 */ /* 0x040fe200020e0627 */
[----:B-1----:R-:W-:Y:S01]  /*37b0*/  IADD3 R32, P5, R21, R40, RZ ;  /* 0x0000002815207210 */ /* 0x002fe20007fbe0ff */
[----:B------:R1:W4:Y:S02]  /*37c0*/  LDG.E.CONSTANT R53, [R40.64] ;  /* 0x0000000828357981 */ /* 0x000324000c1e9900 */
[----:B------:R-:W-:Y:S01]  /*37d0*/  IMAD.X R39, R18, 0x1, R23, P3 ;  /* 0x0000000112277824 */ /* 0x000fe200018e0617 */
[----:B------:R-:W-:Y:S01]  /*37e0*/  IADD3.X R33, R41, R18, RZ, P5, !PT ;  /* 0x0000001229217210 */ /* 0x000fe20002ffe4ff */
[----:B------:R1:W4:Y:S01]  /*37f0*/  LDG.E.CONSTANT R57, [R22.64] ;  /* 0x0000000816397981 */ /* 0x000322000c1e9900 */
[----:B0-----:R-:W-:-:S03]  /*3800*/  IADD3 R42, P4, R21, R32, RZ ;  /* 0x00000020152a7210 */ /* 0x001fc60007f9e0ff */
[----:B------:R0:W4:Y:S01]  /*3810*/  LDG.E.CONSTANT R59, [R36.64] ;  /* 0x00000008243b7981 */ /* 0x000122000c1e9900 */
[----:B-1----:R-:W-:-:S05]  /*3820*/  IADD3 R40, P3, R21, R38, RZ ;  /* 0x0000002615287210 */ /* 0x002fca0007f7e0ff */
[C---:B------:R-:W-:Y:S01]  /*3830*/  IMAD.X R41, R18.reuse, 0x1, R39, P3 ;  /* 0x0000000112297824 */ /* 0x040fe200018e0627 */
[C---:B------:R-:W-:Y:S01]  /*3840*/  IADD3 R22, P3, R21.reuse, R34, RZ ;  /* 0x0000002215167210 */ /* 0x040fe20007f7e0ff */
[----:B------:R1:W4:Y:S01]  /*3850*/  LDG.E.CONSTANT R39, [R38.64] ;  /* 0x0000000826277981 */ /* 0x000322000c1e9900 */
[C---:B------:R-:W-:Y:S02]  /*3860*/  IADD3.X R43, R18.reuse, R33, RZ, P4, !PT ;  /* 0x00000021122b7210 */ /* 0x040fe400027fe4ff */
[C---:B------:R-:W-:Y:S01]  /*3870*/  IADD3 R30, P4, R21.reuse, R42, RZ ;  /* 0x0000002a151e7210 */ /* 0x040fe20007f9e0ff */
[----:B------:R1:W4:Y:S01]  /*3880*/  LDG.E.CONSTANT R33, [R32.64] ;  /* 0x0000000820217981 */ /* 0x000322000c1e9900 */
[C---:B------:R-:W-:Y:S02]  /*3890*/  IADD3.X R23, R18.reuse, R35, RZ, P3, !PT ;  /* 0x0000002312177210 */ /* 0x040fe40001ffe4ff */
[----:B0-----:R-:W-:Y:S01]  /*38a0*/  IADD3 R36, P3, R21, R22, RZ ;  /* 0x0000001615247210 */ /* 0x001fe20007f7e0ff */
[C---:B------:R-:W-:Y:S01]  /*38b0*/  IMAD.X R31, R18.reuse, 0x1, R43, P4 ;  /* 0x00000001121f7824 */ /* 0x040fe200020e062b */
[----:B------:R0:W4:Y:S02]  /*38c0*/  LDG.E.CONSTANT R61, [R42.64] ;  /* 0x000000082a3d7981 */ /* 0x000124000c1e9900 */
[----:B------:R-:W-:-:S02]  /*38d0*/  IADD3.X R37, R18, R23, RZ, P3, !PT ;  /* 0x0000001712257210 */ /* 0x000fc40001ffe4ff */
[----:B------:R0:W4:Y:S04]  /*38e0*/  LDG.E.CONSTANT R41, [R40.64] ;  /* 0x0000000828297981 */ /* 0x000128000c1e9900 */
[----:B------:R0:W4:Y:S04]  /*38f0*/  LDG.E.CONSTANT R35, [R34.64] ;  /* 0x0000000822237981 */ /* 0x000128000c1e9900 */
[----:B------:R0:W4:Y:S04]  /*3900*/  LDG.E.CONSTANT R23, [R22.64] ;  /* 0x0000000816177981 */ /* 0x000128000c1e9900 */
[----:B------:R0:W4:Y:S04]  /*3910*/  LDG.E.CONSTANT R31, [R30.64] ;  /* 0x000000081e1f7981 */ /* 0x000128000c1e9900 */
[----:B------:R0:W4:Y:S01]  /*3920*/  LDG.E.CONSTANT R37, [R36.64] ;  /* 0x0000000824257981 */ /* 0x000122000c1e9900 */
[----:B-1----:R-:W-:-:S05]  /*3930*/  IMAD R32, R13, 0xc, R20 ;  /* 0x0000000c0d207824 */ /* 0x002fca00078e0214 */
[----:B0-----:R-:W2:Y:S04]  /*3940*/  LDS R43, [R32.X4+0x14] ;  /* 0x00001400202b7984 */ /* 0x001ea80000004800 */
[----:B------:R-:W3:Y:S04]  /*3950*/  LDS R46, [R32.X4+0x18] ;  /* 0x00001800202e7984 */ /* 0x000ee80000004800 */
[----:B------:R-:W0:Y:S04]  /*3960*/  LDS R48, [R32.X4+0x1c] ;  /* 0x00001c0020307984 */ /* 0x000e280000004800 */
[----:B------:R-:W1:Y:S04]  /*3970*/  LDS R34, [R32.X4+0x24] ;  /* 0x0000240020227984 */ /* 0x000e680000004800 */
[----:B------:R-:W-:Y:S04]  /*3980*/  LDS R38, [R32.X4+0x28] ;  /* 0x0000280020267984 */ /* 0x000fe80000004800 */
[----:B------:R-:W-:Y:S04]  /*3990*/  LDS R22, [R32.X4+0x30] ;  /* 0x0000300020167984 */ /* 0x000fe80000004800 */
[----:B------:R-:W4:Y:S04]  /*39a0*/  LDS R40, [R32.X4+0x34] ;  /* 0x0000340020287984 */ /* 0x000f280000004800 */
        /* <DEDUP_REMOVED lines=10> */
[----:B------:R-:W3:Y:S04]  /*3a50*/  LDS R45, [R32.X4+0x2c] ;  /* 0x00002c00202d7984 */ /* 0x000ee80000004800 */
[----:B------:R-:W-:Y:S01]  /*3a60*/  LDS R46, [R32.X4+0x40] ;  /* 0x00004000202e7984 */ /* 0x000fe20000004800 */
[----:B0-----:R-:W-:-:S03]  /*3a70*/  FFMA.FTZ R52, R6, R47, R48 ;  /* 0x0000002f06347223 */ /* 0x001fc60000010030 */
[----:B------:R-:W-:Y:S04]  /*3a80*/  LDS R42, [R32.X4+0x10] ;  /* 0x00001000202a7984 */ /* 0x000fe80000004800 */
[----:B------:R-:W0:Y:S04]  /*3a90*/  LDS R47, [R32.X4+0x4] ;  /* 0x00000400202f7984 */ /* 0x000e280000004800 */
[----:B------:R-:W4:Y:S01]  /*3aa0*/  LDS R48, [R32.X4+0xc] ;  /* 0x00000c0020307984 */ /* 0x000f220000004800 */
[C---:B-1----:R-:W-:Y:S01]  /*3ab0*/  FFMA.FTZ R49, R6.reuse, R49, R34 ;  /* 0x0000003106317223 */ /* 0x042fe20000010022 */
[C---:B----4-:R-:W-:Y:S01]  /*3ac0*/  FFMA.FTZ R53, R6.reuse, R53, R40 ;  /* 0x0000003506357223 */ /* 0x050fe20000010028 */
[C---:B------:R-:W-:Y:S01]  /*3ad0*/  FFMA.FTZ R57, R6.reuse, R57, R38 ;  /* 0x0000003906397223 */ /* 0x040fe20000010026 */
[C---:B--2---:R-:W-:Y:S01]  /*3ae0*/  FFMA.FTZ R43, R6.reuse, R59, R43 ;  /* 0x0000003b062b7223 */ /* 0x044fe2000001002b */
[----:B------:R1:W-:Y:S01]  /*3af0*/  STS [R32.X4+0x18], R51 ;  /* 0x0000183320007388 */ /* 0x0003e20000004800 */
[C---:B---3--:R-:W-:Y:S01]  /*3b00*/  FFMA.FTZ R39, R6.reuse, R39, R45 ;  /* 0x0000002706277223 */ /* 0x048fe2000001002d */
[C---:B------:R-:W-:Y:S01]  /*3b10*/  FFMA.FTZ R33, R6.reuse, R33, R36 ;  /* 0x0000002106217223 */ /* 0x040fe20000010024 */
        /* <DEDUP_REMOVED lines=22> */
.L_x_92:
[----:B------:R-:W-:Y:S05]  /*3c80*/  BSYNC B3 ;  /* 0x0000000000037941 */ /* 0x000fea0003800000 */
.L_x_91:
[----:B------:R-:W-:Y:S01]  /*3c90*/  ISETP.GT.AND P3, PT, R44, 0x4, PT ;  /* 0x000000042c00780c */ /* 0x000fe20003f64270 */
[----:B------:R-:W-:-:S12]  /*3ca0*/  BSSY B3, `(.L_x_94) ;  /* 0x0000038000037945 */ /* 0x000fd80003800000 */
[----:B------:R-:W-:Y:S05]  /*3cb0*/  @!P3 BRA `(.L_x_95) ;  /* 0x000003600000b947 */ /* 0x000fea0003800000 */
[C-C-:B-1-3--:R-:W-:Y:S01]  /*3cc0*/  IADD3 R23, R19.reuse, 0x4, R20.reuse ;  /* 0x0000000413177810 */ /* 0x14afe20007ffe014 */
[----:B------:R-:W-:-:S04]  /*3cd0*/  IMAD.IADD R22, R19, 0x1, R20 ;  /* 0x0000000113167824 */ /* 0x000fc800078e0214 */
[-CC-:B------:R-:W-:Y:S02]  /*3ce0*/  IMAD R34, R23, R17.reuse, R4.reuse ;  /* 0x0000001117227224 */ /* 0x180fe400078e0204 */
[----:B------:R-:W-:Y:S02]  /*3cf0*/  IMAD R22, R22, R17, R4 ;  /* 0x0000001116167224 */ /* 0x000fe400078e0204 */
[----:B------:R-:W-:-:S04]  /*3d00*/  IMAD.WIDE R34, R34, R5, c[0x0][0x178] ;  /* 0x00005e0022227625 */ /* 0x000fc800078e0205 */
[----:B------:R-:W-:Y:S01]  /*3d10*/  IMAD.WIDE R42, R22, R5, c[0x0][0x178] ;  /* 0x00005e00162a7625 */ /* 0x000fe200078e0205 */
[----:B------:R-:W-:-:S04]  /*3d20*/  IADD3 R32, P3, R21, R34, RZ ;  /* 0x0000002215207210 */ /* 0x000fc80007f7e0ff */
[----:B------:R-:W-:Y:S02]  /*3d30*/  IADD3 R40, P0, R21, R42, RZ ;  /* 0x0000002a15287210 */ /* 0x000fe40007f1e0ff */
[-C--:B------:R-:W-:Y:S02]  /*3d40*/  IADD3.X R33, R35, R18.reuse, RZ, P3, !PT ;  /* 0x0000001223217210 */ /* 0x080fe40001ffe4ff */
[----:B------:R-:W-:Y:S01]  /*3d50*/  IADD3.X R41, R43, R18, RZ, P0, !PT ;  /* 0x000000122b297210 */ /* 0x000fe200007fe4ff */
[----:B------:R0:W2:Y:S01]  /*3d60*/  LDG.E.CONSTANT R35, [R34.64] ;  /* 0x0000000822237981 */ /* 0x0000a2000c1e9900 */
[C---:B------:R-:W-:Y:S02]  /*3d70*/  IADD3 R22, P3, R21.reuse, R32, RZ ;  /* 0x0000002015167210 */ /* 0x040fe40007f7e0ff */
[C---:B------:R-:W-:Y:S01]  /*3d80*/  IADD3 R36, P0, R21.reuse, R40, RZ ;  /* 0x0000002815247210 */ /* 0x040fe20007f1e0ff */
[----:B------:R-:W3:Y:S02]  /*3d90*/  LDG.E.CONSTANT R43, [R42.64] ;  /* 0x000000082a2b7981 */ /* 0x000ee4000c1e9900 */
[C---:B------:R-:W-:Y:S01]  /*3da0*/  IMAD.X R23, R18.reuse, 0x1, R33, P3 ;  /* 0x0000000112177824 */ /* 0x040fe200018e0621 */
[C---:B------:R-:W-:Y:S01]  /*3db0*/  IADD3 R38, P3, R21.reuse, R22, RZ ;  /* 0x0000001615267210 */ /* 0x040fe20007f7e0ff */
[C---:B------:R-:W-:Y:S01]  /*3dc0*/  IMAD.X R37, R18.reuse, 0x1, R41, P0 ;  /* 0x0000000112257824 */ /* 0x040fe200000e0629 */
[----:B------:R-:W-:Y:S01]  /*3dd0*/  IADD3 R30, P0, R21, R36, RZ ;  /* 0x00000024151e7210 */ /* 0x000fe20007f1e0ff */
[----:B------:R1:W4:Y:S02]  /*3de0*/  LDG.E.CONSTANT R46, [R40.64] ;  /* 0x00000008282e7981 */ /* 0x000324000c1e9900 */
[C---:B------:R-:W-:Y:S01]  /*3df0*/  IMAD.X R39, R18.reuse, 0x1, R23, P3 ;  /* 0x0000000112277824 */ /* 0x040fe200018e0617 */
[----:B------:R-:W-:Y:S01]  /*3e00*/  IADD3.X R31, R18, R37, RZ, P0, !PT ;  /* 0x00000025121f7210 */ /* 0x000fe200007fe4ff */
[----:B------:R0:W4:Y:S04]  /*3e10*/  LDG.E.CONSTANT R36, [R36.64] ;  /* 0x0000000824247981 */ /* 0x000128000c1e9900 */
[----:B------:R0:W4:Y:S04]  /*3e20*/  LDG.E.CONSTANT R32, [R32.64] ;  /* 0x0000000820207981 */ /* 0x000128000c1e9900 */
[----:B------:R0:W4:Y:S04]  /*3e30*/  LDG.E.CONSTANT R31, [R30.64] ;  /* 0x000000081e1f7981 */ /* 0x000128000c1e9900 */
[----:B------:R-:W4:Y:S04]  /*3e40*/  LDG.E.CONSTANT R22, [R22.64] ;  /* 0x0000000816167981 */ /* 0x000f28000c1e9900 */
[----:B------:R-:W4:Y:S01]  /*3e50*/  LDG.E.CONSTANT R39, [R38.64] ;  /* 0x0000000826277981 */ /* 0x000f22000c1e9900 */
[----:B-1----:R-:W-:-:S05]  /*3e60*/  IMAD R40, R13, 0xc, R20 ;  /* 0x0000000c0d287824 */ /* 0x002fca00078e0214 */
[----:B0-----:R-:W-:Y:S04]  /*3e70*/  LDS R37, [R40.X4+0x4] ;  /* 0x0000040028257984 */ /* 0x001fe80000004800 */
[----:B------:R-:W-:Y:S04]  /*3e80*/  LDS R41, [R40.X4+0x8] ;  /* 0x0000080028297984 */ /* 0x000fe80000004800 */
[----:B------:R-:W-:Y:S04]  /*3e90*/  LDS R45, [R40.X4+0xc] ;  /* 0x00000c00282d7984 */ /* 0x000fe80000004800 */
[----:B------:R-:W-:Y:S04]  /*3ea0*/  LDS R47, [R40.X4+0x10] ;  /* 0x00001000282f7984 */ /* 0x000fe80000004800 */
[----:B------:R-:W2:Y:S04]  /*3eb0*/  LDS R34, [R40.X4+0x14] ;  /* 0x0000140028227984 */ /* 0x000ea80000004800 */
[----:B------:R-:W0:Y:S04]  /*3ec0*/  LDS R33, [R40.X4+0x18] ;  /* 0x0000180028217984 */ /* 0x000e280000004800 */
[----:B------:R-:W1:Y:S04]  /*3ed0*/  LDS R49, [R40.X4+0x1c] ;  /* 0x00001c0028317984 */ /* 0x000e680000004800 */
[----:B------:R-:W0:Y:S01]  /*3ee0*/  LDS R30, [R40.X4+0x20] ;  /* 0x00002000281e7984 */ /* 0x000e220000004800 */
[----:B------:R-:W-:-:S02]  /*3ef0*/  PLOP3.LUT P0, PT, PT, PT, PT, 0x8, 0x0 ;  /* 0x000000000000781c */ /* 0x000fc40003f0e170 */
[----:B------:R-:W-:Y:S02]  /*3f00*/  IADD3 R44, R44, -0x8, RZ ;  /* 0xfffffff82c2c7810 */ /* 0x000fe40007ffe0ff */
[----:B------:R-:W-:Y:S01]  /*3f10*/  IADD3 R20, R20, 0x8, RZ ;  /* 0x0000000814147810 */ /* 0x000fe20007ffe0ff */
[C---:B--2---:R-:W-:Y:S01]  /*3f20*/  FFMA.FTZ R35, R6.reuse, R35, R34 ;  /* 0x0000002306237223 */ /* 0x044fe20000010022 */
[----:B---3--:R-:W-:-:S04]  /*3f30*/  FFMA.FTZ R37, R6, R43, R37 ;  /* 0x0000002b06257223 */ /* 0x008fc80000010025 */
[----:B------:R2:W-:Y:S01]  /*3f40*/  STS [R40.X4+0x14], R35 ;  /* 0x0000142328007388 */ /* 0x0005e20000004800 */
        /* <DEDUP_REMOVED lines=12> */
[----:B------:R2:W-:Y:S02]  /*4010*/  STS [R40.X4+0x20], R39 ;  /* 0x0000202728007388 */ /* 0x0005e40000004800 */
.L_x_95:
[----:B------:R-:W-:Y:S05]  /*4020*/  BSYNC B3 ;  /* 0x0000000000037941 */ /* 0x000fea0003800000 */
.L_x_94:
[----:B------:R-:W-:-:S13]  /*4030*/  ISETP.NE.OR P0, PT, R44, RZ, P0 ;  /* 0x000000ff2c00720c */ /* 0x000fda0000705670 */
[----:B------:R-:W-:Y:S01]  /*4040*/  @!P0 BREAK B0 ;  /* 0x0000000000008942 */ /* 0x000fe20003800000 */
[----:B------:R-:W-:Y:S05]  /*4050*/  @!P0 BRA `(.L_x_88) ;  /* 0x000001f000008947 */ /* 0x000fea0003800000 */
.L_x_90:
[----:B------:R-:W-:Y:S05]  /*4060*/  BSYNC B0 ;  /* 0x0000000000007941 */ /* 0x000fea0003800000 */
.L_x_89:
[----:B------:R-:W-:-:S05]  /*4070*/  IADD3 R22, R19, R20, RZ ;  /* 0x0000001413167210 */ /* 0x000fca0007ffe0ff */
[----:B------:R-:W-:-:S04]  /*4080*/  IMAD R22, R22, R17, R4 ;  /* 0x0000001116167224 */ /* 0x000fc800078e0204 */
[----:B-123--:R-:W-:-:S05]  /*4090*/  IMAD.WIDE R34, R22, R5, c[0x0][0x178] ;  /* 0x00005e0016227625 */ /* 0x00efca00078e0205 */
[----:B------:R-:W-:Y:S02]  /*40a0*/  IADD3 R32, P0, R21, R34, RZ ;  /* 0x0000002215207210 */ /* 0x000fe40007f1e0ff */
[----:B------:R-:W2:Y:S03]  /*40b0*/  LDG.E.CONSTANT R34, [R34.64] ;  /* 0x0000000822227981 */ /* 0x000ea6000c1e9900 */
[----:B------:R-:W-:Y:S01]  /*40c0*/  IMAD.X R33, R35, 0x1, R18, P0 ;  /* 0x0000000123217824 */ /* 0x000fe200000e0612 */
[----:B------:R-:W-:-:S04]  /*40d0*/  IADD3 R30, P0, R21, R32, RZ ;  /* 0x00000020151e7210 */ /* 0x000fc80007f1e0ff */
[----:B------:R-:W-:Y:S01]  /*40e0*/  IADD3.X R31, R18, R33, RZ, P0, !PT ;  /* 0x00000021121f7210 */ /* 0x000fe200007fe4ff */
[----:B------:R-:W3:Y:S01]  /*40f0*/  LDG.E.CONSTANT R32, [R32.64] ;  /* 0x0000000820207981 */ /* 0x000ee2000c1e9900 */
[----:B------:R-:W-:-:S03]  /*4100*/  IADD3 R22, P0, R21, R30, RZ ;  /* 0x0000001e15167210 */ /* 0x000fc60007f1e0ff */
[----:B------:R-:W4:Y:S02]  /*4110*/  LDG.E.CONSTANT R30, [R30.64] ;  /* 0x000000081e1e7981 */ /* 0x000f24000c1e9900 */
[----:B------:R-:W-:-:S05]  /*4120*/  IMAD.X R23, R18, 0x1, R31, P0 ;  /* 0x0000000112177824 */ /* 0x000fca00000e061f */
        /* <DEDUP_REMOVED lines=10> */
[C---:B---3--:R-:W-:Y:S01]  /*41d0*/  FFMA.FTZ R39, R6.reuse, R32, R39 ;  /* 0x0000002006277223 */ /* 0x048fe20000010027 */
[----:B----4-:R-:W-:-:S03]  /*41e0*/  FFMA.FTZ R41, R6, R30, R41 ;  /* 0x0000001e06297223 */ /* 0x010fc60000010029 */
[----:B------:R1:W-:Y:S01]  /*41f0*/  STS [R36.X4+0x4], R37 ;  /* 0x0000042524007388 */ /* 0x0003e20000004800 */
[----:B0-----:R-:W-:-:S03]  /*4200*/  FFMA.FTZ R43, R6, R22, R43 ;  /* 0x00000016062b7223 */ /* 0x001fc6000001002b */
[----:B------:R1:W-:Y:S04]  /*4210*/  STS [R36.X4+0x8], R39 ;  /* 0x0000082724007388 */ /* 0x0003e80000004800 */
[----:B------:R1:W-:Y:S04]  /*4220*/  STS [R36.X4+0xc], R41 ;  /* 0x00000c2924007388 */ /* 0x0003e80000004800 */
[----:B------:R1:W-:Y:S01]  /*4230*/  STS [R36.X4+0x10], R43 ;  /* 0x0000102b24007388 */ /* 0x0003e20000004800 */
[----:B------:R-:W-:Y:S05]  /*4240*/  @P0 BRA `(.L_x_89) ;  /* 0xfffffe2000000947 */ /* 0x000fea000383ffff */
.L_x_88:
[----:B------:R-:W-:Y:S05]  /*4250*/  BSYNC B1 ;  /* 0x0000000000017941 */ /* 0x000fea0003800000 */
.L_x_87:
[----:B------:R-:W-:-:S13]  /*4260*/  ISETP.NE.AND P0, PT, R2, RZ, PT ;  /* 0x000000ff0200720c */ /* 0x000fda0003f05270 */
[----:B------:R-:W-:Y:S05]  /*4270*/  @!P0 BRA `(.L_x_86) ;  /* 0x000000c000008947 */ /* 0x000fea0003800000 */
.L_x_96:
[----:B0-----:R-:W-:-:S05]  /*4280*/  IADD3 R18, R19, R20, RZ ;  /* 0x0000001413127210 */ /* 0x001fca0007ffe0ff */
[----:B------:R-:W-:-:S04]  /*4290*/  IMAD R18, R18, R17, R4 ;  /* 0x0000001112127224 */ /* 0x000fc800078e0204 */
[----:B-123--:R-:W-:-:S06]  /*42a0*/  IMAD.WIDE R22, R18, R5, c[0x0][0x178] ;  /* 0x00005e0012167625 */ /* 0x00efcc00078e0205 */
[----:B------:R-:W2:Y:S01]  /*42b0*/  LDG.E.CONSTANT R22, [R22.64] ;  /* 0x0000000816167981 */ /* 0x000ea2000c1e9900 */
[----:B------:R-:W-:Y:S01]  /*42c0*/  IMAD R18, R20, 0x4, R15 ;  /* 0x0000000414127824 */ /* 0x000fe200078e020f */
[----:B------:R-:W-:Y:S02]  /*42d0*/  IADD3 R2, R2, -0x1, RZ ;  /* 0xffffffff02027810 */ /* 0x000fe40007ffe0ff */
[----:B------:R-:W-:Y:S02]  /*42e0*/  IADD3 R20, R20, 0x1, RZ ;  /* 0x0000000114147810 */ /* 0x000fe40007ffe0ff */
[----:B------:R-:W2:Y:S01]  /*42f0*/  LDS R21, [R18+0x4] ;  /* 0x0000040012157984 */ /* 0x000ea20000000800 */
[----:B------:R-:W-:Y:S01]  /*4300*/  ISETP.NE.AND P0, PT, R2, RZ, PT ;  /* 0x000000ff0200720c */ /* 0x000fe20003f05270 */
[----:B--2---:R-:W-:-:S05]  /*4310*/  FFMA.FTZ R21, R6, R22, R21 ;  /* 0x0000001606157223 */ /* 0x004fca0000010015 */
[----:B------:R0:W-:Y:S07]  /*4320*/  STS [R18+0x4], R21 ;  /* 0x0000041512007388 */ /* 0x0001ee0000000800 */
[----:B------:R-:W-:Y:S05]  /*4330*/  @P0 BRA `(.L_x_96) ;  /* 0xffffff4000000947 */ /* 0x000fea000383ffff */
.L_x_86:
[----:B------:R-:W-:Y:S05]  /*4340*/  BSYNC B2 ;  /* 0x0000000000027941 */ /* 0x000fea0003800000 */
.L_x_85:
[----:B------:R-:W-:Y:S01]  /*4350*/  WARPSYNC 0xffffffff ;  /* 0xffffffff00007948 */ /* 0x000fe20003800000 */
[----:B------:R-:W-:Y:S01]  /*4360*/  IADD3 R20, P3, R7, R28, RZ ;  /* 0x0000001c07147210 */ /* 0x000fe20007f7e0ff */
[----:B------:R-:W-:Y:S01]  /*4370*/  BSSY B2, `(.L_x_97) ;  /* 0x00000ef000027945 */ /* 0x000fe20003800000 */
[----:B0-----:R-:W-:-:S03]  /*4380*/  IADD3 R18, P0, R24, R7, RZ ;  /* 0x0000000718127210 */ /* 0x001fc60007f1e0ff */
[----:B------:R-:W-:Y:S01]  /*4390*/  IMAD.X R21, R29, 0x1, R8, P3 ;  /* 0x000000011d157824 */ /* 0x000fe200018e0608 */
[----:B------:R-:W-:Y:S01]  /*43a0*/  IADD3.X R19, R25, R8, RZ, P0, !PT ;  /* 0x0000000819137210 */ /* 0x000fe200007fe4ff */
[----:B------:R-:W-:Y:S05]  /*43b0*/  @!P2 BRA `(.L_x_98) ;  /* 0x00000ea00000a947 */ /* 0x000fea0003800000 */
[----:B------:R-:W4:Y:S04]  /*43c0*/  LDG.E.CONSTANT R6, [R20.64] ;  /* 0x0000000814067981 */ /* 0x000f28000c1e9900 */
[----:B-123--:R-:W4:Y:S01]  /*43d0*/  LDG.E.CONSTANT R23, [R18.64] ;  /* 0x0000000812177981 */ /* 0x00ef22000c1e9900 */
[----:B------:R-:W-:Y:S01]  /*43e0*/  IADD3 R2, R9, -0x1, RZ ;  /* 0xffffffff09027810 */ /* 0x000fe20007ffe0ff */
[----:B------:R-:W-:Y:S01]  /*43f0*/  BSSY B1, `(.L_x_99) ;  /* 0x00000d8000017945 */ /* 0x000fe20003800000 */
[----:B------:R-:W-:Y:S02]  /*4400*/  MOV R40, RZ ;  /* 0x000000ff00287202 */ /* 0x000fe40000000f00 */
[----:B------:R-:W-:-:S02]  /*4410*/  ISETP.GE.U32.AND P0, PT, R2, 0x3, PT ;  /* 0x000000030200780c */ /* 0x000fc40003f06070 */
[----:B------:R-:W-:Y:S01]  /*4420*/  LOP3.LUT R2, R9, 0x3, RZ, 0xc0, !PT ;  /* 0x0000000309027812 */ /* 0x000fe200078ec0ff */
[----:B----4-:R-:W-:-:S10]  /*4430*/  FADD.FTZ R6, -R6, R23 ;  /* 0x0000001706067221 */ /* 0x010fd40000010100 */
        /* <DEDUP_REMOVED lines=13> */
.L_x_105:
[----:B0-----:R-:W-:-:S04]  /*4510*/  IMAD R39, R16, 0x3, R40 ;  /* 0x0000000310277824 */ /* 0x001fc800078e0228 */
[C---:B------:R-:W-:Y:S01]  /*4520*/  IMAD R36, R39.reuse, R17, R4 ;  /* 0x0000001127247224 */ /* 0x040fe200078e0204 */
[C---:B------:R-:W-:Y:S02]  /*4530*/  IADD3 R22, R39.reuse, 0x4, RZ ;  /* 0x0000000427167810 */ /* 0x040fe40007ffe0ff */
[----:B------:R-:W-:Y:S01]  /*4540*/  IADD3 R23, R39, 0x8, RZ ;  /* 0x0000000827177810 */ /* 0x000fe20007ffe0ff */
[----:B------:R-:W-:-:S04]  /*4550*/  IMAD.WIDE R36, R36, R5, c[0x0][0x178] ;  /* 0x00005e0024247625 */ /* 0x000fc800078e0205 */
[-CC-:B------:R-:W-:Y:S01]  /*4560*/  IMAD R22, R22, R17.reuse, R4.reuse ;  /* 0x0000001116167224 */ /* 0x180fe200078e0204 */
[----:B------:R-:W-:Y:S01]  /*4570*/  IADD3 R28, P3, R43, R36, RZ ;  /* 0x000000242b1c7210 */ /* 0x000fe20007f7e0ff */
[----:B------:R0:W2:Y:S01]  /*4580*/  LDG.E.CONSTANT R47, [R36.64] ;  /* 0x00000008242f7981 */ /* 0x0000a2000c1e9900 */
[----:B------:R-:W-:Y:S02]  /*4590*/  IMAD R30, R23, R17, R4 ;  /* 0x00000011171e7224 */ /* 0x000fe400078e0204 */
[----:B------:R-:W-:Y:S01]  /*45a0*/  IADD3.X R29, R37, R41, RZ, P3, !PT ;  /* 0x00000029251d7210 */ /* 0x000fe20001ffe4ff */
[----:B------:R-:W-:-:S04]  /*45b0*/  IMAD.WIDE R22, R22, R5, c[0x0][0x178] ;  /* 0x00005e0016167625 */ /* 0x000fc800078e0205 */
[----:B------:R1:W3:Y:S01]  /*45c0*/  LDG.E.CONSTANT R45, [R28.64] ;  /* 0x000000081c2d7981 */ /* 0x0002e2000c1e9900 */
[C---:B------:R-:W-:Y:S01]  /*45d0*/  IADD3 R32, P3, R43.reuse, R28, RZ ;  /* 0x0000001c2b207210 */ /* 0x040fe20007f7e0ff */
[----:B------:R-:W-:Y:S01]  /*45e0*/  IMAD.WIDE R30, R30, R5, c[0x0][0x178] ;  /* 0x00005e001e1e7625 */ /* 0x000fe200078e0205 */
[----:B------:R-:W-:Y:S01]  /*45f0*/  IADD3 R34, P4, R43, R22, RZ ;  /* 0x000000162b227210 */ /* 0x000fe20007f9e0ff */
[----:B------:R4:W3:Y:S01]  /*4600*/  LDG.E.CONSTANT R49, [R22.64] ;  /* 0x0000000816317981 */ /* 0x0008e2000c1e9900 */
[----:B-1----:R-:W-:Y:S01]  /*4610*/  IADD3 R28, R39, 0xc, RZ ;  /* 0x0000000c271c7810 */ /* 0x002fe20007ffe0ff */
[----:B------:R-:W-:Y:S01]  /*4620*/  IMAD.X R33, R41, 0x1, R29, P3 ;  /* 0x0000000129217824 */ /* 0x000fe200018e061d */
[----:B------:R-:W-:Y:S01]  /*4630*/  IADD3.X R35, R23, R41, RZ, P4, !PT ;  /* 0x0000002917237210 */ /* 0x000fe200027fe4ff */
[----:B------:R1:W3:Y:S02]  /*4640*/  LDG.E.CONSTANT R51, [R30.64] ;  /* 0x000000081e337981 */ /* 0x0002e4000c1e9900 */
[----:B----4-:R-:W-:Y:S01]  /*4650*/  IMAD R22, R28, R17, R4 ;  /* 0x000000111c167224 */ /* 0x010fe200078e0204 */
[C---:B------:R-:W-:Y:S01]  /*4660*/  IADD3 R24, P5, R43.reuse, R30, RZ ;  /* 0x0000001e2b187210 */ /* 0x040fe20007fbe0ff */
[----:B------:R4:W3:Y:S01]  /*4670*/  LDG.E.CONSTANT R53, [R32.64] ;  /* 0x0000000820357981 */ /* 0x0008e2000c1e9900 */
[C---:B0-----:R-:W-:Y:S01]  /*4680*/  IADD3 R36, P4, R43.reuse, R34, RZ ;  /* 0x000000222b247210 */ /* 0x041fe20007f9e0ff */
[----:B------:R-:W-:Y:S01]  /*4690*/  IMAD.WIDE R22, R22, R5, c[0x0][0x178] ;  /* 0x00005e0016167625 */ /* 0x000fe200078e0205 */
[----:B------:R-:W-:Y:S01]  /*46a0*/  IADD3 R38, P3, R43, R32, RZ ;  /* 0x000000202b267210 */ /* 0x000fe20007f7e0ff */
[----:B------:R0:W3:Y:S02]  /*46b0*/  LDG.E.CONSTANT R55, [R34.64] ;  /* 0x0000000822377981 */ /* 0x0000e4000c1e9900 */
[----:B------:R-:W-:Y:S01]  /*46c0*/  IMAD.X R25, R31, 0x1, R41, P5 ;  /* 0x000000011f197824 */ /* 0x000fe200028e0629 */
[C---:B------:R-:W-:Y:S01]  /*46d0*/  IADD3.X R39, R41.reuse, R33, RZ, P3, !PT ;  /* 0x0000002129277210 */ /* 0x040fe20001ffe4ff */
[----:B------:R-:W-:Y:S01]  /*46e0*/  IMAD.X R37, R41, 0x1, R35, P4 ;  /* 0x0000000129257824 */ /* 0x000fe200020e0623 */
[----:B------:R-:W-:-:S02]  /*46f0*/  IADD3 R28, P3, R43, R24, RZ ;  /* 0x000000182b1c7210 */ /* 0x000fc40007f7e0ff */
[----:B----4-:R-:W-:Y:S01]  /*4700*/  IADD3 R32, P4, R43, R22, RZ ;  /* 0x000000162b207210 */ /* 0x010fe20007f9e0ff */
[----:B------:R4:W3:Y:S01]  /*4710*/  LDG.E.CONSTANT R57, [R24.64] ;  /* 0x0000000818397981 */ /* 0x0008e2000c1e9900 */
[----:B------:R-:W-:Y:S02]  /*4720*/  IADD3.X R29, R41, R25, RZ, P3, !PT ;  /* 0x00000019291d7210 */ /* 0x000fe40001ffe4ff */
[----:B------:R-:W-:Y:S01]  /*4730*/  IADD3.X R33, R23, R41, RZ, P4, !PT ;  /* 0x0000002917217210 */ /* 0x000fe200027fe4ff */
[----:B------:R0:W3:Y:S01]  /*4740*/  LDG.E.CONSTANT R59, [R38.64] ;  /* 0x00000008263b7981 */ /* 0x0000e2000c1e9900 */
[----:B-1----:R-:W-:-:S03]  /*4750*/  IADD3 R30, P3, R43, R36, RZ ;  /* 0x000000242b1e7210 */ /* 0x002fc60007f7e0ff */
[----:B------:R1:W3:Y:S01]  /*4760*/  LDG.E.CONSTANT R61, [R36.64] ;  /* 0x00000008243d7981 */ /* 0x0002e2000c1e9900 */
[----:B----4-:R-:W-:Y:S01]  /*4770*/  IADD3 R24, P4, R43, R32, RZ ;  /* 0x000000202b187210 */ /* 0x010fe20007f9e0ff */
[----:B------:R-:W-:Y:S01]  /*4780*/  IMAD.X R31, R41, 0x1, R37, P3 ;  /* 0x00000001291f7824 */ /* 0x000fe200018e0625 */
[----:B0-----:R-:W-:Y:S01]  /*4790*/  IADD3 R34, P3, R43, R28, RZ ;  /* 0x0000001c2b227210 */ /* 0x001fe20007f7e0ff */
[----:B------:R0:W4:Y:S02]  /*47a0*/  LDG.E.CONSTANT R44, [R28.64] ;  /* 0x000000081c2c7981 */ /* 0x000124000c1e9900 */
[----:B------:R-:W-:Y:S01]  /*47b0*/  IMAD.X R25, R41, 0x1, R33, P4 ;  /* 0x0000000129197824 */ /* 0x000fe200020e0621 */
        /* <DEDUP_REMOVED lines=8> */
[----:B------:R1:W4:Y:S01]  /*4840*/  LDG.E.CONSTANT R39, [R38.64] ;  /* 0x0000000826277981 */ /* 0x000322000c1e9900 */
[----:B0-----:R-:W-:-:S05]  /*4850*/  IMAD R28, R13, 0xc, R40 ;  /* 0x0000000c0d1c7824 */ /* 0x001fca00078e0228 */
[----:B-1----:R-:W2:Y:S04]  /*4860*/  LDS R37, [R28.X4+0x4] ;  /* 0x000004001c257984 */ /* 0x002ea80000004800 */
[----:B------:R-:W3:Y:S04]  /*4870*/  LDS R52, [R28.X4+0x8] ;  /* 0x000008001c347984 */ /* 0x000ee80000004800 */
[----:B------:R-:W-:Y:S04]  /*4880*/  LDS R29, [R28.X4+0xc] ;  /* 0x00000c001c1d7984 */ /* 0x000fe80000004800 */
[----:B------:R-:W-:Y:S04]  /*4890*/  LDS R36, [R28.X4+0x10] ;  /* 0x000010001c247984 */ /* 0x000fe80000004800 */
[----:B------:R-:W0:Y:S04]  /*48a0*/  LDS R22, [R28.X4+0x14] ;  /* 0x000014001c167984 */ /* 0x000e280000004800 */
[----:B------:R-:W-:Y:S04]  /*48b0*/  LDS R30, [R28.X4+0x18] ;  /* 0x000018001c1e7984 */ /* 0x000fe80000004800 */
[----:B------:R-:W-:Y:S04]  /*48c0*/  LDS R24, [R28.X4+0x20] ;  /* 0x000020001c187984 */ /* 0x000fe80000004800 */
[----:B------:R-:W1:Y:S04]  /*48d0*/  LDS R34, [R28.X4+0x24] ;  /* 0x000024001c227984 */ /* 0x000e680000004800 */
[----:B------:R-:W0:Y:S04]  /*48e0*/  LDS R32, [R28.X4+0x28] ;  /* 0x000028001c207984 */ /* 0x000e280000004800 */
        /* <DEDUP_REMOVED lines=9> */
[----:B------:R-:W4:Y:S01]  /*4980*/  LDS R37, [R28.X4+0x2c] ;  /* 0x00002c001c257984 */ /* 0x000f220000004800 */
[----:B---3--:R-:W-:-:S03]  /*4990*/  FFMA.FTZ R52, R6, R45, R52 ;  /* 0x0000002d06347223 */ /* 0x008fc60000010034 */
[----:B------:R-:W3:Y:S01]  /*49a0*/  LDS R45, [R28.X4+0x30] ;  /* 0x000030001c2d7984 */ /* 0x000ee20000004800 */
[----:B0-----:R-:W-:-:S03]  /*49b0*/  FFMA.FTZ R49, R6, R49, R22 ;  /* 0x0000003106317223 */ /* 0x001fc60000010016 */
[----:B------:R0:W-:Y:S01]  /*49c0*/  STS [R28.X4+0x4], R54 ;  /* 0x000004361c007388 */ /* 0x0001e20000004800 */
[C---:B-1----:R-:W-:Y:S01]  /*49d0*/  FFMA.FTZ R51, R6.reuse, R51, R34 ;  /* 0x0000003306337223 */ /* 0x042fe20000010022 */
[C---:B------:R-:W-:Y:S01]  /*49e0*/  FFMA.FTZ R29, R6.reuse, R53, R29 ;  /* 0x00000035061d7223 */ /* 0x040fe2000001001d */
[C---:B------:R-:W-:Y:S01]  /*49f0*/  FFMA.FTZ R55, R6.reuse, R55, R30 ;  /* 0x0000003706377223 */ /* 0x040fe2000001001e */
[----:B------:R0:W-:Y:S01]  /*4a00*/  STS [R28.X4+0x8], R52 ;  /* 0x000008341c007388 */ /* 0x0001e20000004800 */
[C---:B------:R-:W-:Y:S01]  /*4a10*/  FFMA.FTZ R57, R6.reuse, R57, R32 ;  /* 0x0000003906397223 */ /* 0x040fe20000010020 */
[C---:B------:R-:W-:Y:S01]  /*4a20*/  FFMA.FTZ R59, R6.reuse, R59, R36 ;  /* 0x0000003b063b7223 */ /* 0x040fe20000010024 */
[C---:B--2---:R-:W-:Y:S01]  /*4a30*/  FFMA.FTZ R47, R6.reuse, R61, R47 ;  /* 0x0000003d062f7223 */ /* 0x044fe2000001002f */
[C---:B----4-:R-:W-:Y:S01]  /*4a40*/  FFMA.FTZ R37, R6.reuse, R44, R37 ;  /* 0x0000002c06257223 */ /* 0x050fe20000010025 */
[C---:B------:R-:W-:Y:S01]  /*4a50*/  FFMA.FTZ R31, R6.reuse, R31, R24 ;  /* 0x0000001f061f7223 */ /* 0x040fe20000010018 */
[C---:B------:R-:W-:Y:S01]  /*4a60*/  FFMA.FTZ R23, R6.reuse, R23, R38 ;  /* 0x0000001706177223 */ /* 0x040fe20000010026 */
[C---:B------:R-:W-:Y:S01]  /*4a70*/  FFMA.FTZ R33, R6.reuse, R33, R50 ;  /* 0x0000002106217223 */ /* 0x040fe20000010032 */
[C---:B---3--:R-:W-:Y:S01]  /*4a80*/  FFMA.FTZ R35, R6.reuse, R35, R45 ;  /* 0x0000002306237223 */ /* 0x048fe2000001002d */
        /* <DEDUP_REMOVED lines=17> */
.L_x_104:
[----:B------:R-:W-:Y:S05]  /*4ba0*/  BSYNC B3 ;  /* 0x0000000000037941 */ /* 0x000fea0003800000 */
.L_x_103:
[----:B------:R-:W-:Y:S01]  /*4bb0*/  ISETP.GT.AND P3, PT, R42, 0x4, PT ;  /* 0x000000042a00780c */ /* 0x000fe20003f64270 */
[----:B------:R-:W-:-:S12]  /*4bc0*/  BSSY B3, `(.L_x_106) ;  /* 0x0000038000037945 */ /* 0x000fd80003800000 */
[----:B------:R-:W-:Y:S05]  /*4bd0*/  @!P3 BRA `(.L_x_107) ;  /* 0x000003600000b947 */ /* 0x000fea0003800000 */
[----:B------:R-:W-:-:S04]  /*4be0*/  IMAD R22, R16, 0x3, R40 ;  /* 0x0000000310167824 */ /* 0x000fc800078e0228 */
[C---:B------:R-:W-:Y:S01]  /*4bf0*/  IMAD R38, R22.reuse, R17, R4 ;  /* 0x0000001116267224 */ /* 0x040fe200078e0204 */
[----:B------:R-:W-:-:S03]  /*4c00*/  IADD3 R22, R22, 0x4, RZ ;  /* 0x0000000416167810 */ /* 0x000fc60007ffe0ff */
[----:B0-----:R-:W-:-:S04]  /*4c10*/  IMAD.WIDE R38, R38, R5, c[0x0][0x178] ;  /* 0x00005e0026267625 */ /* 0x001fc800078e0205 */
[----:B------:R-:W-:Y:S01]  /*4c20*/  IMAD R22, R22, R17, R4 ;  /* 0x0000001116167224 */ /* 0x000fe200078e0204 */
[----:B------:R-:W-:-:S03]  /*4c30*/  IADD3 R34, P0, R43, R38, RZ ;  /* 0x000000262b227210 */ /* 0x000fc60007f1e0ff */
[----:B------:R-:W-:Y:S01]  /*4c40*/  IMAD.WIDE R22, R22, R5, c[0x0][0x178] ;  /* 0x00005e0016167625 */ /* 0x000fe200078e0205 */
[----:B------:R-:W-:Y:S02]  /*4c50*/  IADD3.X R35, R39, R41, RZ, P0, !PT ;  /* 0x0000002927237210 */ /* 0x000fe400007fe4ff */
[C---:B------:R-:W-:Y:S01]  /*4c60*/  IADD3 R24, P0, R43.reuse, R34, RZ ;  /* 0x000000222b187210 */ /* 0x040fe20007f1e0ff */
[----:B------:R-:W2:Y:S01]  /*4c70*/  LDG.E.CONSTANT R39, [R38.64] ;  /* 0x0000000826277981 */ /* 0x000ea2000c1e9900 */
[----:B------:R-:W-:-:S03]  /*4c80*/  IADD3 R28, P3, R43, R22, RZ ;  /* 0x000000162b1c7210 */ /* 0x000fc60007f7e0ff */
[----:B------:R-:W-:Y:S01]  /*4c90*/  IMAD.X R25, R41, 0x1, R35, P0 ;  /* 0x0000000129197824 */ /* 0x000fe200000e0623 */
[----:B------:R-:W-:Y:S01]  /*4ca0*/  IADD3 R32, P0, R43, R24, RZ ;  /* 0x000000182b207210 */ /* 0x000fe20007f1e0ff */
[----:B------:R0:W3:Y:S01]  /*4cb0*/  LDG.E.CONSTANT R44, [R34.64] ;  /* 0x00000008222c7981 */ /* 0x0000e2000c1e9900 */
[----:B------:R-:W-:Y:S02]  /*4cc0*/  IADD3.X R29, R23, R41, RZ, P3, !PT ;  /* 0x00000029171d7210 */ /* 0x000fe40001ffe4ff */
[----:B------:R-:W-:Y:S01]  /*4cd0*/  IADD3 R30, P3, R43, R28, RZ ;  /* 0x0000001c2b1e7210 */ /* 0x000fe20007f7e0ff */
[C---:B------:R-:W-:Y:S01]  /*4ce0*/  IMAD.X R33, R41.reuse, 0x1, R25, P0 ;  /* 0x0000000129217824 */ /* 0x040fe200000e0619 */
[----:B------:R1:W4:Y:S02]  /*4cf0*/  LDG.E.CONSTANT R24, [R24.64] ;  /* 0x0000000818187981 */ /* 0x000324000c1e9900 */
[----:B------:R-:W-:Y:S02]  /*4d00*/  IADD3.X R31, R41, R29, RZ, P3, !PT ;  /* 0x0000001d291f7210 */ /* 0x000fe40001ffe4ff */
[----:B------:R-:W-:Y:S01]  /*4d10*/  IADD3 R36, P0, R43, R30, RZ ;  /* 0x0000001e2b247210 */ /* 0x000fe20007f1e0ff */
[----:B------:R0:W4:Y:S04]  /*4d20*/  LDG.E.CONSTANT R23, [R22.64] ;  /* 0x0000000816177981 */ /* 0x000128000c1e9900 */
[----:B------:R-:W-:Y:S01]  /*4d30*/  IMAD.X R37, R41, 0x1, R31, P0 ;  /* 0x0000000129257824 */ /* 0x000fe200000e061f */
[----:B------:R0:W4:Y:S04]  /*4d40*/  LDG.E.CONSTANT R28, [R28.64] ;  /* 0x000000081c1c7981 */ /* 0x000128000c1e9900 */
[----:B------:R1:W4:Y:S04]  /*4d50*/  LDG.E.CONSTANT R33, [R32.64] ;  /* 0x0000000820217981 */ /* 0x000328000c1e9900 */
[----:B------:R-:W4:Y:S04]  /*4d60*/  LDG.E.CONSTANT R30, [R30.64] ;  /* 0x000000081e1e7981 */ /* 0x000f28000c1e9900 */
[----:B------:R-:W4:Y:S01]  /*4d70*/  LDG.E.CONSTANT R37, [R36.64] ;  /* 0x0000000824257981 */ /* 0x000f22000c1e9900 */
[----:B0-----:R-:W-:Y:S01]  /*4d80*/  IMAD R34, R13, 0xc, R40 ;  /* 0x0000000c0d227824 */ /* 0x001fe200078e0228 */
[----:B------:R-:W-:-:S02]  /*4d90*/  PLOP3.LUT P0, PT, PT, PT, PT, 0x8, 0x0 ;  /* 0x000000000000781c */ /* 0x000fc40003f0e170 */
[----:B------:R-:W-:Y:S02]  /*4da0*/  IADD3 R42, R42, -0x8, RZ ;  /* 0xfffffff82a2a7810 */ /* 0x000fe40007ffe0ff */
[----:B-1----:R-:W2:Y:S01]  /*4db0*/  LDS R25, [R34.X4+0x4] ;  /* 0x0000040022197984 */ /* 0x002ea20000004800 */
[----:B------:R-:W-:-:S03]  /*4dc0*/  IADD3 R40, R40, 0x8, RZ ;  /* 0x0000000828287810 */ /* 0x000fc60007ffe0ff */
[----:B------:R-:W3:Y:S04]  /*4dd0*/  LDS R35, [R34.X4+0x8] ;  /* 0x0000080022237984 */ /* 0x000ee80000004800 */
[----:B------:R-:W4:Y:S04]  /*4de0*/  LDS R45, [R34.X4+0xc] ;  /* 0x00000c00222d7984 */ /* 0x000f280000004800 */
[----:B------:R-:W-:Y:S04]  /*4df0*/  LDS R47, [R34.X4+0x10] ;  /* 0x00001000222f7984 */ /* 0x000fe80000004800 */
[----:B------:R-:W0:Y:S04]  /*4e00*/  LDS R22, [R34.X4+0x14] ;  /* 0x0000140022167984 */ /* 0x000e280000004800 */
[----:B------:R-:W1:Y:S04]  /*4e10*/  LDS R29, [R34.X4+0x18] ;  /* 0x00001800221d7984 */ /* 0x000e680000004800 */
[----:B------:R-:W0:Y:S04]  /*4e20*/  LDS R49, [R34.X4+0x1c] ;  /* 0x00001c0022317984 */ /* 0x000e280000004800 */
[----:B------:R-:W0:Y:S01]  /*4e30*/  LDS R32, [R34.X4+0x20] ;  /* 0x0000200022207984 */ /* 0x000e220000004800 */
[----:B--2---:R-:W-:-:S05]  /*4e40*/  FFMA.FTZ R25, R6, R39, R25 ;  /* 0x0000002706197223 */ /* 0x004fca0000010019 */
[----:B------:R2:W-:Y:S01]  /*4e50*/  STS [R34.X4+0x4], R25 ;  /* 0x0000041922007388 */ /* 0x0005e20000004800 */
[C---:B---3--:R-:W-:Y:S01]  /*4e60*/  FFMA.FTZ R35, R6.reuse, R44, R35 ;  /* 0x0000002c06237223 */ /* 0x048fe20000010023 */
[----:B----4-:R-:W-:-:S04]  /*4e70*/  FFMA.FTZ R45, R6, R24, R45 ;  /* 0x00000018062d7223 */ /* 0x010fc8000001002d */
[----:B------:R2:W-:Y:S01]  /*4e80*/  STS [R34.X4+0x8], R35 ;  /* 0x0000082322007388 */ /* 0x0005e20000004800 */
[----:B0-----:R-:W-:-:S03]  /*4e90*/  FFMA.FTZ R23, R6, R23, R22 ;  /* 0x0000001706177223 */ /* 0x001fc60000010016 */
[----:B------:R2:W-:Y:S01]  /*4ea0*/  STS [R34.X4+0xc], R45 ;  /* 0x00000c2d22007388 */ /* 0x0005e20000004800 */
[----:B-1----:R-:W-:-:S03]  /*4eb0*/  FFMA.FTZ R29, R6, R28, R29 ;  /* 0x0000001c061d7223 */ /* 0x002fc6000001001d */
        /* <DEDUP_REMOVED lines=8> */
.L_x_107:
[----:B------:R-:W-:Y:S05]  /*4f40*/  BSYNC B3 ;  /* 0x0000000000037941 */ /* 0x000fea0003800000 */
.L_x_106:
[----:B------:R-:W-:-:S13]  /*4f50*/  ISETP.NE.OR P0, PT, R42, RZ, P0 ;  /* 0x000000ff2a00720c */ /* 0x000fda0000705670 */
[----:B------:R-:W-:Y:S01]  /*4f60*/  @!P0 BREAK B0 ;  /* 0x0000000000008942 */ /* 0x000fe20003800000 */
[----:B------:R-:W-:Y:S05]  /*4f70*/  @!P0 BRA `(.L_x_100) ;  /* 0x000001f000008947 */ /* 0x000fea0003800000 */
.L_x_102:
[----:B------:R-:W-:Y:S05]  /*4f80*/  BSYNC B0 ;  /* 0x0000000000007941 */ /* 0x000fea0003800000 */
.L_x_101:
[----:B------:R-:W-:-:S04]  /*4f90*/  IMAD R22, R16, 0x3, R40 ;  /* 0x0000000310167824 */ /* 0x000fc800078e0228 */
[----:B------:R-:W-:-:S04]  /*4fa0*/  IMAD R22, R22, R17, R4 ;  /* 0x0000001116167224 */ /* 0x000fc800078e0204 */
[----:B0-2---:R-:W-:-:S05]  /*4fb0*/  IMAD.WIDE R28, R22, R5, c[0x0][0x178] ;  /* 0x00005e00161c7625 */ /* 0x005fca00078e0205 */
        /* <DEDUP_REMOVED lines=27> */
.L_x_100:
[----:B------:R-:W-:Y:S05]  /*5170*/  BSYNC B1 ;  /* 0x0000000000017941 */ /* 0x000fea0003800000 */
.L_x_99:
[----:B------:R-:W-:-:S13]  /*5180*/  ISETP.NE.AND P0, PT, R2, RZ, PT ;  /* 0x000000ff0200720c */ /* 0x000fda0003f05270 */
[----:B------:R-:W-:Y:S05]  /*5190*/  @!P0 BRA `(.L_x_98) ;  /* 0x000000c000008947 */ /* 0x000fea0003800000 */
.L_x_108:
[----:B------:R-:W-:-:S04]  /*51a0*/  IMAD R22, R16, 0x3, R40 ;  /* 0x0000000310167824 */ /* 0x000fc800078e0228 */
[----:B------:R-:W-:-:S04]  /*51b0*/  IMAD R22, R22, R17, R4 ;  /* 0x0000001116167224 */ /* 0x000fc800078e0204 */
[----:B0-2---:R-:W-:-:S06]  /*51c0*/  IMAD.WIDE R22, R22, R5, c[0x0][0x178] ;  /* 0x00005e0016167625 */ /* 0x005fcc00078e0205 */
        /* <DEDUP_REMOVED lines=9> */
.L_x_98:
[----:B------:R-:W-:Y:S05]  /*5260*/  BSYNC B2 ;  /* 0x0000000000027941 */ /* 0x000fea0003800000 */
.L_x_97:
[----:B------:R-:W-:Y:S01]  /*5270*/  WARPSYNC 0xffffffff ;  /* 0xffffffff00007948 */ /* 0x000fe20003800000 */
[C---:B0-----:R-:W-:Y:S01]  /*5280*/  IADD3 R24, P3, R7.reuse, R20, RZ ;  /* 0x0000001407187210 */ /* 0x041fe20007f7e0ff */
[----:B------:R-:W-:Y:S01]  /*5290*/  BSSY B2, `(.L_x_109) ;  /* 0x00000f1000027945 */ /* 0x000fe20003800000 */
[----:B------:R-:W-:-:S03]  /*52a0*/  IADD3 R22, P0, R7, R18, RZ ;  /* 0x0000001207167210 */ /* 0x000fc60007f1e0ff */
[C---:B--2---:R-:W-:Y:S01]  /*52b0*/  IMAD.X R25, R8.reuse, 0x1, R21, P3 ;  /* 0x0000000108197824 */ /* 0x044fe200018e0615 */
[----:B-1-3--:R-:W-:Y:S01]  /*52c0*/  IADD3.X R23, R8, R19, RZ, P0, !PT ;  /* 0x0000001308177210 */ /* 0x00afe200007fe4ff */
[----:B------:R-:W-:Y:S05]  /*52d0*/  @!P2 BRA `(.L_x_110) ;  /* 0x00000ec00000a947 */ /* 0x000fea0003800000 */
[----:B------:R-:W2:Y:S04]  /*52e0*/  LDG.E.CONSTANT R2, [R24.64] ;  /* 0x0000000818027981 */ /* 0x000ea8000c1e9900 */
[----:B------:R-:W2:Y:S01]  /*52f0*/  LDG.E.CONSTANT R19, [R22.64] ;  /* 0x0000000816137981 */ /* 0x000ea2000c1e9900 */
[----:B------:R-:W-:Y:S01]  /*5300*/  IADD3 R6, R9, -0x1, RZ ;  /* 0xffffffff09067810 */ /* 0x000fe20007ffe0ff */
[----:B------:R-:W-:Y:S01]  /*5310*/  BSSY B1, `(.L_x_111) ;  /* 0x00000da000017945 */ /* 0x000fe20003800000 */
[----:B------:R-:W-:Y:S01]  /*5320*/  MOV R18, 0x28 ;  /* 0x0000002800127802 */ /* 0x000fe20000000f00 */
[----:B------:R-:W-:Y:S01]  /*5330*/  IMAD.MOV.U32 R20, RZ, RZ, RZ ;  /* 0x000000ffff147224 */ /* 0x000fe200078e00ff */
[----:B------:R-:W-:-:S02]  /*5340*/  ISETP.GE.U32.AND P0, PT, R6, 0x3, PT ;  /* 0x000000030600780c */ /* 0x000fc40003f06070 */
[----:B------:R-:W-:Y:S01]  /*5350*/  LOP3.LUT R6, R9, 0x3, RZ, 0xc0, !PT ;  /* 0x0000000309067812 */ /* 0x000fe200078ec0ff */
[----:B--2---:R-:W-:Y:S01]  /*5360*/  FADD.FTZ R2, -R2, R19 ;  /* 0x0000001302027221 */ /* 0x004fe20000010100 */
[----:B------:R-:W-:-:S09]  /*5370*/  SEL R19, R18, 0x2c, !P1 ;  /* 0x0000002c12137807 */ /* 0x000fd20004800000 */
[----:B------:R-:W-:Y:S05]  /*5380*/  @!P0 BRA `(.L_x_112) ;  /* 0x00000d2000008947 */ /* 0x000fea0003800000 */
[----:B------:R-:W-:Y:S01]  /*5390*/  IADD3 R44, R9, -R6, RZ ;  /* 0x80000006092c7210 */ /* 0x000fe20007ffe0ff */
[----:B------:R-:W-:Y:S01]  /*53a0*/  IMAD.SHL.U32 R21, R17, 0x4, RZ ;  /* 0x0000000411157824 */ /* 0x000fe200078e00ff */
[----:B------:R-:W-:Y:S01]  /*53b0*/  BSSY B0, `(.L_x_113) ;  /* 0x00000b1000007945 */ /* 0x000fe20003800000 */
[----:B------:R-:W-:Y:S02]  /*53c0*/  MOV R20, RZ ;  /* 0x000000ff00147202 */ /* 0x000fe40000000f00 */
        /* <DEDUP_REMOVED lines=8> */
.L_x_117:
[----:B------:R-:W-:-:S05]  /*5450*/  IADD3 R28, R19, 0x4, R20 ;  /* 0x00000004131c7810 */ /* 0x000fca0007ffe014 */
[----:B------:R-:W-:-:S04]  /*5460*/  IMAD R28, R28, R17, R4 ;  /* 0x000000111c1c7224 */ /* 0x000fc800078e0204 */
[----:B-1----:R-:W-:Y:S01]  /*5470*/  IMAD.WIDE R28, R28, R5, c[0x0][0x178] ;  /* 0x00005e001c1c7625 */ /* 0x002fe200078e0205 */
        /* <DEDUP_REMOVED lines=14> */
[C---:B0-----:R-:W-:Y:S01]  /*5560*/  IADD3 R28, P3, R21.reuse, R42, RZ ;  /* 0x0000002a151c7210 */ /* 0x041fe20007f7e0ff */
[----:B------:R-:W-:Y:S01]  /*5570*/  IMAD.WIDE R30, R30, R5, c[0x0][0x178] ;  /* 0x00005e001e1e7625 */ /* 0x000fe200078e0205 */
[----:B------:R-:W-:Y:S01]  /*5580*/  IADD3 R36, P4, R21, R38, RZ ;  /* 0x0000002615247210 */ /* 0x000fe20007f9e0ff */
[----:B------:R0:W3:Y:S01]  /*5590*/  LDG.E.CONSTANT R49, [R42.64] ;  /* 0x000000082a317981 */ /* 0x0000e2000c1e9900 */
[----:B------:R-:W-:-:S02]  /*55a0*/  IADD3.X R29, R43, R18, RZ, P3, !PT ;  /* 0x000000122b1d7210 */ /* 0x000fc40001ffe4ff */
[----:B------:R-:W-:Y:S01]  /*55b0*/  IADD3 R34, P3, R21, R30, RZ ;  /* 0x0000001e15227210 */ /* 0x000fe20007f7e0ff */
[----:B------:R-:W-:Y:S01]  /*55c0*/  IMAD.WIDE R40, R40, R5, c[0x0][0x178] ;  /* 0x00005e0028287625 */ /* 0x000fe200078e0205 */
[C---:B------:R-:W-:Y:S01]  /*55d0*/  IADD3.X R37, R18.reuse, R39, RZ, P4, !PT ;  /* 0x0000002712257210 */ /* 0x040fe200027fe4ff */
        /* <DEDUP_REMOVED lines=80> */
.L_x_116:
[----:B------:R-:W-:Y:S05]  /*5ae0*/  BSYNC B3 ;  /* 0x0000000000037941 */ /* 0x000fea0003800000 */
.L_x_115:
[----:B------:R-:W-:Y:S01]  /*5af0*/  ISETP.GT.AND P3, PT, R44, 0x4, PT ;  /* 0x000000042c00780c */ /* 0x000fe20003f64270 */
[----:B------:R-:W-:-:S12]  /*5b00*/  BSSY B3, `(.L_x_118) ;  /* 0x0000038000037945 */ /* 0x000fd80003800000 */
[----:B------:R-:W-:Y:S05]  /*5b10*/  @!P3 BRA `(.L_x_119) ;  /* 0x000003600000b947 */ /* 0x000fea0003800000 */
[C---:B------:R-:W-:Y:S02]  /*5b20*/  IADD3 R28, R19.reuse, R20, RZ ;  /* 0x00000014131c7210 */ /* 0x040fe40007ffe0ff */
[----:B-1----:R-:W-:-:S03]  /*5b30*/  IADD3 R29, R19, 0x4, R20 ;  /* 0x00000004131d7810 */ /* 0x002fc60007ffe014 */
[-CC-:B------:R-:W-:Y:S02]  /*5b40*/  IMAD R28, R28, R17.reuse, R4.reuse ;  /* 0x000000111c1c7224 */ /* 0x180fe400078e0204 */
[----:B------:R-:W-:Y:S02]  /*5b50*/  IMAD R34, R29, R17, R4 ;  /* 0x000000111d227224 */ /* 0x000fe400078e0204 */
[----:B------:R-:W-:-:S04]  /*5b60*/  IMAD.WIDE R42, R28, R5, c[0x0][0x178] ;  /* 0x00005e001c2a7625 */ /* 0x000fc800078e0205 */
[----:B------:R-:W-:Y:S01]  /*5b70*/  IMAD.WIDE R34, R34, R5, c[0x0][0x178] ;  /* 0x00005e0022227625 */ /* 0x000fe200078e0205 */
[----:B------:R-:W-:-:S04]  /*5b80*/  IADD3 R40, P0, R21, R42, RZ ;  /* 0x0000002a15287210 */ /* 0x000fc80007f1e0ff */
[----:B------:R-:W-:Y:S01]  /*5b90*/  IADD3 R32, P3, R21, R34, RZ ;  /* 0x0000002215207210 */ /* 0x000fe20007f7e0ff */
[--C-:B------:R-:W-:Y:S01]  /*5ba0*/  IMAD.X R41, R43, 0x1, R18.reuse, P0 ;  /* 0x000000012b297824 */ /* 0x100fe200000e0612 */
[----:B------:R-:W-:Y:S01]  /*5bb0*/  IADD3 R36, P0, R21, R40, RZ ;  /* 0x0000002815247210 */ /* 0x000fe20007f1e0ff */
        /* <DEDUP_REMOVED lines=44> */
.L_x_119:
[----:B------:R-:W-:Y:S05]  /*5e80*/  BSYNC B3 ;  /* 0x0000000000037941 */ /* 0x000fea0003800000 */
.L_x_118:
[----:B------:R-:W-:-:S13]  /*5e90*/  ISETP.NE.OR P0, PT, R44, RZ, P0 ;  /* 0x000000ff2c00720c */ /* 0x000fda0000705670 */
[----:B------:R-:W-:Y:S01]  /*5ea0*/  @!P0 BREAK B0 ;  /* 0x0000000000008942 */ /* 0x000fe20003800000 */
[----:B------:R-:W-:Y:S05]  /*5eb0*/  @!P0 BRA `(.L_x_112) ;  /* 0x000001f000008947 */ /* 0x000fea0003800000 */
.L_x_114:
[----:B------:R-:W-:Y:S05]  /*5ec0*/  BSYNC B0 ;  /* 0x0000000000007941 */ /* 0x000fea0003800000 */
.L_x_113:
[----:B------:R-:W-:-:S04]  /*5ed0*/  IMAD.IADD R28, R19, 0x1, R20 ;  /* 0x00000001131c7824 */ /* 0x000fc800078e0214 */
[----:B------:R-:W-:-:S04]  /*5ee0*/  IMAD R28, R28, R17, R4 ;  /* 0x000000111c1c7224 */ /* 0x000fc800078e0204 */
[----:B01----:R-:W-:-:S05]  /*5ef0*/  IMAD.WIDE R34, R28, R5, c[0x0][0x178] ;  /* 0x00005e001c227625 */ /* 0x003fca00078e0205 */
        /* <DEDUP_REMOVED lines=27> */
.L_x_112:
[----:B------:R-:W-:Y:S05]  /*60b0*/  BSYNC B1 ;  /* 0x0000000000017941 */ /* 0x000fea0003800000 */
.L_x_111:
[----:B------:R-:W-:-:S13]  /*60c0*/  ISETP.NE.AND P0, PT, R6, RZ, PT ;  /* 0x000000ff0600720c */ /* 0x000fda0003f05270 */
[----:B------:R-:W-:Y:S05]  /*60d0*/  @!P0 BRA `(.L_x_110) ;  /* 0x000000c000008947 */ /* 0x000fea0003800000 */
.L_x_120:
[----:B-1----:R-:W-:-:S04]  /*60e0*/  IMAD.IADD R18, R19, 0x1, R20 ;  /* 0x0000000113127824 */ /* 0x002fc800078e0214 */
[----:B------:R-:W-:-:S04]  /*60f0*/  IMAD R18, R18, R17, R4 ;  /* 0x0000001112127224 */ /* 0x000fc800078e0204 */
[----:B-1----:R-:W-:-:S06]  /*6100*/  IMAD.WIDE R28, R18, R5, c[0x0][0x178] ;  /* 0x00005e00121c7625 */ /* 0x002fcc00078e0205 */
[----:B------:R-:W2:Y:S01]  /*6110*/  LDG.E.CONSTANT R28, [R28.64] ;  /* 0x000000081c1c7981 */ /* 0x000ea2000c1e9900 */
[----:B------:R-:W-:Y:S02]  /*6120*/  LEA R18, R20, R15, 0x2 ;  /* 0x0000000f14127211 */ /* 0x000fe400078e10ff */
[----:B------:R-:W-:Y:S02]  /*6130*/  IADD3 R6, R6, -0x1, RZ ;  /* 0xffffffff06067810 */ /* 0x000fe40007ffe0ff */
[----:B------:R-:W-:Y:S01]  /*6140*/  IADD3 R20, R20, 0x1, RZ ;  /* 0x0000000114147810 */ /* 0x000fe20007ffe0ff */
[----:B------:R-:W2:Y:S01]  /*6150*/  LDS R21, [R18+0x4] ;  /* 0x0000040012157984 */ /* 0x000ea20000000800 */
[----:B------:R-:W-:Y:S01]  /*6160*/  ISETP.NE.AND P0, PT, R6, RZ, PT ;  /* 0x000000ff0600720c */ /* 0x000fe20003f05270 */
[----:B--2---:R-:W-:-:S05]  /*6170*/  FFMA.FTZ R21, R2, R28, R21 ;  /* 0x0000001c02157223 */ /* 0x004fca0000010015 */
[----:B------:R1:W-:Y:S07]  /*6180*/  STS [R18+0x4], R21 ;  /* 0x0000041512007388 */ /* 0x0003ee0000000800 */
[----:B------:R-:W-:Y:S05]  /*6190*/  @P0 BRA `(.L_x_120) ;  /* 0xffffff4000000947 */ /* 0x000fea000383ffff */
.L_x_110:
[----:B------:R-:W-:Y:S05]  /*61a0*/  BSYNC B2 ;  /* 0x0000000000027941 */ /* 0x000fea0003800000 */
.L_x_109:
[----:B------:R-:W-:Y:S01]  /*61b0*/  WARPSYNC 0xffffffff ;  /* 0xffffffff00007948 */ /* 0x000fe20003800000 */
[C---:B-1----:R-:W-:Y:S01]  /*61c0*/  IADD3 R18, P0, R7.reuse, R22, RZ ;  /* 0x0000001607127210 */ /* 0x042fe20007f1e0ff */
[----:B------:R-:W-:Y:S01]  /*61d0*/  BSSY B2, `(.L_x_121) ;  /* 0x00000ef000027945 */ /* 0x000fe20003800000 */
[----:B------:R-:W-:-:S03]  /*61e0*/  IADD3 R20, P3, R7, R24, RZ ;  /* 0x0000001807147210 */ /* 0x000fc60007f7e0ff */
[C---:B------:R-:W-:Y:S01]  /*61f0*/  IMAD.X R19, R8.reuse, 0x1, R23, P0 ;  /* 0x0000000108137824 */ /* 0x040fe200000e0617 */
[----:B------:R-:W-:Y:S01]  /*6200*/  IADD3.X R21, R8, R25, RZ, P3, !PT ;  /* 0x0000001908157210 */ /* 0x000fe20001ffe4ff */
[----:B------:R-:W-:Y:S05]  /*6210*/  @!P2 BRA `(.L_x_122) ;  /* 0x00000ea00000a947 */ /* 0x000fea0003800000 */
[----:B------:R-:W2:Y:S04]  /*6220*/  LDG.E.CONSTANT R6, [R20.64] ;  /* 0x0000000814067981 */ /* 0x000ea8000c1e9900 */
[----:B------:R-:W2:Y:S01]  /*6230*/  LDG.E.CONSTANT R23, [R18.64] ;  /* 0x0000000812177981 */ /* 0x000ea2000c1e9900 */
[----:B------:R-:W-:Y:S01]  /*6240*/  IADD3 R2, R9, -0x1, RZ ;  /* 0xffffffff09027810 */ /* 0x000fe20007ffe0ff */
[----:B------:R-:W-:Y:S01]  /*6250*/  BSSY B1, `(.L_x_123) ;  /* 0x00000d8000017945 */ /* 0x000fe20003800000 */
[----:B0-----:R-:W-:Y:S02]  /*6260*/  IMAD.MOV.U32 R40, RZ, RZ, RZ ;  /* 0x000000ffff287224 */ /* 0x001fe400078e00ff */
[----:B------:R-:W-:-:S02]  /*6270*/  ISETP.GE.U32.AND P0, PT, R2, 0x3, PT ;  /* 0x000000030200780c */ /* 0x000fc40003f06070 */
[----:B------:R-:W-:Y:S01]  /*6280*/  LOP3.LUT R2, R9, 0x3, RZ, 0xc0, !PT ;  /* 0x0000000309027812 */ /* 0x000fe200078ec0ff */
[----:B--2---:R-:W-:-:S10]  /*6290*/  FADD.FTZ R6, -R6, R23 ;  /* 0x0000001706067221 */ /* 0x004fd40000010100 */
        /* <DEDUP_REMOVED lines=13> */
.L_x_129:
        /* <DEDUP_REMOVED lines=8> */
[----:B------:R-:W-:-:S03]  /*63f0*/  IMAD R30, R23, R17, R4 ;  /* 0x00000011171e7224 */ /* 0x000fc600078e0204 */
[----:B------:R-:W-:-:S05]  /*6400*/  IMAD.X R29, R37, 0x1, R41, P3 ;  /* 0x00000001251d7824 */ /* 0x000fca00018e0629 */
[----:B------:R1:W3:Y:S01]  /*6410*/  LDG.E.CONSTANT R45, [R28.64] ;  /* 0x000000081c2d7981 */ /* 0x0002e2000c1e9900 */
[----:B------:R-:W-:Y:S01]  /*6420*/  IMAD.WIDE R22, R22, R5, c[0x0][0x178] ;  /* 0x00005e0016167625 */ /* 0x000fe200078e0205 */
[----:B------:R-:W-:-:S03]  /*6430*/  IADD3 R32, P3, R43, R28, RZ ;  /* 0x0000001c2b207210 */ /* 0x000fc60007f7e0ff */
[----:B------:R-:W-:Y:S01]  /*6440*/  IMAD.WIDE R30, R30, R5, c[0x0][0x178] ;  /* 0x00005e001e1e7625 */ /* 0x000fe200078e0205 */
[----:B------:R-:W-:Y:S01]  /*6450*/  IADD3 R34, P4, R43, R22, RZ ;  /* 0x000000162b227210 */ /* 0x000fe20007f9e0ff */
[----:B------:R4:W3:Y:S01]  /*6460*/  LDG.E.CONSTANT R49, [R22.64] ;  /* 0x0000000816317981 */ /* 0x0008e2000c1e9900 */
[----:B-1----:R-:W-:Y:S02]  /*6470*/  IADD3 R28, R39, 0xc, RZ ;  /* 0x0000000c271c7810 */ /* 0x002fe40007ffe0ff */
[----:B------:R-:W-:Y:S01]  /*6480*/  IADD3.X R33, R41, R29, RZ, P3, !PT ;  /* 0x0000001d29217210 */ /* 0x000fe20001ffe4ff */
[----:B------:R-:W-:Y:S01]  /*6490*/  IMAD.X R35, R23, 0x1, R41, P4 ;  /* 0x0000000117237824 */ /* 0x000fe200020e0629 */
[C---:B------:R-:W-:Y:S01]  /*64a0*/  IADD3 R38, P3, R43.reuse, R32, RZ ;  /* 0x000000202b267210 */ /* 0x040fe20007f7e0ff */
[----:B------:R1:W3:Y:S01]  /*64b0*/  LDG.E.CONSTANT R51, [R30.64] ;  /* 0x000000081e337981 */ /* 0x0002e2000c1e9900 */
[----:B----4-:R-:W-:Y:S01]  /*64c0*/  IMAD R22, R28, R17, R4 ;  /* 0x000000111c167224 */ /* 0x010fe200078e0204 */
[----:B------:R-:W-:-:S02]  /*64d0*/  IADD3 R24, P5, R43, R30, RZ ;  /* 0x0000001e2b187210 */ /* 0x000fc40007fbe0ff */
[----:B------:R4:W3:Y:S01]  /*64e0*/  LDG.E.CONSTANT R53, [R32.64] ;  /* 0x0000000820357981 */ /* 0x0008e2000c1e9900 */
[----:B0-----:R-:W-:Y:S01]  /*64f0*/  IADD3 R36, P4, R43, R34, RZ ;  /* 0x000000222b247210 */ /* 0x001fe20007f9e0ff */
[----:B------:R-:W-:Y:S01]  /*6500*/  IMAD.WIDE R22, R22, R5, c[0x0][0x178] ;  /* 0x00005e0016167625 */ /* 0x000fe200078e0205 */
[----:B------:R-:W-:Y:S01]  /*6510*/  IADD3.X R25, R31, R41, RZ, P5, !PT ;  /* 0x000000291f197210 */ /* 0x000fe20002ffe4ff */
[----:B------:R0:W3:Y:S01]  /*6520*/  LDG.E.CONSTANT R55, [R34.64] ;  /* 0x0000000822377981 */ /* 0x0000e2000c1e9900 */
[C---:B------:R-:W-:Y:S01]  /*6530*/  IADD3.X R37, R41.reuse, R35, RZ, P4, !PT ;  /* 0x0000002329257210 */ /* 0x040fe200027fe4ff */
[----:B------:R-:W-:Y:S01]  /*6540*/  IMAD.X R39, R41, 0x1, R33, P3 ;  /* 0x0000000129277824 */ /* 0x000fe200018e0621 */
[C---:B------:R-:W-:Y:S01]  /*6550*/  IADD3 R28, P3, R43.reuse, R24, RZ ;  /* 0x000000182b1c7210 */ /* 0x040fe20007f7e0ff */
[----:B------:R0:W3:Y:S01]  /*6560*/  LDG.E.CONSTANT R57, [R24.64] ;  /* 0x0000000818397981 */ /* 0x0000e2000c1e9900 */
[----:B----4-:R-:W-:-:S03]  /*6570*/  IADD3 R32, P4, R43, R22, RZ ;  /* 0x000000162b207210 */ /* 0x010fc60007f9e0ff */
[----:B------:R-:W-:Y:S01]  /*6580*/  IMAD.X R29, R41, 0x1, R25, P3 ;  /* 0x00000001291d7824 */ /* 0x000fe200018e0619 */
[----:B-1----:R-:W-:Y:S01]  /*6590*/  IADD3 R30, P3, R43, R36, RZ ;  /* 0x000000242b1e7210 */ /* 0x002fe20007f7e0ff */
[----:B------:R1:W4:Y:S01]  /*65a0*/  LDG.E.CONSTANT R59, [R38.64] ;  /* 0x00000008263b7981 */ /* 0x000322000c1e9900 */
[----:B------:R-:W-:Y:S01]  /*65b0*/  IMAD.X R33, R23, 0x1, R41, P4 ;  /* 0x0000000117217824 */ /* 0x000fe200020e0629 */
[----:B0-----:R-:W-:Y:S02]  /*65c0*/  IADD3 R24, P4, R43, R32, RZ ;  /* 0x000000202b187210 */ /* 0x001fe40007f9e0ff */
[----:B------:R0:W4:Y:S01]  /*65d0*/  LDG.E.CONSTANT R61, [R36.64] ;  /* 0x00000008243d7981 */ /* 0x000122000c1e9900 */
[----:B------:R-:W-:Y:S02]  /*65e0*/  IADD3.X R31, R41, R37, RZ, P3, !PT ;  /* 0x00000025291f7210 */ /* 0x000fe40001ffe4ff */
[----:B------:R-:W-:Y:S01]  /*65f0*/  IADD3 R34, P3, R43, R28, RZ ;  /* 0x0000001c2b227210 */ /* 0x000fe20007f7e0ff */
[----:B------:R0:W4:Y:S01]  /*6600*/  LDG.E.CONSTANT R44, [R28.64] ;  /* 0x000000081c2c7981 */ /* 0x000122000c1e9900 */
[----:B------:R-:W-:-:S02]  /*6610*/  IADD3.X R25, R41, R33, RZ, P4, !PT ;  /* 0x0000002129197210 */ /* 0x000fc400027fe4ff */
[----:B-1----:R-:W-:Y:S01]  /*6620*/  IADD3 R38, P4, R43, R24, RZ ;  /* 0x000000182b267210 */ /* 0x002fe20007f9e0ff */
[C---:B------:R-:W-:Y:S01]  /*6630*/  IMAD.X R35, R41.reuse, 0x1, R29, P3 ;  /* 0x0000000129237824 */ /* 0x040fe200018e061d */
[----:B------:R1:W4:Y:S02]  /*6640*/  LDG.E.CONSTANT R31, [R30.64] ;  /* 0x000000081e1f7981 */ /* 0x000324000c1e9900 */
[----:B------:R-:W-:Y:S02]  /*6650*/  IADD3.X R39, R41, R25, RZ, P4, !PT ;  /* 0x0000001929277210 */ /* 0x000fe400027fe4ff */
        /* <DEDUP_REMOVED lines=8> */
[----:B------:R-:W-:Y:S04]  /*66e0*/  LDS R29, [R28.X4+0xc] ;  /* 0x00000c001c1d7984 */ /* 0x000fe80000004800 */
[----:B------:R-:W-:Y:S04]  /*66f0*/  LDS R36, [R28.X4+0x10] ;  /* 0x000010001c247984 */ /* 0x000fe80000004800 */
[----:B------:R-:W0:Y:S04]  /*6700*/  LDS R22, [R28.X4+0x14] ;  /* 0x000014001c167984 */ /* 0x000e280000004800 */
[----:B-1----:R-:W-:Y:S04]  /*6710*/  LDS R30, [R28.X4+0x18] ;  /* 0x000018001c1e7984 */ /* 0x002fe80000004800 */
        /* <DEDUP_REMOVED lines=12> */
[----:B------:R-:W2:Y:S01]  /*67e0*/  LDS R37, [R28.X4+0x2c] ;  /* 0x00002c001c257984 */ /* 0x000ea20000004800 */
[----:B---3--:R-:W-:-:S03]  /*67f0*/  FFMA.FTZ R52, R6, R45, R52 ;  /* 0x0000002d06347223 */ /* 0x008fc60000010034 */
[----:B------:R-:W3:Y:S01]  /*6800*/  LDS R45, [R28.X4+0x30] ;  /* 0x000030001c2d7984 */ /* 0x000ee20000004800 */
[----:B0-----:R-:W-:-:S03]  /*6810*/  FFMA.FTZ R49, R6, R49, R22 ;  /* 0x0000003106317223 */ /* 0x001fc60000010016 */
[----:B------:R0:W-:Y:S01]  /*6820*/  STS [R28.X4+0x4], R54 ;  /* 0x000004361c007388 */ /* 0x0001e20000004800 */
[C---:B-1----:R-:W-:Y:S01]  /*6830*/  FFMA.FTZ R51, R6.reuse, R51, R34 ;  /* 0x0000003306337223 */ /* 0x042fe20000010022 */
[C---:B------:R-:W-:Y:S01]  /*6840*/  FFMA.FTZ R29, R6.reuse, R53, R29 ;  /* 0x00000035061d7223 */ /* 0x040fe2000001001d */
[C---:B------:R-:W-:Y:S01]  /*6850*/  FFMA.FTZ R55, R6.reuse, R55, R30 ;  /* 0x0000003706377223 */ /* 0x040fe2000001001e */
[C---:B------:R-:W-:Y:S01]  /*6860*/  FFMA.FTZ R57, R6.reuse, R57, R32 ;  /* 0x0000003906397223 */ /* 0x040fe20000010020 */
[----:B------:R0:W-:Y:S01]  /*6870*/  STS [R28.X4+0x8], R52 ;  /* 0x000008341c007388 */ /* 0x0001e20000004800 */
[C---:B----4-:R-:W-:Y:S01]  /*6880*/  FFMA.FTZ R59, R6.reuse, R59, R36 ;  /* 0x0000003b063b7223 */ /* 0x050fe20000010024 */
[C---:B--2---:R-:W-:Y:S01]  /*6890*/  FFMA.FTZ R47, R6.reuse, R61, R47 ;  /* 0x0000003d062f7223 */ /* 0x044fe2000001002f */
[C---:B------:R-:W-:Y:S01]  /*68a0*/  FFMA.FTZ R37, R6.reuse, R44, R37 ;  /* 0x0000002c06257223 */ /* 0x040fe20000010025 */
        /* <DEDUP_REMOVED lines=21> */
.L_x_128:
[----:B------:R-:W-:Y:S05]  /*6a00*/  BSYNC B3 ;  /* 0x0000000000037941 */ /* 0x000fea0003800000 */
.L_x_127:
        /* <DEDUP_REMOVED lines=9> */
[----:B------:R-:W-:-:S04]  /*6aa0*/  IMAD.WIDE R22, R22, R5, c[0x0][0x178] ;  /* 0x00005e0016167625 */ /* 0x000fc800078e0205 */
[----:B------:R-:W-:Y:S01]  /*6ab0*/  IMAD.X R35, R39, 0x1, R41, P0 ;  /* 0x0000000127237824 */ /* 0x000fe200000e0629 */
[C---:B------:R-:W-:Y:S01]  /*6ac0*/  IADD3 R28, P3, R43.reuse, R22, RZ ;  /* 0x000000162b1c7210 */ /* 0x040fe20007f7e0ff */
[----:B------:R-:W2:Y:S01]  /*6ad0*/  LDG.E.CONSTANT R39, [R38.64] ;  /* 0x0000000826277981 */ /* 0x000ea2000c1e9900 */
[----:B------:R-:W-:-:S03]  /*6ae0*/  IADD3 R24, P0, R43, R34, RZ ;  /* 0x000000222b187210 */ /* 0x000fc60007f1e0ff */
[----:B------:R-:W-:Y:S01]  /*6af0*/  IMAD.X R29, R23, 0x1, R41, P3 ;  /* 0x00000001171d7824 */ /* 0x000fe200018e0629 */
[----:B------:R-:W-:Y:S01]  /*6b00*/  IADD3.X R25, R41, R35, RZ, P0, !PT ;  /* 0x0000002329197210 */ /* 0x000fe200007fe4ff */
[----:B------:R0:W3:Y:S01]  /*6b10*/  LDG.E.CONSTANT R44, [R34.64] ;  /* 0x00000008222c7981 */ /* 0x0000e2000c1e9900 */
[C---:B------:R-:W-:Y:S02]  /*6b20*/  IADD3 R30, P3, R43.reuse, R28, RZ ;  /* 0x0000001c2b1e7210 */ /* 0x040fe40007f7e0ff */
[----:B------:R-:W-:Y:S01]  /*6b30*/  IADD3 R32, P0, R43, R24, RZ ;  /* 0x000000182b207210 */ /* 0x000fe20007f1e0ff */
[----:B------:R1:W4:Y:S02]  /*6b40*/  LDG.E.CONSTANT R23, [R22.64] ;  /* 0x0000000816177981 */ /* 0x000324000c1e9900 */
[C---:B------:R-:W-:Y:S01]  /*6b50*/  IMAD.X R31, R41.reuse, 0x1, R29, P3 ;  /* 0x00000001291f7824 */ /* 0x040fe200018e061d */
[----:B------:R-:W-:Y:S01]  /*6b60*/  IADD3.X R33, R41, R25, RZ, P0, !PT ;  /* 0x0000001929217210 */ /* 0x000fe200007fe4ff */
[----:B------:R0:W4:Y:S01]  /*6b70*/  LDG.E.CONSTANT R24, [R24.64] ;  /* 0x0000000818187981 */ /* 0x000122000c1e9900 */
[----:B------:R-:W-:-:S03]  /*6b80*/  IADD3 R36, P0, R43, R30, RZ ;  /* 0x0000001e2b247210 */ /* 0x000fc60007f1e0ff */
[----:B------:R0:W4:Y:S01]  /*6b90*/  LDG.E.CONSTANT R28, [R28.64] ;  /* 0x000000081c1c7981 */ /* 0x000122000c1e9900 */
[----:B------:R-:W-:-:S03]  /*6ba0*/  IADD3.X R37, R41, R31, RZ, P0, !PT ;  /* 0x0000001f29257210 */ /* 0x000fc600007fe4ff */
        /* <DEDUP_REMOVED lines=31> */
.L_x_131:
[----:B------:R-:W-:Y:S05]  /*6da0*/  BSYNC B3 ;  /* 0x0000000000037941 */ /* 0x000fea0003800000 */
.L_x_130:
[----:B------:R-:W-:-:S13]  /*6db0*/  ISETP.NE.OR P0, PT, R42, RZ, P0 ;  /* 0x000000ff2a00720c */ /* 0x000fda0000705670 */
[----:B------:R-:W-:Y:S01]  /*6dc0*/  @!P0 BREAK B0 ;  /* 0x0000000000008942 */ /* 0x000fe20003800000 */
[----:B------:R-:W-:Y:S05]  /*6dd0*/  @!P0 BRA `(.L_x_124) ;  /* 0x000001f000008947 */ /* 0x000fea0003800000 */
.L_x_126:
[----:B------:R-:W-:Y:S05]  /*6de0*/  BSYNC B0 ;  /* 0x0000000000007941 */ /* 0x000fea0003800000 */
.L_x_125:
[----:B------:R-:W-:-:S04]  /*6df0*/  IMAD R22, R16, 0x5, R40 ;  /* 0x0000000510167824 */ /* 0x000fc800078e0228 */
[----:B------:R-:W-:-:S04]  /*6e00*/  IMAD R22, R22, R17, R4 ;  /* 0x0000001116167224 */ /* 0x000fc800078e0204 */
[----:B0-----:R-:W-:-:S05]  /*6e10*/  IMAD.WIDE R28, R22, R5, c[0x0][0x178] ;  /* 0x00005e00161c7625 */ /* 0x001fca00078e0205 */
        /* <DEDUP_REMOVED lines=27> */
.L_x_124:
[----:B------:R-:W-:Y:S05]  /*6fd0*/  BSYNC B1 ;  /* 0x0000000000017941 */ /* 0x000fea0003800000 */
.L_x_123:
[----:B------:R-:W-:-:S13]  /*6fe0*/  ISETP.NE.AND P0, PT, R2, RZ, PT ;  /* 0x000000ff0200720c */ /* 0x000fda0003f05270 */
[----:B------:R-:W-:Y:S05]  /*6ff0*/  @!P0 BRA `(.L_x_122) ;  /* 0x000000c000008947 */ /* 0x000fea0003800000 */
.L_x_132:
[----:B------:R-:W-:-:S04]  /*7000*/  IMAD R22, R16, 0x5, R40 ;  /* 0x0000000510167824 */ /* 0x000fc800078e0228 */
[----:B------:R-:W-:-:S04]  /*7010*/  IMAD R22, R22, R17, R4 ;  /* 0x0000001116167224 */ /* 0x000fc800078e0204 */
[----:B0-----:R-:W-:-:S06]  /*7020*/  IMAD.WIDE R22, R22, R5, c[0x0][0x178] ;  /* 0x00005e0016167625 */ /* 0x001fcc00078e0205 */
        /* <DEDUP_REMOVED lines=9> */
.L_x_122:
[----:B------:R-:W-:Y:S05]  /*70c0*/  BSYNC B2 ;  /* 0x0000000000027941 */ /* 0x000fea0003800000 */
.L_x_121:
[----:B------:R-:W-:Y:S01]  /*70d0*/  WARPSYNC 0xffffffff ;  /* 0xffffffff00007948 */ /* 0x000fe20003800000 */
[C---:B------:R-:W-:Y:S01]  /*70e0*/  IADD3 R18, P0, R7.reuse, R18, RZ ;  /* 0x0000001207127210 */ /* 0x040fe20007f1e0ff */
[----:B------:R-:W-:Y:S01]  /*70f0*/  BSSY B2, `(.L_x_133) ;  /* 0x00000ef000027945 */ /* 0x000fe20003800000 */
[----:B------:R-:W-:-:S03]  /*7100*/  IADD3 R20, P3, R7, R20, RZ ;  /* 0x0000001407147210 */ /* 0x000fc60007f7e0ff */
[C---:B------:R-:W-:Y:S01]  /*7110*/  IMAD.X R19, R8.reuse, 0x1, R19, P0 ;  /* 0x0000000108137824 */ /* 0x040fe200000e0613 */
[----:B------:R-:W-:Y:S01]  /*7120*/  IADD3.X R21, R8, R21, RZ, P3, !PT ;  /* 0x0000001508157210 */ /* 0x000fe20001ffe4ff */
[----:B------:R-:W-:Y:S05]  /*7130*/  @!P2 BRA `(.L_x_134) ;  /* 0x00000ea00000a947 */ /* 0x000fea0003800000 */
[----:B------:R-:W2:Y:S04]  /*7140*/  LDG.E.CONSTANT R6, [R20.64] ;  /* 0x0000000814067981 */ /* 0x000ea8000c1e9900 */
[----:B0-----:R-:W2:Y:S01]  /*7150*/  LDG.E.CONSTANT R23, [R18.64] ;  /* 0x0000000812177981 */ /* 0x001ea2000c1e9900 */
[----:B------:R-:W-:Y:S01]  /*7160*/  IADD3 R2, R9, -0x1, RZ ;  /* 0xffffffff09027810 */ /* 0x000fe20007ffe0ff */
[----:B------:R-:W-:Y:S01]  /*7170*/  BSSY B1, `(.L_x_135) ;  /* 0x00000d8000017945 */ /* 0x000fe20003800000 */
[----:B------:R-:W-:Y:S02]  /*7180*/  IMAD.MOV.U32 R40, RZ, RZ, RZ ;  /* 0x000000ffff287224 */ /* 0x000fe400078e00ff */
        /* <DEDUP_REMOVED lines=16> */
.L_x_141:
[----:B01----:R-:W-:-:S04]  /*7290*/  IMAD R39, R16, 0x6, R40 ;  /* 0x0000000610277824 */ /* 0x003fc800078e0228 */
        /* <DEDUP_REMOVED lines=104> */
.L_x_140:
[----:B------:R-:W-:Y:S05]  /*7920*/  BSYNC B3 ;  /* 0x0000000000037941 */ /* 0x000fea0003800000 */
.L_x_139:
[----:B------:R-:W-:Y:S01]  /*7930*/  ISETP.GT.AND P3, PT, R42, 0x4, PT ;  /* 0x000000042a00780c */ /* 0x000fe20003f64270 */
[----:B------:R-:W-:-:S12]  /*7940*/  BSSY B3, `(.L_x_142) ;  /* 0x0000038000037945 */ /* 0x000fd80003800000 */
[----:B------:R-:W-:Y:S05]  /*7950*/  @!P3 BRA `(.L_x_143) ;  /* 0x000003600000b947 */ /* 0x000fea0003800000 */
[----:B------:R-:W-:-:S04]  /*7960*/  IMAD R22, R16, 0x6, R40 ;  /* 0x0000000610167824 */ /* 0x000fc800078e0228 */
[C---:B------:R-:W-:Y:S01]  /*7970*/  IMAD R38, R22.reuse, R17, R4 ;  /* 0x0000001116267224 */ /* 0x040fe200078e0204 */
[----:B------:R-:W-:-:S03]  /*7980*/  IADD3 R22, R22, 0x4, RZ ;  /* 0x0000000416167810 */ /* 0x000fc60007ffe0ff */
[----:B01----:R-:W-:-:S04]  /*7990*/  IMAD.WIDE R38, R38, R5, c[0x0][0x178] ;  /* 0x00005e0026267625 */ /* 0x003fc800078e0205 */
        /* <DEDUP_REMOVED lines=50> */
.L_x_143:
[----:B------:R-:W-:Y:S05]  /*7cc0*/  BSYNC B3 ;  /* 0x0000000000037941 */ /* 0x000fea0003800000 */
.L_x_142:
[----:B------:R-:W-:-:S13]  /*7cd0*/  ISETP.NE.OR P0, PT, R42, RZ, P0 ;  /* 0x000000ff2a00720c */ /* 0x000fda0000705670 */
[----:B------:R-:W-:Y:S01]  /*7ce0*/  @!P0 BREAK B0 ;  /* 0x0000000000008942 */ /* 0x000fe20003800000 */
[----:B------:R-:W-:Y:S05]  /*7cf0*/  @!P0 BRA `(.L_x_136) ;  /* 0x000001f000008947 */ /* 0x000fea0003800000 */
.L_x_138:
[----:B------:R-:W-:Y:S05]  /*7d00*/  BSYNC B0 ;  /* 0x0000000000007941 */ /* 0x000fea0003800000 */
.L_x_137:
        /* <DEDUP_REMOVED lines=30> */
.L_x_136:
[----:B------:R-:W-:Y:S05]  /*7ef0*/  BSYNC B1 ;  /* 0x0000000000017941 */ /* 0x000fea0003800000 */
.L_x_135:
[----:B------:R-:W-:-:S13]  /*7f00*/  ISETP.NE.AND P0, PT, R2, RZ, PT ;  /* 0x000000ff0200720c */ /* 0x000fda0003f05270 */
[----:B------:R-:W-:Y:S05]  /*7f10*/  @!P0 BRA `(.L_x_134) ;  /* 0x000000c000008947 */ /* 0x000fea0003800000 */
.L_x_144:
        /* <DEDUP_REMOVED lines=12> */
.L_x_134:
[----:B------:R-:W-:Y:S05]  /*7fe0*/  BSYNC B2 ;  /* 0x0000000000027941 */ /* 0x000fea0003800000 */
.L_x_133:
        /* <DEDUP_REMOVED lines=28> */
.L_x_153:
        /* <DEDUP_REMOVED lines=105> */
.L_x_152:
[----:B------:R-:W-:Y:S05]  /*8840*/  BSYNC B3 ;  /* 0x0000000000037941 */ /* 0x000fea0003800000 */
.L_x_151:
        /* <DEDUP_REMOVED lines=57> */
.L_x_155:
[----:B------:R-:W-:Y:S05]  /*8be0*/  BSYNC B3 ;  /* 0x0000000000037941 */ /* 0x000fea0003800000 */
.L_x_154:
[----:B------:R-:W-:-:S13]  /*8bf0*/  ISETP.NE.OR P0, PT, R42, RZ, P0 ;  /* 0x000000ff2a00720c */ /* 0x000fda0000705670 */
[----:B------:R-:W-:Y:S01]  /*8c00*/  @!P0 BREAK B0 ;  /* 0x0000000000008942 */ /* 0x000fe20003800000 */
[----:B------:R-:W-:Y:S05]  /*8c10*/  @!P0 BRA `(.L_x_148) ;  /* 0x000001f000008947 */ /* 0x000fea0003800000 */
.L_x_150:
[----:B------:R-:W-:Y:S05]  /*8c20*/  BSYNC B0 ;  /* 0x0000000000007941 */ /* 0x000fea0003800000 */
.L_x_149:
        /* <DEDUP_REMOVED lines=30> */
.L_x_148:
[----:B------:R-:W-:Y:S05]  /*8e10*/  BSYNC B1 ;  /* 0x0000000000017941 */ /* 0x000fea0003800000 */
.L_x_147:
[----:B------:R-:W-:-:S13]  /*8e20*/  ISETP.NE.AND P0, PT, R2, RZ, PT ;  /* 0x000000ff0200720c */ /* 0x000fda0003f05270 */
[----:B------:R-:W-:Y:S05]  /*8e30*/  @!P0 BRA `(.L_x_146) ;  /* 0x000000c000008947 */ /* 0x000fea0003800000 */
.L_x_156:
        /* <DEDUP_REMOVED lines=12> */
.L_x_146:
[----:B------:R-:W-:Y:S05]  /*8f00*/  BSYNC B2 ;  /* 0x0000000000027941 */ /* 0x000fea0003800000 */
.L_x_145:
[----:B------:R-:W-:Y:S01]  /*8f10*/  WARPSYNC 0xffffffff ;  /* 0xffffffff00007948 */ /* 0x000fe20003800000 */
[C---:B------:R-:W-:Y:S01]  /*8f20*/  IADD3 R22, P0, R7.reuse, R18, RZ ;  /* 0x0000001207167210 */ /* 0x040fe20007f1e0ff */
[----:B------:R-:W-:Y:S01]  /*8f30*/  BSSY B2, `(.L_x_157) ;  /* 0x00000f1000027945 */ /* 0x000fe20003800000 */
[----:B0-----:R-:W-:-:S03]  /*8f40*/  IADD3 R24, P3, R7, R20, RZ ;  /* 0x0000001407187210 */ /* 0x001fc60007f7e0ff */
[C---:B------:R-:W-:Y:S01]  /*8f50*/  IMAD.X R23, R8.reuse, 0x1, R19, P0 ;  /* 0x0000000108177824 */ /* 0x040fe200000e0613 */
[----:B------:R-:W-:Y:S01]  /*8f60*/  IADD3.X R25, R8, R21, RZ, P3, !PT ;  /* 0x0000001508197210 */ /* 0x000fe20001ffe4ff */
[----:B------:R-:W-:Y:S05]  /*8f70*/  @!P2 BRA `(.L_x_158) ;  /* 0x00000ec00000a947 */ /* 0x000fea0003800000 */
[----:B------:R-:W2:Y:S04]  /*8f80*/  LDG.E.CONSTANT R2, [R24.64] ;  /* 0x0000000818027981 */ /* 0x000ea8000c1e9900 */
[----:B------:R-:W2:Y:S01]  /*8f90*/  LDG.E.CONSTANT R19, [R22.64] ;  /* 0x0000000816137981 */ /* 0x000ea2000c1e9900 */
[----:B------:R-:W-:Y:S01]  /*8fa0*/  IADD3 R6, R9, -0x1, RZ ;  /* 0xffffffff09067810 */ /* 0x000fe20007ffe0ff */
[----:B------:R-:W-:Y:S01]  /*8fb0*/  IMAD.MOV.U32 R18, RZ, RZ, 0x50 ;  /* 0x00000050ff127424 */ /* 0x000fe200078e00ff */
[----:B------:R-:W-:Y:S01]  /*8fc0*/  BSSY B1, `(.L_x_159) ;  /* 0x00000d9000017945 */ /* 0x000fe20003800000 */
[----:B------:R-:W-:-:S02]  /*8fd0*/  MOV R20, RZ ;  /* 0x000000ff00147202 */ /* 0x000fc40000000f00 */
[----:B------:R-:W-:Y:S02]  /*8fe0*/  ISETP.GE.U32.AND P0, PT, R6, 0x3, PT ;  /* 0x000000030600780c */ /* 0x000fe40003f06070 */
[----:B------:R-:W-:Y:S01]  /*8ff0*/  LOP3.LUT R6, R9, 0x3, RZ, 0xc0, !PT ;  /* 0x0000000309067812 */ /* 0x000fe200078ec0ff */
[----:B--2---:R-:W-:Y:S01]  /*9000*/  FADD.FTZ R2, -R2, R19 ;  /* 0x0000001302027221 */ /* 0x004fe20000010100 */
[----:B------:R-:W-:-:S09]  /*9010*/  SEL R19, R18, 0x58, !P1 ;  /* 0x0000005812137807 */ /* 0x000fd20004800000 */
        /* <DEDUP_REMOVED lines=13> */
.L_x_165:
[----:B------:R-:W-:-:S05]  /*90f0*/  IADD3 R28, R19, 0x4, R20 ;  /* 0x00000004131c7810 */ /* 0x000fca0007ffe014 */
[----:B------:R-:W-:-:S04]  /*9100*/  IMAD R28, R28, R17, R4 ;  /* 0x000000111c1c7224 */ /* 0x000fc800078e0204 */
[----:B-1----:R-:W-:Y:S01]  /*9110*/  IMAD.WIDE R30, R28, R5, c[0x0][0x178] ;  /* 0x00005e001c1e7625 */ /* 0x002fe200078e0205 */
[----:B-1----:R-:W-:-:S04]  /*9120*/  IADD3 R32, R19, 0x8, R20 ;  /* 0x0000000813207810 */ /* 0x002fc80007ffe014 */
        /* <DEDUP_REMOVED lines=10> */
[----:B------:R-:W-:Y:S01]  /*91d0*/  IMAD R32, R32, R17, R4 ;  /* 0x0000001120207224 */ /* 0x000fe200078e0204 */
[----:B------:R4:W3:Y:S01]  /*91e0*/  LDG.E.CONSTANT R49, [R42.64] ;  /* 0x000000082a317981 */ /* 0x0008e2000c1e9900 */
[----:B------:R-:W-:-:S03]  /*91f0*/  IADD3 R34, P3, R21, R42, RZ ;  /* 0x0000002a15227210 */ /* 0x000fc60007f7e0ff */
[----:B------:R0:W3:Y:S01]  /*9200*/  LDG.E.CONSTANT R47, [R38.64] ;  /* 0x00000008262f7981 */ /* 0x0000e2000c1e9900 */
[----:B------:R-:W-:-:S04]  /*9210*/  IMAD.WIDE R36, R32, R5, c[0x0][0x178] ;  /* 0x00005e0020247625 */ /* 0x000fc800078e0205 */
[----:B------:R-:W-:Y:S01]  /*9220*/  IMAD.X R35, R43, 0x1, R18, P3 ;  /* 0x000000012b237824 */ /* 0x000fe200018e0612 */
[----:B-1----:R-:W-:Y:S01]  /*9230*/  IADD3 R28, P3, R21, R36, RZ ;  /* 0x00000024151c7210 */ /* 0x002fe20007f7e0ff */
[----:B------:R-:W-:Y:S01]  /*9240*/  IMAD R40, R33, R17, R4 ;  /* 0x0000001121287224 */ /* 0x000fe200078e0204 */
[----:B------:R-:W-:Y:S01]  /*9250*/  IADD3 R32, P4, R21, R38, RZ ;  /* 0x0000002615207210 */ /* 0x000fe20007f9e0ff */
[----:B------:R1:W3:Y:S01]  /*9260*/  LDG.E.CONSTANT R55, [R36.64] ;  /* 0x0000000824377981 */ /* 0x0002e2000c1e9900 */
[----:B------:R-:W-:Y:S01]  /*9270*/  IADD3.X R29, R37, R18, RZ, P3, !PT ;  /* 0x00000012251d7210 */ /* 0x000fe20001ffe4ff */
[----:B------:R-:W-:Y:S01]  /*9280*/  IMAD.WIDE R40, R40, R5, c[0x0][0x178] ;  /* 0x00005e0028287625 */ /* 0x000fe200078e0205 */
[C---:B0-----:R-:W-:Y:S01]  /*9290*/  IADD3 R38, P3, R21.reuse, R34, RZ ;  /* 0x0000002215267210 */ /* 0x041fe20007f7e0ff */
[----:B------:R0:W3:Y:S02]  /*92a0*/  LDG.E.CONSTANT R57, [R34.64] ;  /* 0x0000000822397981 */ /* 0x0000e4000c1e9900 */
[C---:B------:R-:W-:Y:S01]  /*92b0*/  IMAD.X R33, R18.reuse, 0x1, R39, P4 ;  /* 0x0000000112217824 */ /* 0x040fe200020e0627 */
[----:B------:R-:W-:Y:S01]  /*92c0*/  IADD3 R30, P5, R21, R40, RZ ;  /* 0x00000028151e7210 */ /* 0x000fe20007fbe0ff */
[----:B------:R0:W3:Y:S01]  /*92d0*/  LDG.E.CONSTANT R53, [R40.64] ;  /* 0x0000000828357981 */ /* 0x0000e2000c1e9900 */
[----:B------:R-:W-:-:S02]  /*92e0*/  IMAD.X R39, R18, 0x1, R35, P3 ;  /* 0x0000000112277824 */ /* 0x000fc400018e0623 */
[----:B------:R-:W-:Y:S01]  /*92f0*/  IADD3.X R31, R41, R18, RZ, P5, !PT ;  /* 0x00000012291f7210 */ /* 0x000fe20002ffe4ff */
[----:B------:R1:W3:Y:S01]  /*9300*/  LDG.E.CONSTANT R59, [R32.64] ;  /* 0x00000008203b7981 */ /* 0x0002e2000c1e9900 */
[C---:B----4-:R-:W-:Y:S02]  /*9310*/  IADD3 R42, P4, R21.reuse, R30, RZ ;  /* 0x0000001e152a7210 */ /* 0x050fe40007f9e0ff */
[----:B0-----:R-:W-:-:S05]  /*9320*/  IADD3 R40, P3, R21, R38, RZ ;  /* 0x0000002615287210 */ /* 0x001fca0007f7e0ff */
[C---:B------:R-:W-:Y:S01]  /*9330*/  IMAD.X R41, R18.reuse, 0x1, R39, P3 ;  /* 0x0000000112297824 */ /* 0x040fe200018e0627 */
[C---:B------:R-:W-:Y:S01]  /*9340*/  IADD3 R34, P3, R21.reuse, R28, RZ ;  /* 0x0000001c15227210 */ /* 0x040fe20007f7e0ff */
[----:B------:R0:W4:Y:S01]  /*9350*/  LDG.E.CONSTANT R39, [R38.64] ;  /* 0x0000000826277981 */ /* 0x000122000c1e9900 */
[C---:B------:R-:W-:Y:S02]  /*9360*/  IADD3.X R43, R18.reuse, R31, RZ, P4, !PT ;  /* 0x0000001f122b7210 */ /* 0x040fe400027fe4ff */
[C---:B-1----:R-:W-:Y:S01]  /*9370*/  IADD3 R32, P4, R21.reuse, R42, RZ ;  /* 0x0000002a15207210 */ /* 0x042fe20007f9e0ff */
[----:B------:R1:W4:Y:S01]  /*9380*/  LDG.E.CONSTANT R31, [R30.64] ;  /* 0x000000081e1f7981 */ /* 0x000322000c1e9900 */
[C---:B------:R-:W-:Y:S02]  /*9390*/  IADD3.X R35, R18.reuse, R29, RZ, P3, !PT ;  /* 0x0000001d12237210 */ /* 0x040fe40001ffe4ff */
[----:B------:R-:W-:Y:S01]  /*93a0*/  IADD3 R36, P3, R21, R34, RZ ;  /* 0x0000002215247210 */ /* 0x000fe20007f7e0ff */
        /* <DEDUP_REMOVED lines=13> */
[----:B------:R-:W0:Y:S04]  /*9480*/  LDS R38, [R30.X4+0x28] ;  /* 0x000028001e267984 */ /* 0x000e280000004800 */
        /* <DEDUP_REMOVED lines=12> */
[----:B------:R-:W4:Y:S04]  /*9550*/  LDS R45, [R30.X4+0x2c] ;  /* 0x00002c001e2d7984 */ /* 0x000f280000004800 */
[----:B------:R-:W-:Y:S04]  /*9560*/  LDS R46, [R30.X4+0x40] ;  /* 0x000040001e2e7984 */ /* 0x000fe80000004800 */
[----:B------:R-:W-:Y:S01]  /*9570*/  LDS R42, [R30.X4+0x10] ;  /* 0x000010001e2a7984 */ /* 0x000fe20000004800 */
[----:B0-----:R-:W-:-:S03]  /*9580*/  FFMA.FTZ R52, R2, R47, R48 ;  /* 0x0000002f02347223 */ /* 0x001fc60000010030 */
[----:B------:R-:W0:Y:S04]  /*9590*/  LDS R47, [R30.X4+0x4] ;  /* 0x000004001e2f7984 */ /* 0x000e280000004800 */
[----:B------:R-:W3:Y:S01]  /*95a0*/  LDS R48, [R30.X4+0xc] ;  /* 0x00000c001e307984 */ /* 0x000ee20000004800 */
[C---:B-1----:R-:W-:Y:S01]  /*95b0*/  FFMA.FTZ R49, R2.reuse, R49, R28 ;  /* 0x0000003102317223 */ /* 0x042fe2000001001c */
[C---:B------:R-:W-:Y:S01]  /*95c0*/  FFMA.FTZ R57, R2.reuse, R57, R38 ;  /* 0x0000003902397223 */ /* 0x040fe20000010026 */
[C---:B------:R-:W-:Y:S01]  /*95d0*/  FFMA.FTZ R53, R2.reuse, R53, R40 ;  /* 0x0000003502357223 */ /* 0x040fe20000010028 */
[C---:B--2---:R-:W-:Y:S01]  /*95e0*/  FFMA.FTZ R43, R2.reuse, R59, R43 ;  /* 0x0000003b022b7223 */ /* 0x044fe2000001002b */
[----:B------:R1:W-:Y:S04]  /*95f0*/  STS [R30.X4+0x18], R51 ;  /* 0x000018331e007388 */ /* 0x0003e80000004800 */
[----:B------:R1:W-:Y:S01]  /*9600*/  STS [R30.X4+0x1c], R52 ;  /* 0x00001c341e007388 */ /* 0x0003e20000004800 */
[C---:B----4-:R-:W-:Y:S01]  /*9610*/  FFMA.FTZ R39, R2.reuse, R39, R45 ;  /* 0x0000002702277223 */ /* 0x050fe2000001002d */
[C---:B------:R-:W-:Y:S01]  /*9620*/  FFMA.FTZ R31, R2.reuse, R31, R36 ;  /* 0x0000001f021f7223 */ /* 0x040fe20000010024 */
[C---:B------:R-:W-:Y:S01]  /*9630*/  FFMA.FTZ R61, R2.reuse, R61, R34 ;  /* 0x0000003d023d7223 */ /* 0x040fe20000010022 */
[C---:B0-----:R-:W-:Y:S01]  /*9640*/  FFMA.FTZ R47, R2.reuse, R55, R47 ;  /* 0x00000037022f7223 */ /* 0x041fe2000001002f */
        /* <DEDUP_REMOVED lines=19> */
.L_x_164:
[----:B------:R-:W-:Y:S05]  /*9780*/  BSYNC B3 ;  /* 0x0000000000037941 */ /* 0x000fea0003800000 */
.L_x_163:
[----:B------:R-:W-:Y:S01]  /*9790*/  ISETP.GT.AND P3, PT, R44, 0x4, PT ;  /* 0x000000042c00780c */ /* 0x000fe20003f64270 */
[----:B------:R-:W-:-:S12]  /*97a0*/  BSSY B3, `(.L_x_166) ;  /* 0x0000038000037945 */ /* 0x000fd80003800000 */
[----:B------:R-:W-:Y:S05]  /*97b0*/  @!P3 BRA `(.L_x_167) ;  /* 0x000003600000b947 */ /* 0x000fea0003800000 */
[C-C-:B-1----:R-:W-:Y:S01]  /*97c0*/  IADD3 R29, R19.reuse, 0x4, R20.reuse ;  /* 0x00000004131d7810 */ /* 0x142fe20007ffe014 */
        /* <DEDUP_REMOVED lines=53> */
.L_x_167:
[----:B------:R-:W-:Y:S05]  /*9b20*/  BSYNC B3 ;  /* 0x0000000000037941 */ /* 0x000fea0003800000 */
.L_x_166:
[----:B------:R-:W-:-:S13]  /*9b30*/  ISETP.NE.OR P0, PT, R44, RZ, P0 ;  /* 0x000000ff2c00720c */ /* 0x000fda0000705670 */
[----:B------:R-:W-:Y:S01]  /*9b40*/  @!P0 BREAK B0 ;  /* 0x0000000000008942 */ /* 0x000fe20003800000 */
[----:B------:R-:W-:Y:S05]  /*9b50*/  @!P0 BRA `(.L_x_160) ;  /* 0x000001f000008947 */ /* 0x000fea0003800000 */
.L_x_162:
[----:B------:R-:W-:Y:S05]  /*9b60*/  BSYNC B0 ;  /* 0x0000000000007941 */ /* 0x000fea0003800000 */
.L_x_161:
[----:B------:R-:W-:-:S05]  /*9b70*/  IADD3 R28, R19, R20, RZ ;  /* 0x00000014131c7210 */ /* 0x000fca0007ffe0ff */
[----:B------:R-:W-:-:S04]  /*9b80*/  IMAD R28, R28, R17, R4 ;  /* 0x000000111c1c7224 */ /* 0x000fc800078e0204 */
[----:B-12---:R-:W-:-:S05]  /*9b90*/  IMAD.WIDE R34, R28, R5, c[0x0][0x178] ;  /* 0x00005e001c227625 */ /* 0x006fca00078e0205 */
        /* <DEDUP_REMOVED lines=27> */
.L_x_160:
[----:B------:R-:W-:Y:S05]  /*9d50*/  BSYNC B1 ;  /* 0x0000000000017941 */ /* 0x000fea0003800000 */
.L_x_159:
[----:B------:R-:W-:-:S13]  /*9d60*/  ISETP.NE.AND P0, PT, R6, RZ, PT ;  /* 0x000000ff0600720c */ /* 0x000fda0003f05270 */
[----:B------:R-:W-:Y:S05]  /*9d70*/  @!P0 BRA `(.L_x_158) ;  /* 0x000000c000008947 */ /* 0x000fea0003800000 */
.L_x_168:
[----:B0-----:R-:W-:-:S05]  /*9d80*/  IADD3 R18, R19, R20, RZ ;  /* 0x0000001413127210 */ /* 0x001fca0007ffe0ff */
[----:B------:R-:W-:-:S04]  /*9d90*/  IMAD R18, R18, R17, R4 ;  /* 0x0000001112127224 */ /* 0x000fc800078e0204 */
[----:B-1----:R-:W-:-:S06]  /*9da0*/  IMAD.WIDE R28, R18, R5, c[0x0][0x178] ;  /* 0x00005e00121c7625 */ /* 0x002fcc00078e0205 */
[----:B------:R-:W3:Y:S01]  /*9db0*/  LDG.E.CONSTANT R28, [R28.64] ;  /* 0x000000081c1c7981 */ /* 0x000ee2000c1e9900 */
[----:B------:R-:W-:Y:S01]  /*9dc0*/  IMAD R18, R20, 0x4, R15 ;  /* 0x0000000414127824 */ /* 0x000fe200078e020f */
[----:B------:R-:W-:Y:S02]  /*9dd0*/  IADD3 R6, R6, -0x1, RZ ;  /* 0xffffffff06067810 */ /* 0x000fe40007ffe0ff */
[----:B------:R-:W-:Y:S02]  /*9de0*/  IADD3 R20, R20, 0x1, RZ ;  /* 0x0000000114147810 */ /* 0x000fe40007ffe0ff */
[----:B------:R-:W3:Y:S01]  /*9df0*/  LDS R21, [R18+0x4] ;  /* 0x0000040012157984 */ /* 0x000ee20000000800 */
[----:B------:R-:W-:Y:S01]  /*9e00*/  ISETP.NE.AND P0, PT, R6, RZ, PT ;  /* 0x000000ff0600720c */ /* 0x000fe20003f05270 */
[----:B---3--:R-:W-:-:S05]  /*9e10*/  FFMA.FTZ R21, R2, R28, R21 ;  /* 0x0000001c02157223 */ /* 0x008fca0000010015 */
[----:B------:R0:W-:Y:S07]  /*9e20*/  STS [R18+0x4], R21 ;  /* 0x0000041512007388 */ /* 0x0001ee0000000800 */
[----:B------:R-:W-:Y:S05]  /*9e30*/  @P0 BRA `(.L_x_168) ;  /* 0xffffff4000000947 */ /* 0x000fea000383ffff */
.L_x_158:
[----:B------:R-:W-:Y:S05]  /*9e40*/  BSYNC B2 ;  /* 0x0000000000027941 */ /* 0x000fea0003800000 */
.L_x_157:
[----:B------:R-:W-:Y:S01]  /*9e50*/  WARPSYNC 0xffffffff ;  /* 0xffffffff00007948 */ /* 0x000fe20003800000 */
[----:B------:R-:W-:Y:S01]  /*9e60*/  BSSY B2, `(.L_x_169) ;  /* 0x00000f0000027945 */ /* 0x000fe20003800000 */
[----:B------:R-:W-:Y:S05]  /*9e70*/  @!P2 BRA `(.L_x_170) ;  /* 0x00000ee00000a947 */ /* 0x000fea0003800000 */
[C---:B0-----:R-:W-:Y:S02]  /*9e80*/  IADD3 R18, P0, R7.reuse, R22, RZ ;  /* 0x0000001607127210 */ /* 0x041fe40007f1e0ff */
[----:B------:R-:W-:-:S03]  /*9e90*/  IADD3 R6, P2, R7, R24, RZ ;  /* 0x0000001807067210 */ /* 0x000fc60007f5e0ff */
[C---:B------:R-:W-:Y:S01]  /*9ea0*/  IMAD.X R19, R8.reuse, 0x1, R23, P0 ;  /* 0x0000000108137824 */ /* 0x040fe200000e0617 */
[----:B------:R-:W-:-:S05]  /*9eb0*/  IADD3.X R7, R8, R25, RZ, P2, !PT ;  /* 0x0000001908077210 */ /* 0x000fca00017fe4ff */
[----:B------:R-:W3:Y:S04]  /*9ec0*/  LDG.E.CONSTANT R6, [R6.64] ;  /* 0x0000000806067981 */ /* 0x000ee8000c1e9900 */
[----:B------:R-:W3:Y:S01]  /*9ed0*/  LDG.E.CONSTANT R19, [R18.64] ;  /* 0x0000000812137981 */ /* 0x000ee2000c1e9900 */
[C---:B------:R-:W-:Y:S01]  /*9ee0*/  IADD3 R2, R9.reuse, -0x1, RZ ;  /* 0xffffffff09027810 */ /* 0x040fe20007ffe0ff */
[----:B------:R-:W-:Y:S01]  /*9ef0*/  BSSY B1, `(.L_x_171) ;  /* 0x00000d8000017945 */ /* 0x000fe20003800000 */
[----:B------:R-:W-:Y:S02]  /*9f00*/  MOV R34, RZ ;  /* 0x000000ff00227202 */ /* 0x000fe40000000f00 */
[----:B------:R-:W-:Y:S02]  /*9f10*/  ISETP.GE.U32.AND P0, PT, R2, 0x3, PT ;  /* 0x000000030200780c */ /* 0x000fe40003f06070 */
[----:B------:R-:W-:Y:S01]  /*9f20*/  LOP3.LUT R2, R9, 0x3, RZ, 0xc0, !PT ;  /* 0x0000000309027812 */ /* 0x000fe200078ec0ff */
[----:B---3--:R-:W-:-:S10]  /*9f30*/  FADD.FTZ R8, -R6, R19 ;  /* 0x0000001306087221 */ /* 0x008fd40000010100 */
[----:B------:R-:W-:Y:S05]  /*9f40*/  @!P0 BRA `(.L_x_172) ;  /* 0x00000d2000008947 */ /* 0x000fea0003800000 */
[----:B-1----:R-:W-:Y:S01]  /*9f50*/  IMAD.IADD R36, R9, 0x1, -R2 ;  /* 0x0000000109247824 */ /* 0x002fe200078e0a02 */
[----:B--2---:R-:W-:Y:S01]  /*9f60*/  SHF.L.U32 R37, R17, 0x2, RZ ;  /* 0x0000000211257819 */ /* 0x004fe200000006ff */
        /* <DEDUP_REMOVED lines=10> */
.L_x_177:
[----:B------:R-:W-:-:S04]  /*a010*/  IMAD R33, R16, 0x9, R34 ;  /* 0x0000000910217824 */ /* 0x000fc800078e0222 */
[C---:B------:R-:W-:Y:S01]  /*a020*/  IMAD R28, R33.reuse, R17, R4 ;  /* 0x00000011211c7224 */ /* 0x040fe200078e0204 */
[C---:B------:R-:W-:Y:S02]  /*a030*/  IADD3 R6, R33.reuse, 0x4, RZ ;  /* 0x0000000421067810 */ /* 0x040fe40007ffe0ff */
[----:B0-----:R-:W-:Y:S01]  /*a040*/  IADD3 R7, R33, 0x8, RZ ;  /* 0x0000000821077810 */ /* 0x001fe20007ffe0ff */
[----:B------:R-:W-:-:S04]  /*a050*/  IMAD.WIDE R28, R28, R5, c[0x0][0x178] ;  /* 0x00005e001c1c7625 */ /* 0x000fc800078e0205 */
[-CC-:B------:R-:W-:Y:S01]  /*a060*/  IMAD R6, R6, R17.reuse, R4.reuse ;  /* 0x0000001106067224 */ /* 0x180fe200078e0204 */
[----:B------:R-:W-:Y:S01]  /*a070*/  IADD3 R22, P2, R37, R28, RZ ;  /* 0x0000001c25167210 */ /* 0x000fe20007f5e0ff */
[----:B------:R-:W-:Y:S01]  /*a080*/  IMAD R18, R7, R17, R4 ;  /* 0x0000001107127224 */ /* 0x000fe200078e0204 */
[----:B------:R0:W2:Y:S01]  /*a090*/  LDG.E.CONSTANT R41, [R28.64] ;  /* 0x000000081c297981 */ /* 0x0000a2000c1e9900 */
[----:B------:R-:W-:Y:S01]  /*a0a0*/  IMAD.WIDE R30, R6, R5, c[0x0][0x178] ;  /* 0x00005e00061e7625 */ /* 0x000fe200078e0205 */
[----:B------:R-:W-:Y:S02]  /*a0b0*/  IADD3.X R23, R29, R35, RZ, P2, !PT ;  /* 0x000000231d177210 */ /* 0x000fe400017fe4ff */
[C---:B------:R-:W-:Y:S01]  /*a0c0*/  IADD3 R6, P2, R37.reuse, R22, RZ ;  /* 0x0000001625067210 */ /* 0x040fe20007f5e0ff */
[----:B------:R-:W-:Y:S01]  /*a0d0*/  IMAD.WIDE R18, R18, R5, c[0x0][0x178] ;  /* 0x00005e0012127625 */ /* 0x000fe200078e0205 */
[----:B------:R-:W-:Y:S01]  /*a0e0*/  IADD3 R20, P3, R37, R30, RZ ;  /* 0x0000001e25147210 */ /* 0x000fe20007f7e0ff */
[----:B------:R1:W3:Y:S01]  /*a0f0*/  LDG.E.CONSTANT R43, [R30.64] ;  /* 0x000000081e2b7981 */ /* 0x0002e2000c1e9900 */
[----:B0-----:R-:W-:-:S03]  /*a100*/  IADD3 R29, R33, 0xc, RZ ;  /* 0x0000000c211d7810 */ /* 0x001fc60007ffe0ff */
[----:B------:R0:W4:Y:S01]  /*a110*/  LDG.E.CONSTANT R49, [R22.64] ;  /* 0x0000000816317981 */ /* 0x000122000c1e9900 */
[----:B------:R-:W-:Y:S02]  /*a120*/  IADD3.X R7, R35, R23, RZ, P2, !PT ;  /* 0x0000001723077210 */ /* 0x000fe400017fe4ff */
[----:B------:R-:W-:Y:S01]  /*a130*/  IADD3 R32, P2, R37, R6, RZ ;  /* 0x0000000625207210 */ /* 0x000fe20007f5e0ff */
[----:B------:R-:W-:Y:S01]  /*a140*/  IMAD.X R21, R31, 0x1, R35, P3 ;  /* 0x000000011f157824 */ /* 0x000fe200018e0623 */
[----:B------:R0:W4:Y:S01]  /*a150*/  LDG.E.CONSTANT R39, [R18.64] ;  /* 0x0000000812277981 */ /* 0x000122000c1e9900 */
[----:B-1----:R-:W-:Y:S01]  /*a160*/  IMAD R30, R29, R17, R4 ;  /* 0x000000111d1e7224 */ /* 0x002fe200078e0204 */
[C---:B------:R-:W-:Y:S02]  /*a170*/  IADD3 R24, P4, R37.reuse, R18, RZ ;  /* 0x0000001225187210 */ /* 0x040fe40007f9e0ff */
[----:B------:R1:W4:Y:S01]  /*a180*/  LDG.E.CONSTANT R47, [R6.64] ;  /* 0x00000008062f7981 */ /* 0x000322000c1e9900 */
[----:B------:R-:W-:-:S02]  /*a190*/  IADD3 R28, P3, R37, R20, RZ ;  /* 0x00000014251c7210 */ /* 0x000fc40007f7e0ff */
[----:B------:R-:W-:Y:S01]  /*a1a0*/  IADD3.X R33, R35, R7, RZ, P2, !PT ;  /* 0x0000000723217210 */ /* 0x000fe200017fe4ff */
[----:B------:R-:W-:Y:S01]  /*a1b0*/  IMAD.X R25, R19, 0x1, R35, P4 ;  /* 0x0000000113197824 */ /* 0x000fe200020e0623 */
[----:B------:R0:W4:Y:S01]  /*a1c0*/  LDG.E.CONSTANT R45, [R20.64] ;  /* 0x00000008142d7981 */ /* 0x000122000c1e9900 */
[----:B------:R-:W-:Y:S02]  /*a1d0*/  IMAD.X R29, R35, 0x1, R21, P3 ;  /* 0x00000001231d7824 */ /* 0x000fe400018e0615 */
[----:B-1----:R-:W-:Y:S01]  /*a1e0*/  IMAD.WIDE R6, R30, R5, c[0x0][0x178] ;  /* 0x00005e001e067625 */ /* 0x002fe200078e0205 */
[C---:B0-----:R-:W-:Y:S01]  /*a1f0*/  IADD3 R18, P2, R37.reuse, R24, RZ ;  /* 0x0000001825127210 */ /* 0x041fe20007f5e0ff */
[----:B------:R0:W4:Y:S03]  /*a200*/  LDG.E.CONSTANT R51, [R24.64] ;  /* 0x0000000818337981 */ /* 0x000126000c1e9900 */
[----:B------:R-:W-:Y:S01]  /*a210*/  IADD3 R22, P3, R37, R6, RZ ;  /* 0x0000000625167210 */ /* 0x000fe20007f7e0ff */
[----:B------:R1:W4:Y:S01]  /*a220*/  LDG.E.CONSTANT R53, [R32.64] ;  /* 0x0000000820357981 */ /* 0x000322000c1e9900 */
[----:B------:R-:W-:-:S02]  /*a230*/  IADD3.X R19, R35, R25, RZ, P2, !PT ;  /* 0x0000001923137210 */ /* 0x000fc400017fe4ff */
[----:B------:R-:W-:Y:S01]  /*a240*/  IADD3.X R23, R7, R35, RZ, P3, !PT ;  /* 0x0000002307177210 */ /* 0x000fe20001ffe4ff */
[----:B------:R1:W4:Y:S01]  /*a250*/  LDG.E.CONSTANT R55, [R28.64] ;  /* 0x000000081c377981 */ /* 0x000322000c1e9900 */
[C---:B------:R-:W-:Y:S02]  /*a260*/  IADD3 R20, P2, R37.reuse, R28, RZ ;  /* 0x0000001c25147210 */ /* 0x040fe40007f5e0ff */
[----:B0-----:R-:W-:Y:S01]  /*a270*/  IADD3 R24, P3, R37, R22, RZ ;  /* 0x0000001625187210 */ /* 0x001fe20007f7e0ff */
[----:B------:R0:W4:Y:S02]  /*a280*/  LDG.E.CONSTANT R57, [R18.64] ;  /* 0x0000000812397981 */ /* 0x000124000c1e9900 */
[----:B------:R-:W-:Y:S01]  /*a290*/  IMAD.X R21, R35, 0x1, R29, P2 ;  /* 0x0000000123157824 */ /* 0x000fe200010e061d */
[----:B------:R-:W-:Y:S01]  /*a2a0*/  IADD3 R30, P2, R37, R18, RZ ;  /* 0x00000012251e7210 */ /* 0x000fe20007f5e0ff */
[----:B------:R-:W-:Y:S01]  /*a2b0*/  IMAD.X R25, R35, 0x1, R23, P3 ;  /* 0x0000000123197824 */ /* 0x000fe200018e0617 */
[----:B-1----:R-:W-:Y:S01]  /*a2c0*/  IADD3 R32, P3, R37, R24, RZ ;  /* 0x0000001825207210 */ /* 0x002fe20007f7e0ff */
[----:B------:R1:W4:Y:S01]  /*a2d0*/  LDG.E.CONSTANT R7, [R6.64] ;  /* 0x0000000806077981 */ /* 0x000322000c1e9900 */
[----:B------:R-:W-:-:S03]  /*a2e0*/  IADD3.X R31, R35, R19, RZ, P2, !PT ;  /* 0x00000013231f7210 */ /* 0x000fc600017fe4ff */
[----:B------:R-:W-:Y:S01]  /*a2f0*/  IMAD.X R33, R35, 0x1, R25, P3 ;  /* 0x0000000123217824 */ /* 0x000fe200018e0619 */
[----:B------:R0:W4:Y:S04]  /*a300*/  LDG.E.CONSTANT R21, [R20.64] ;  /* 0x0000000814157981 */ /* 0x000128000c1e9900 */
[----:B------:R0:W4:Y:S04]  /*a310*/  LDG.E.CONSTANT R23, [R22.64] ;  /* 0x0000000816177981 */ /* 0x000128000c1e9900 */
[----:B------:R1:W4:Y:S04]  /*a320*/  LDG.E.CONSTANT R31, [R30.64] ;  /* 0x000000081e1f7981 */ /* 0x000328000c1e9900 */
[----:B------:R1:W4:Y:S04]  /*a330*/  LDG.E.CONSTANT R25, [R24.64] ;  /* 0x0000000818197981 */ /* 0x000328000c1e9900 */
[----:B------:R-:W4:Y:S01]  /*a340*/  LDG.E.CONSTANT R32, [R32.64] ;  /* 0x0000000820207981 */ /* 0x000f22000c1e9900 */
[----:B0-----:R-:W-:-:S05]  /*a350*/  IMAD R18, R13, 0xc, R34 ;  /* 0x0000000c0d127824 */ /* 0x001fca00078e0222 */
[----:B------:R-:W2:Y:S04]  /*a360*/  LDS R59, [R18.X4+0x4] ;  /* 0x00000400123b7984 */ /* 0x000ea80000004800 */
[----:B------:R-:W-:Y:S04]  /*a370*/  LDS R40, [R18.X4+0x8] ;  /* 0x0000080012287984 */ /* 0x000fe80000004800 */
[----:B------:R-:W-:Y:S04]  /*a380*/  LDS R42, [R18.X4+0xc] ;  /* 0x00000c00122a7984 */ /* 0x000fe80000004800 */
[----:B------:R-:W-:Y:S04]  /*a390*/  LDS R44, [R18.X4+0x10] ;  /* 0x00001000122c7984 */ /* 0x000fe80000004800 */
[----:B------:R-:W3:Y:S04]  /*a3a0*/  LDS R46, [R18.X4+0x14] ;  /* 0x00001400122e7984 */ /* 0x000ee80000004800 */
[----:B------:R-:W-:Y:S04]  /*a3b0*/  LDS R48, [R18.X4+0x18] ;  /* 0x0000180012307984 */ /* 0x000fe80000004800 */
[----:B------:R-:W-:Y:S04]  /*a3c0*/  LDS R61, [R18.X4+0x1c] ;  /* 0x00001c00123d7984 */ /* 0x000fe80000004800 */
[----:B------:R-:W-:Y:S04]  /*a3d0*/  LDS R38, [R18.X4+0x20] ;  /* 0x0000200012267984 */ /* 0x000fe80000004800 */
[----:B-1----:R-:W0:Y:S04]  /*a3e0*/  LDS R30, [R18.X4+0x24] ;  /* 0x00002400121e7984 */ /* 0x002e280000004800 */
[----:B------:R-:W1:Y:S04]  /*a3f0*/  LDS R28, [R18.X4+0x28] ;  /* 0x00002800121c7984 */ /* 0x000e680000004800 */
[----:B------:R-:W0:Y:S04]  /*a400*/  LDS R24, [R18.X4+0x2c] ;  /* 0x00002c0012187984 */ /* 0x000e280000004800 */
[----:B------:R-:W-:Y:S04]  /*a410*/  LDS R29, [R18.X4+0x30] ;  /* 0x00003000121d7984 */ /* 0x000fe80000004800 */
[----:B------:R-:W0:Y:S04]  /*a420*/  LDS R6, [R18.X4+0x34] ;  /* 0x0000340012067984 */ /* 0x000e280000004800 */
[----:B------:R-:W0:Y:S04]  /*a430*/  LDS R22, [R18.X4+0x38] ;  /* 0x0000380012167984 */ /* 0x000e280000004800 */
[----:B------:R-:W0:Y:S04]  /*a440*/  LDS R20, [R18.X4+0x3c] ;  /* 0x00003c0012147984 */ /* 0x000e280000004800 */
[----:B------:R-:W0:Y:S01]  /*a450*/  LDS R19, [R18.X4+0x40] ;  /* 0x0000400012137984 */ /* 0x000e220000004800 */
[----:B------:R-:W-:-:S04]  /*a460*/  IADD3 R36, R36, -0x10, RZ ;  /* 0xfffffff024247810 */ /* 0x000fc80007ffe0ff */
[----:B------:R-:W-:Y:S02]  /*a470*/  ISETP.GT.AND P2, PT, R36, 0xc, PT ;  /* 0x0000000c2400780c */ /* 0x000fe40003f44270 */
[----:B------:R-:W-:Y:S01]  /*a480*/  IADD3 R34, R34, 0x10, RZ ;  /* 0x0000001022227810 */ /* 0x000fe20007ffe0ff */
[C---:B--2---:R-:W-:Y:S01]  /*a490*/  FFMA.FTZ R41, R8.reuse, R41, R59 ;  /* 0x0000002908297223 */ /* 0x044fe2000001003b */
[C---:B---3--:R-:W-:Y:S01]  /*a4a0*/  FFMA.FTZ R43, R8.reuse, R43, R46 ;  /* 0x0000002b082b7223 */ /* 0x048fe2000001002e */
[C---:B----4-:R-:W-:Y:S01]  /*a4b0*/  FFMA.FTZ R49, R8.reuse, R49, R40 ;  /* 0x0000003108317223 */ /* 0x050fe20000010028 */
[C---:B0-----:R-:W-:Y:S01]  /*a4c0*/  FFMA.FTZ R39, R8.reuse, R39, R30 ;  /* 0x0000002708277223 */ /* 0x041fe2000001001e */
[C---:B------:R-:W-:Y:S01]  /*a4d0*/  FFMA.FTZ R47, R8.reuse, R47, R42 ;  /* 0x0000002f082f7223 */ /* 0x040fe2000001002a */
[C---:B------:R-:W-:Y:S01]  /*a4e0*/  FFMA.FTZ R45, R8.reuse, R45, R48 ;  /* 0x0000002d082d7223 */ /* 0x040fe20000010030 */
[----:B------:R0:W-:Y:S01]  /*a4f0*/  STS [R18.X4+0x4], R41 ;  /* 0x0000042912007388 */ /* 0x0001e20000004800 */
[C---:B-1----:R-:W-:Y:S01]  /*a500*/  FFMA.FTZ R51, R8.reuse, R51, R28 ;  /* 0x0000003308337223 */ /* 0x042fe2000001001c */
[C---:B------:R-:W-:Y:S01]  /*a510*/  FFMA.FTZ R53, R8.reuse, R53, R44 ;  /* 0x0000003508357223 */ /* 0x040fe2000001002c */
[C---:B------:R-:W-:Y:S01]  /*a520*/  FFMA.FTZ R55, R8.reuse, R55, R61 ;  /* 0x0000003708377223 */ /* 0x040fe2000001003d */
[C---:B------:R-:W-:Y:S01]  /*a530*/  FFMA.FTZ R57, R8.reuse, R57, R24 ;  /* 0x0000003908397223 */ /* 0x040fe20000010018 */
[----:B------:R0:W-:Y:S01]  /*a540*/  STS [R18.X4+0x8], R49 ;  /* 0x0000083112007388 */ /* 0x0001e20000004800 */
[C---:B------:R-:W-:Y:S01]  /*a550*/  FFMA.FTZ R7, R8.reuse, R7, R6 ;  /* 0x0000000708077223 */ /* 0x040fe20000010006 */
        /* <DEDUP_REMOVED lines=20> */
.L_x_176:
[----:B------:R-:W-:Y:S05]  /*a6a0*/  BSYNC B3 ;  /* 0x0000000000037941 */ /* 0x000fea0003800000 */
.L_x_175:
[----:B------:R-:W-:Y:S01]  /*a6b0*/  ISETP.GT.AND P2, PT, R36, 0x4, PT ;  /* 0x000000042400780c */ /* 0x000fe20003f44270 */
[----:B------:R-:W-:-:S12]  /*a6c0*/  BSSY B3, `(.L_x_178) ;  /* 0x0000038000037945 */ /* 0x000fd80003800000 */
[----:B------:R-:W-:Y:S05]  /*a6d0*/  @!P2 BRA `(.L_x_179) ;  /* 0x000003600000a947 */ /* 0x000fea0003800000 */
[----:B------:R-:W-:-:S04]  /*a6e0*/  IMAD R6, R16, 0x9, R34 ;  /* 0x0000000910067824 */ /* 0x000fc800078e0222 */
[C---:B------:R-:W-:Y:S01]  /*a6f0*/  IMAD R30, R6.reuse, R17, R4 ;  /* 0x00000011061e7224 */ /* 0x040fe200078e0204 */
[----:B------:R-:W-:-:S03]  /*a700*/  IADD3 R6, R6, 0x4, RZ ;  /* 0x0000000406067810 */ /* 0x000fc60007ffe0ff */
[----:B------:R-:W-:-:S04]  /*a710*/  IMAD.WIDE R30, R30, R5, c[0x0][0x178] ;  /* 0x00005e001e1e7625 */ /* 0x000fc800078e0205 */
[----:B------:R-:W-:Y:S01]  /*a720*/  IMAD R6, R6, R17, R4 ;  /* 0x0000001106067224 */ /* 0x000fe200078e0204 */
[----:B------:R-:W-:-:S03]  /*a730*/  IADD3 R32, P0, R37, R30, RZ ;  /* 0x0000001e25207210 */ /* 0x000fc60007f1e0ff */
[----:B0-----:R-:W-:Y:S01]  /*a740*/  IMAD.WIDE R6, R6, R5, c[0x0][0x178] ;  /* 0x00005e0006067625 */ /* 0x001fe200078e0205 */
        /* <DEDUP_REMOVED lines=16> */
[----:B------:R1:W3:Y:S04]  /*a850*/  LDG.E.CONSTANT R29, [R28.64] ;  /* 0x000000081c1d7981 */ /* 0x0002e8000c1e9900 */
[----:B------:R-:W3:Y:S04]  /*a860*/  LDG.E.CONSTANT R22, [R22.64] ;  /* 0x0000000816167981 */ /* 0x000ee8000c1e9900 */
[----:B------:R-:W3:Y:S01]  /*a870*/  LDG.E.CONSTANT R25, [R24.64] ;  /* 0x0000000818197981 */ /* 0x000ee2000c1e9900 */
[----:B0-----:R-:W-:Y:S01]  /*a880*/  IMAD R30, R13, 0xc, R34 ;  /* 0x0000000c0d1e7824 */ /* 0x001fe200078e0222 */
        /* <DEDUP_REMOVED lines=27> */
.L_x_179:
[----:B------:R-:W-:Y:S05]  /*aa40*/  BSYNC B3 ;  /* 0x0000000000037941 */ /* 0x000fea0003800000 */
.L_x_178:
[----:B------:R-:W-:-:S13]  /*aa50*/  ISETP.NE.OR P0, PT, R36, RZ, P0 ;  /* 0x000000ff2400720c */ /* 0x000fda0000705670 */
[----:B------:R-:W-:Y:S01]  /*aa60*/  @!P0 BREAK B0 ;  /* 0x0000000000008942 */ /* 0x000fe20003800000 */
[----:B------:R-:W-:Y:S05]  /*aa70*/  @!P0 BRA `(.L_x_172) ;  /* 0x000001f000008947 */ /* 0x000fea0003800000 */
.L_x_174:
[----:B------:R-:W-:Y:S05]  /*aa80*/  BSYNC B0 ;  /* 0x0000000000007941 */ /* 0x000fea0003800000 */
.L_x_173:
        /* <DEDUP_REMOVED lines=30> */
.L_x_172:
[----:B------:R-:W-:Y:S05]  /*ac70*/  BSYNC B1 ;  /* 0x0000000000017941 */ /* 0x000fea0003800000 */
.L_x_171:
[----:B------:R-:W-:-:S13]  /*ac80*/  ISETP.NE.AND P0, PT, R2, RZ, PT ;  /* 0x000000ff0200720c */ /* 0x000fda0003f05270 */
[----:B------:R-:W-:Y:S05]  /*ac90*/  @!P0 BRA `(.L_x_170) ;  /* 0x000000c000008947 */ /* 0x000fea0003800000 */
.L_x_180:
        /* <DEDUP_REMOVED lines=12> */
.L_x_170:
[----:B------:R-:W-:Y:S05]  /*ad60*/  BSYNC B2 ;  /* 0x0000000000027941 */ /* 0x000fea0003800000 */
.L_x_169:
[----:B------:R-:W-:Y:S01]  /*ad70*/  WARPSYNC 0xffffffff ;  /* 0xffffffff00007948 */ /* 0x000fe20003800000 */
[----:B------:R-:W-:Y:S01]  /*ad80*/  ISETP.LT.OR P1, PT, R9, 0x1, !P1 ;  /* 0x000000010900780c */ /* 0x000fe20004f21670 */
[----:B------:R-:W-:-:S12]  /*ad90*/  BSSY B2, `(.L_x_181) ;  /* 0x00000e9000027945 */ /* 0x000fd80003800000 */
[----:B------:R-:W-:Y:S05]  /*ada0*/  @P1 BRA `(.L_x_182) ;  /* 0x00000e7000001947 */ /* 0x000fea0003800000 */
[C---:B------:R-:W-:Y:S01]  /*adb0*/  IADD3 R2, R9.reuse, -0x1, RZ ;  /* 0xffffffff09027810 */ /* 0x040fe20007ffe0ff */
[----:B------:R-:W-:Y:S01]  /*adc0*/  BSSY B1, `(.L_x_183) ;  /* 0x00000d7000017945 */ /* 0x000fe20003800000 */
[----:B------:R-:W-:Y:S02]  /*add0*/  LOP3.LUT R8, R9, 0x3, RZ, 0xc0, !PT ;  /* 0x0000000309087812 */ /* 0x000fe400078ec0ff */
[----:B------:R-:W-:Y:S02]  /*ade0*/  ISETP.GE.U32.AND P0, PT, R2, 0x3, PT ;  /* 0x000000030200780c */ /* 0x000fe40003f06070 */
[----:B------:R-:W-:-:S11]  /*adf0*/  MOV R34, RZ ;  /* 0x000000ff00227202 */ /* 0x000fd60000000f00 */
        /* <DEDUP_REMOVED lines=13> */
.L_x_189:
[----:B--2---:R-:W-:-:S04]  /*aed0*/  IMAD R2, R16, 0xa, R34 ;  /* 0x0000000a10027824 */ /* 0x004fc800078e0222 */
[C---:B------:R-:W-:Y:S01]  /*aee0*/  IMAD R6, R2.reuse, R17, R4 ;  /* 0x0000001102067224 */ /* 0x040fe200078e0204 */
[C---:B0-----:R-:W-:Y:S02]  /*aef0*/  IADD3 R18, R2.reuse, 0x4, RZ ;  /* 0x0000000402127810 */ /* 0x041fe40007ffe0ff */
[----:B------:R-:W-:Y:S01]  /*af00*/  IADD3 R19, R2, 0x8, RZ ;  /* 0x0000000802137810 */ /* 0x000fe20007ffe0ff */
[----:B------:R-:W-:-:S04]  /*af10*/  IMAD.WIDE R6, R6, R5, c[0x0][0x178] ;  /* 0x00005e0006067625 */ /* 0x000fc800078e0205 */
[-CC-:B------:R-:W-:Y:S01]  /*af20*/  IMAD R18, R18, R17.reuse, R4.reuse ;  /* 0x0000001112127224 */ /* 0x180fe200078e0204 */
[----:B------:R-:W-:Y:S01]  /*af30*/  IADD3 R22, P1, R37, R6, RZ ;  /* 0x0000000625167210 */ /* 0x000fe20007f3e0ff */
[--C-:B------:R-:W-:Y:S01]  /*af40*/  IMAD R30, R19, R17, R4.reuse ;  /* 0x00000011131e7224 */ /* 0x100fe200078e0204 */
[----:B------:R-:W-:Y:S01]  /*af50*/  IADD3 R2, R2, 0xc, RZ ;  /* 0x0000000c02027810 */ /* 0x000fe20007ffe0ff */
[----:B------:R-:W-:Y:S01]  /*af60*/  IMAD.WIDE R28, R18, R5, c[0x0][0x178] ;  /* 0x00005e00121c7625 */ /* 0x000fe200078e0205 */
[----:B------:R-:W-:Y:S01]  /*af70*/  IADD3.X R23, R7, R35, RZ, P1, !PT ;  /* 0x0000002307177210 */ /* 0x000fe20000ffe4ff */
[----:B------:R0:W2:Y:S01]  /*af80*/  LDG.E.CONSTANT R39, [R6.64] ;  /* 0x0000000806277981 */ /* 0x0000a2000c1e9900 */
[C---:B------:R-:W-:Y:S01]  /*af90*/  IADD3 R18, P1, R37.reuse, R22, RZ ;  /* 0x0000001625127210 */ /* 0x040fe20007f3e0ff */
[----:B------:R-:W-:Y:S01]  /*afa0*/  IMAD.WIDE R30, R30, R5, c[0x0][0x178] ;  /* 0x00005e001e1e7625 */ /* 0x000fe200078e0205 */
[----:B------:R-:W-:Y:S01]  /*afb0*/  IADD3 R20, P2, R37, R28, RZ ;  /* 0x0000001c25147210 */ /* 0x000fe20007f5e0ff */
[----:B------:R1:W3:Y:S01]  /*afc0*/  LDG.E.CONSTANT R40, [R28.64] ;  /* 0x000000081c287981 */ /* 0x0002e2000c1e9900 */
[----:B------:R-:W-:Y:S01]  /*afd0*/  IADD3.X R19, R35, R23, RZ, P1, !PT ;  /* 0x0000001723137210 */ /* 0x000fe20000ffe4ff */
[----:B------:R-:W-:Y:S01]  /*afe0*/  IMAD R2, R2, R17, R4 ;  /* 0x0000001102027224 */ /* 0x000fe200078e0204 */
[----:B------:R-:W-:Y:S01]  /*aff0*/  IADD3 R32, P1, R37, R18, RZ ;  /* 0x0000001225207210 */ /* 0x000fe20007f3e0ff */
[----:B------:R-:W-:Y:S01]  /*b000*/  IMAD.X R21, R29, 0x1, R35, P2 ;  /* 0x000000011d157824 */ /* 0x000fe200010e0623 */
[----:B------:R-:W-:Y:S01]  /*b010*/  IADD3 R24, P3, R37, R30, RZ ;  /* 0x0000001e25187210 */ /* 0x000fe20007f7e0ff */
[----:B------:R4:W3:Y:S01]  /*b020*/  LDG.E.CONSTANT R42, [R18.64] ;  /* 0x00000008122a7981 */ /* 0x0008e2000c1e9900 */
[----:B------:R-:W-:-:S02]  /*b030*/  IADD3.X R33, R35, R19, RZ, P1, !PT ;  /* 0x0000001323217210 */ /* 0x000fc40000ffe4ff */
[----:B-1----:R-:W-:Y:S01]  /*b040*/  IADD3 R28, P2, R37, R20, RZ ;  /* 0x00000014251c7210 */ /* 0x002fe20007f5e0ff */
[----:B------:R-:W-:Y:S01]  /*b050*/  IMAD.X R25, R31, 0x1, R35, P3 ;  /* 0x000000011f197824 */ /* 0x000fe200018e0623 */
[----:B------:R1:W3:Y:S01]  /*b060*/  LDG.E.CONSTANT R41, [R22.64] ;  /* 0x0000000816297981 */ /* 0x0002e2000c1e9900 */
[----:B----4-:R-:W-:Y:S01]  /*b070*/  IMAD.WIDE R18, R2, R5, c[0x0][0x178] ;  /* 0x00005e0002127625 */ /* 0x010fe200078e0205 */
[----:B0-----:R-:W-:Y:S02]  /*b080*/  IADD3 R6, P1, R37, R24, RZ ;  /* 0x0000001825067210 */ /* 0x001fe40007f3e0ff */
[----:B------:R0:W4:Y:S01]  /*b090*/  LDG.E.CONSTANT R43, [R20.64] ;  /* 0x00000008142b7981 */ /* 0x000122000c1e9900 */
[----:B------:R-:W-:Y:S01]  /*b0a0*/  IMAD.X R29, R35, 0x1, R21, P2 ;  /* 0x00000001231d7824 */ /* 0x000fe200010e0615 */
[----:B-1----:R-:W-:Y:S02]  /*b0b0*/  IADD3 R22, P2, R37, R18, RZ ;  /* 0x0000001225167210 */ /* 0x002fe40007f5e0ff */
[----:B------:R1:W4:Y:S01]  /*b0c0*/  LDG.E.CONSTANT R44, [R24.64] ;  /* 0x00000008182c7981 */ /* 0x000322000c1e9900 */
[----:B------:R-:W-:-:S02]  /*b0d0*/  IADD3.X R7, R35, R25, RZ, P1, !PT ;  /* 0x0000001923077210 */ /* 0x000fc40000ffe4ff */
[----:B------:R-:W-:Y:S01]  /*b0e0*/  IADD3.X R23, R19, R35, RZ, P2, !PT ;  /* 0x0000002313177210 */ /* 0x000fe200017fe4ff */
[----:B------:R1:W4:Y:S01]  /*b0f0*/  LDG.E.CONSTANT R38, [R30.64] ;  /* 0x000000081e267981 */ /* 0x000322000c1e9900 */
[----:B0-----:R-:W-:-:S03]  /*b100*/  IADD3 R20, P1, R37, R28, RZ ;  /* 0x0000001c25147210 */ /* 0x001fc60007f3e0ff */
[----:B------:R0:W4:Y:S01]  /*b110*/  LDG.E.CONSTANT R45, [R32.64] ;  /* 0x00000008202d7981 */ /* 0x000122000c1e9900 */
[----:B-1----:R-:W-:Y:S01]  /*b120*/  IADD3 R24, P2, R37, R22, RZ ;  /* 0x0000001625187210 */ /* 0x002fe20007f5e0ff */
[----:B------:R-:W-:Y:S02]  /*b130*/  IMAD.X R21, R35, 0x1, R29, P1 ;  /* 0x0000000123157824 */ /* 0x000fe400008e061d */
[----:B------:R1:W4:Y:S01]  /*b140*/  LDG.E.CONSTANT R28, [R28.64] ;  /* 0x000000081c1c7981 */ /* 0x000322000c1e9900 */
[----:B------:R-:W-:Y:S01]  /*b150*/  IADD3 R30, P1, R37, R6, RZ ;  /* 0x00000006251e7210 */ /* 0x000fe20007f3e0ff */
[----:B------:R-:W-:Y:S02]  /*b160*/  IMAD.X R25, R35, 0x1, R23, P2 ;  /* 0x0000000123197824 */ /* 0x000fe400010e0617 */
[----:B------:R1:W4:Y:S01]  /*b170*/  LDG.E.CONSTANT R46, [R6.64] ;  /* 0x00000008062e7981 */ /* 0x000322000c1e9900 */
[----:B0-----:R-:W-:Y:S02]  /*b180*/  IADD3 R32, P2, R37, R24, RZ ;  /* 0x0000001825207210 */ /* 0x001fe40007f5e0ff */
[C---:B------:R-:W-:Y:S01]  /*b190*/  IADD3.X R31, R35.reuse, R7, RZ, P1, !PT ;  /* 0x00000007231f7210 */ /* 0x040fe20000ffe4ff */
[----:B------:R0:W4:Y:S02]  /*b1a0*/  LDG.E.CONSTANT R20, [R20.64] ;  /* 0x0000000814147981 */ /* 0x000124000c1e9900 */
[----:B------:R-:W-:-:S02]  /*b1b0*/  IMAD.X R33, R35, 0x1, R25, P2 ;  /* 0x0000000123217824 */ /* 0x000fc400010e0619 */
[----:B------:R0:W4:Y:S04]  /*b1c0*/  LDG.E.CONSTANT R18, [R18.64] ;  /* 0x0000000812127981 */ /* 0x000128000c1e9900 */
[----:B------:R0:W4:Y:S04]  /*b1d0*/  LDG.E.CONSTANT R22, [R22.64] ;  /* 0x0000000816167981 */ /* 0x000128000c1e9900 */
[----:B------:R-:W4:Y:S04]  /*b1e0*/  LDG.E.CONSTANT R31, [R30.64] ;  /* 0x000000081e1f7981 */ /* 0x000f28000c1e9900 */
[----:B------:R0:W4:Y:S04]  /*b1f0*/  LDG.E.CONSTANT R24, [R24.64] ;  /* 0x0000000818187981 */ /* 0x000128000c1e9900 */
[----:B------:R0:W4:Y:S01]  /*b200*/  LDG.E.CONSTANT R32, [R32.64] ;  /* 0x0000000820207981 */ /* 0x000122000c1e9900 */
[----:B-1----:R-:W-:-:S05]  /*b210*/  IMAD R29, R13, 0xc, R34 ;  /* 0x0000000c0d1d7824 */ /* 0x002fca00078e0222 */
[----:B------:R-:W2:Y:S04]  /*b220*/  LDS R6, [R29.X4+0x4] ;  /* 0x000004001d067984 */ /* 0x000ea80000004800 */
[----:B------:R-:W-:Y:S04]  /*b230*/  LDS R48, [R29.X4+0x8] ;  /* 0x000008001d307984 */ /* 0x000fe80000004800 */
[----:B------:R-:W-:Y:S04]  /*b240*/  LDS R49, [R29.X4+0xc] ;  /* 0x00000c001d317984 */ /* 0x000fe80000004800 */
[----:B------:R-:W-:Y:S04]  /*b250*/  LDS R50, [R29.X4+0x10] ;  /* 0x000010001d327984 */ /* 0x000fe80000004800 */
[----:B------:R-:W3:Y:S04]  /*b260*/  LDS R51, [R29.X4+0x14] ;  /* 0x000014001d337984 */ /* 0x000ee80000004800 */
[----:B------:R-:W4:Y:S04]  /*b270*/  LDS R52, [R29.X4+0x18] ;  /* 0x000018001d347984 */ /* 0x000f280000004800 */
[----:B------:R-:W-:Y:S04]  /*b280*/  LDS R7, [R29.X4+0x1c] ;  /* 0x00001c001d077984 */ /* 0x000fe80000004800 */
[----:B------:R-:W-:Y:S04]  /*b290*/  LDS R53, [R29.X4+0x20] ;  /* 0x000020001d357984 */ /* 0x000fe80000004800 */
[----:B------:R-:W-:Y:S04]  /*b2a0*/  LDS R55, [R29.X4+0x24] ;  /* 0x000024001d377984 */ /* 0x000fe80000004800 */
[----:B------:R-:W1:Y:S04]  /*b2b0*/  LDS R47, [R29.X4+0x28] ;  /* 0x000028001d2f7984 */ /* 0x000e680000004800 */
[----:B0-----:R-:W0:Y:S04]  /*b2c0*/  LDS R33, [R29.X4+0x2c] ;  /* 0x00002c001d217984 */ /* 0x001e280000004800 */
        /* <DEDUP_REMOVED lines=8> */
[----:B--2---:R-:W-:Y:S01]  /*b350*/  FFMA.FTZ R6, RZ, R39, R6 ;  /* 0x00000027ff067223 */ /* 0x004fe20000010006 */
[----:B---3--:R-:W-:-:S04]  /*b360*/  FFMA.FTZ R40, RZ, R40, R51 ;  /* 0x00000028ff287223 */ /* 0x008fc80000010033 */
[----:B------:R2:W-:Y:S01]  /*b370*/  STS [R29.X4+0x4], R6 ;  /* 0x000004061d007388 */ /* 0x0005e20000004800 */
[----:B------:R-:W-:-:S03]  /*b380*/  FFMA.FTZ R42, RZ, R42, R49 ;  /* 0x0000002aff2a7223 */ /* 0x000fc60000010031 */
[----:B------:R2:W-:Y:S01]  /*b390*/  STS [R29.X4+0x14], R40 ;  /* 0x000014281d007388 */ /* 0x0005e20000004800 */
[----:B------:R-:W-:-:S03]  /*b3a0*/  FFMA.FTZ R48, RZ, R41, R48 ;  /* 0x00000029ff307223 */ /* 0x000fc60000010030 */
[----:B------:R2:W-:Y:S01]  /*b3b0*/  STS [R29.X4+0xc], R42 ;  /* 0x00000c2a1d007388 */ /* 0x0005e20000004800 */
[----:B----4-:R-:W-:Y:S01]  /*b3c0*/  FFMA.FTZ R52, RZ, R43, R52 ;  /* 0x0000002bff347223 */ /* 0x010fe20000010034 */
[----:B-1----:R-:W-:Y:S01]  /*b3d0*/  FFMA.FTZ R44, RZ, R44, R47 ;  /* 0x0000002cff2c7223 */ /* 0x002fe2000001002f */
[----:B------:R-:W-:Y:S01]  /*b3e0*/  FFMA.FTZ R38, RZ, R38, R55 ;  /* 0x00000026ff267223 */ /* 0x000fe20000010037 */
[----:B------:R-:W-:Y:S01]  /*b3f0*/  FFMA.FTZ R50, RZ, R45, R50 ;  /* 0x0000002dff327223 */ /* 0x000fe20000010032 */
[----:B------:R-:W-:Y:S01]  /*b400*/  FFMA.FTZ R28, RZ, R28, R7 ;  /* 0x0000001cff1c7223 */ /* 0x000fe20000010007 */
[----:B0-----:R-:W-:Y:S01]  /*b410*/  FFMA.FTZ R46, RZ, R46, R33 ;  /* 0x0000002eff2e7223 */ /* 0x001fe20000010021 */
[----:B------:R-:W-:Y:S01]  /*b420*/  FFMA.FTZ R20, RZ, R20, R53 ;  /* 0x00000014ff147223 */ /* 0x000fe20000010035 */
[----:B------:R-:W-:Y:S01]  /*b430*/  FFMA.FTZ R18, RZ, R18, R19 ;  /* 0x00000012ff127223 */ /* 0x000fe20000010013 */
[----:B------:R-:W-:Y:S01]  /*b440*/  FFMA.FTZ R22, RZ, R22, R25 ;  /* 0x00000016ff167223 */ /* 0x000fe20000010019 */
[----:B------:R-:W-:Y:S01]  /*b450*/  FFMA.FTZ R2, RZ, R31, R2 ;  /* 0x0000001fff027223 */ /* 0x000fe20000010002 */
[----:B------:R-:W-:Y:S01]  /*b460*/  FFMA.FTZ R24, RZ, R24, R23 ;  /* 0x00000018ff187223 */ /* 0x000fe20000010017 */
[----:B------:R-:W-:Y:S01]  /*b470*/  FFMA.FTZ R32, RZ, R32, R21 ;  /* 0x00000020ff207223 */ /* 0x000fe20000010015 */
        /* <DEDUP_REMOVED lines=14> */
.L_x_188:
[----:B------:R-:W-:Y:S05]  /*b560*/  BSYNC B3 ;  /* 0x0000000000037941 */ /* 0x000fea0003800000 */
.L_x_187:
[----:B------:R-:W-:Y:S01]  /*b570*/  ISETP.GT.AND P1, PT, R36, 0x4, PT ;  /* 0x000000042400780c */ /* 0x000fe20003f24270 */
[----:B------:R-:W-:-:S12]  /*b580*/  BSSY B3, `(.L_x_190) ;  /* 0x0000038000037945 */ /* 0x000fd80003800000 */
[----:B------:R-:W-:Y:S05]  /*b590*/  @!P1 BRA `(.L_x_191) ;  /* 0x0000036000009947 */ /* 0x000fea0003800000 */
[----:B--2---:R-:W-:-:S04]  /*b5a0*/  IMAD R2, R16, 0xa, R34 ;  /* 0x0000000a10027824 */ /* 0x004fc800078e0222 */
        /* <DEDUP_REMOVED lines=23> */
[----:B------:R-:W3:Y:S04]  /*b720*/  LDG.E.CONSTANT R18, [R18.64] ;  /* 0x0000000812127981 */ /* 0x000ee8000c1e9900 */
[----:B------:R-:W3:Y:S01]  /*b730*/  LDG.E.CONSTANT R20, [R20.64] ;  /* 0x0000000814147981 */ /* 0x000ee2000c1e9900 */
[----:B-1----:R-:W-:Y:S01]  /*b740*/  IMAD R24, R13, 0xc, R34 ;  /* 0x0000000c0d187824 */ /* 0x002fe200078e0222 */
[----:B------:R-:W-:-:S02]  /*b750*/  PLOP3.LUT P0, PT, PT, PT, PT, 0x8, 0x0 ;  /* 0x000000000000781c */ /* 0x000fc40003f0e170 */
[----:B------:R-:W-:Y:S02]  /*b760*/  IADD3 R36, R36, -0x8, RZ ;  /* 0xfffffff824247810 */ /* 0x000fe40007ffe0ff */
[----:B------:R-:W2:Y:S01]  /*b770*/  LDS R2, [R24.X4+0x4] ;  /* 0x0000040018027984 */ /* 0x000ea20000004800 */
[----:B------:R-:W-:-:S03]  /*b780*/  IADD3 R34, R34, 0x8, RZ ;  /* 0x0000000822227810 */ /* 0x000fc60007ffe0ff */
[----:B------:R-:W3:Y:S04]  /*b790*/  LDS R25, [R24.X4+0x8] ;  /* 0x0000080018197984 */ /* 0x000ee80000004800 */
[----:B----4-:R-:W1:Y:S04]  /*b7a0*/  LDS R28, [R24.X4+0xc] ;  /* 0x00000c00181c7984 */ /* 0x010e680000004800 */
[----:B0-----:R-:W-:Y:S04]  /*b7b0*/  LDS R6, [R24.X4+0x10] ;  /* 0x0000100018067984 */ /* 0x001fe80000004800 */
[----:B------:R-:W0:Y:S04]  /*b7c0*/  LDS R23, [R24.X4+0x14] ;  /* 0x0000140018177984 */ /* 0x000e280000004800 */
[----:B------:R-:W4:Y:S04]  /*b7d0*/  LDS R29, [R24.X4+0x18] ;  /* 0x00001800181d7984 */ /* 0x000f280000004800 */
[----:B------:R-:W0:Y:S04]  /*b7e0*/  LDS R33, [R24.X4+0x1c] ;  /* 0x00001c0018217984 */ /* 0x000e280000004800 */
[----:B------:R-:W0:Y:S01]  /*b7f0*/  LDS R41, [R24.X4+0x20] ;  /* 0x0000200018297984 */ /* 0x000e220000004800 */
[----:B--2---:R-:W-:-:S05]  /*b800*/  FFMA.FTZ R7, RZ, R7, R2 ;  /* 0x00000007ff077223 */ /* 0x004fca0000010002 */
[----:B------:R2:W-:Y:S01]  /*b810*/  STS [R24.X4+0x4], R7 ;  /* 0x0000040718007388 */ /* 0x0005e20000004800 */
[----:B---3--:R-:W-:Y:S01]  /*b820*/  FFMA.FTZ R25, RZ, R38, R25 ;  /* 0x00000026ff197223 */ /* 0x008fe20000010019 */
[----:B-1----:R-:W-:-:S04]  /*b830*/  FFMA.FTZ R39, RZ, R39, R28 ;  /* 0x00000027ff277223 */ /* 0x002fc8000001001c */
[----:B------:R2:W-:Y:S01]  /*b840*/  STS [R24.X4+0x8], R25 ;  /* 0x0000081918007388 */ /* 0x0005e20000004800 */
[----:B0-----:R-:W-:-:S03]  /*b850*/  FFMA.FTZ R23, RZ, R22, R23 ;  /* 0x00000016ff177223 */ /* 0x001fc60000010017 */
[----:B------:R2:W-:Y:S01]  /*b860*/  STS [R24.X4+0xc], R39 ;  /* 0x00000c2718007388 */ /* 0x0005e20000004800 */
[----:B----4-:R-:W-:-:S03]  /*b870*/  FFMA.FTZ R29, RZ, R32, R29 ;  /* 0x00000020ff1d7223 */ /* 0x010fc6000001001d */
[----:B------:R2:W-:Y:S01]  /*b880*/  STS [R24.X4+0x14], R23 ;  /* 0x0000141718007388 */ /* 0x0005e20000004800 */
[----:B------:R-:W-:-:S03]  /*b890*/  FFMA.FTZ R31, RZ, R31, R6 ;  /* 0x0000001fff1f7223 */ /* 0x000fc60000010006 */
[----:B------:R2:W-:Y:S01]  /*b8a0*/  STS [R24.X4+0x18], R29 ;  /* 0x0000181d18007388 */ /* 0x0005e20000004800 */
[----:B------:R-:W-:-:S03]  /*b8b0*/  FFMA.FTZ R33, RZ, R18, R33 ;  /* 0x00000012ff217223 */ /* 0x000fc60000010021 */
[----:B------:R2:W-:Y:S01]  /*b8c0*/  STS [R24.X4+0x10], R31 ;  /* 0x0000101f18007388 */ /* 0x0005e20000004800 */
[----:B------:R-:W-:-:S03]  /*b8d0*/  FFMA.FTZ R41, RZ, R20, R41 ;  /* 0x00000014ff297223 */ /* 0x000fc60000010029 */
[----:B------:R2:W-:Y:S04]  /*b8e0*/  STS [R24.X4+0x1c], R33 ;  /* 0x00001c2118007388 */ /* 0x0005e80000004800 */
[----:B------:R2:W-:Y:S02]  /*b8f0*/  STS [R24.X4+0x20], R41 ;  /* 0x0000202918007388 */ /* 0x0005e40000004800 */
.L_x_191:
[----:B------:R-:W-:Y:S05]  /*b900*/  BSYNC B3 ;  /* 0x0000000000037941 */ /* 0x000fea0003800000 */
.L_x_190:
[----:B------:R-:W-:-:S13]  /*b910*/  ISETP.NE.OR P0, PT, R36, RZ, P0 ;  /* 0x000000ff2400720c */ /* 0x000fda0000705670 */
[----:B------:R-:W-:Y:S01]  /*b920*/  @!P0 BREAK B0 ;  /* 0x0000000000008942 */ /* 0x000fe20003800000 */
[----:B------:R-:W-:Y:S05]  /*b930*/  @!P0 BRA `(.L_x_184) ;  /* 0x000001f000008947 */ /* 0x000fea0003800000 */
.L_x_186:
[----:B------:R-:W-:Y:S05]  /*b940*/  BSYNC B0 ;  /* 0x0000000000007941 */ /* 0x000fea0003800000 */
.L_x_185:
[----:B0-2---:R-:W-:-:S04]  /*b950*/  IMAD R2, R16, 0xa, R34 ;  /* 0x0000000a10027824 */ /* 0x005fc800078e0222 */
[----:B------:R-:W-:-:S04]  /*b960*/  IMAD R2, R2, R17, R4 ;  /* 0x0000001102027224 */ /* 0x000fc800078e0204 */
[----:B0-----:R-:W-:-:S05]  /*b970*/  IMAD.WIDE R6, R2, R5, c[0x0][0x178] ;  /* 0x00005e0002067625 */ /* 0x001fca00078e0205 */
[----:B------:R-:W-:-:S04]  /*b980*/  IADD3 R18, P0, R37, R6, RZ ;  /* 0x0000000625127210 */ /* 0x000fc80007f1e0ff */
[----:B------:R-:W-:Y:S02]  /*b990*/  IADD3.X R19, R7, R35, RZ, P0, !PT ;  /* 0x0000002307137210 */ /* 0x000fe400007fe4ff */
[----:B------:R-:W-:Y:S01]  /*b9a0*/  IADD3 R20, P0, R37, R18, RZ ;  /* 0x0000001225147210 */ /* 0x000fe20007f1e0ff */
[----:B------:R-:W2:Y:S04]  /*b9b0*/  LDG.E.CONSTANT R7, [R6.64] ;  /* 0x0000000806077981 */ /* 0x000ea8000c1e9900 */
[----:B------:R-:W-:Y:S01]  /*b9c0*/  IMAD.X R21, R35, 0x1, R19, P0 ;  /* 0x0000000123157824 */ /* 0x000fe200000e0613 */
[----:B------:R-:W-:Y:S01]  /*b9d0*/  IADD3 R22, P0, R37, R20, RZ ;  /* 0x0000001425167210 */ /* 0x000fe20007f1e0ff */
[----:B------:R-:W3:Y:S03]  /*b9e0*/  LDG.E.CONSTANT R19, [R18.64] ;  /* 0x0000000812137981 */ /* 0x000ee6000c1e9900 */
[----:B------:R-:W-:Y:S01]  /*b9f0*/  IADD3.X R23, R35, R21, RZ, P0, !PT ;  /* 0x0000001523177210 */ /* 0x000fe200007fe4ff */
[----:B------:R-:W4:Y:S05]  /*ba00*/  LDG.E.CONSTANT R20, [R20.64] ;  /* 0x0000000814147981 */ /* 0x000f2a000c1e9900 */
        /* <DEDUP_REMOVED lines=9> */
[----:B--2---:R-:W-:Y:S01]  /*baa0*/  FFMA.FTZ R2, RZ, R7, R2 ;  /* 0x00000007ff027223 */ /* 0x004fe20000010002 */
[----:B---3--:R-:W-:Y:S01]  /*bab0*/  FFMA.FTZ R24, RZ, R19, R24 ;  /* 0x00000013ff187223 */ /* 0x008fe20000010018 */
[----:B----4-:R-:W-:Y:S01]  /*bac0*/  FFMA.FTZ R25, RZ, R20, R25 ;  /* 0x00000014ff197223 */ /* 0x010fe20000010019 */
[----:B0-----:R-:W-:Y:S02]  /*bad0*/  FFMA.FTZ R28, RZ, R23, R28 ;  /* 0x00000017ff1c7223 */ /* 0x001fe4000001001c */
[----:B------:R0:W-:Y:S04]  /*bae0*/  STS [R29.X4+0x4], R2 ;  /* 0x000004021d007388 */ /* 0x0001e80000004800 */
[----:B------:R0:W-:Y:S04]  /*baf0*/  STS [R29.X4+0x8], R24 ;  /* 0x000008181d007388 */ /* 0x0001e80000004800 */
[----:B------:R0:W-:Y:S04]  /*bb00*/  STS [R29.X4+0xc], R25 ;  /* 0x00000c191d007388 */ /* 0x0001e80000004800 */
[----:B------:R0:W-:Y:S01]  /*bb10*/  STS [R29.X4+0x10], R28 ;  /* 0x0000101c1d007388 */ /* 0x0001e20000004800 */
[----:B------:R-:W-:Y:S05]  /*bb20*/  @P0 BRA `(.L_x_185) ;  /* 0xfffffe2000000947 */ /* 0x000fea000383ffff */
.L_x_184:
[----:B------:R-:W-:Y:S05]  /*bb30*/  BSYNC B1 ;  /* 0x0000000000017941 */ /* 0x000fea0003800000 */
.L_x_183:
[----:B------:R-:W-:-:S13]  /*bb40*/  ISETP.NE.AND P0, PT, R8, RZ, PT ;  /* 0x000000ff0800720c */ /* 0x000fda0003f05270 */
[----:B------:R-:W-:Y:S05]  /*bb50*/  @!P0 BRA `(.L_x_182) ;  /* 0x000000c000008947 */ /* 0x000fea0003800000 */
.L_x_192:
[----:B0-2---:R-:W-:-:S04]  /*bb60*/  IMAD R2, R16, 0xa, R34 ;  /* 0x0000000a10027824 */ /* 0x005fc800078e0222 */
[----:B------:R-:W-:-:S04]  /*bb70*/  IMAD R2, R2, R17, R4 ;  /* 0x0000001102027224 */ /* 0x000fc800078e0204 */
[----:B------:R-:W-:-:S06]  /*bb80*/  IMAD.WIDE R6, R2, R5, c[0x0][0x178] ;  /* 0x00005e0002067625 */ /* 0x000fcc00078e0205 */
[----:B------:R-:W2:Y:S01]  /*bb90*/  LDG.E.CONSTANT R7, [R6.64] ;  /* 0x0000000806077981 */ /* 0x000ea2000c1e9900 */
[----:B------:R-:W-:Y:S01]  /*bba0*/  IMAD R13, R34, 0x4, R15 ;  /* 0x00000004220d7824 */ /* 0x000fe200078e020f */
[----:B------:R-:W-:Y:S02]  /*bbb0*/  IADD3 R8, R8, -0x1, RZ ;  /* 0xffffffff08087810 */ /* 0x000fe40007ffe0ff */
[----:B------:R-:W-:Y:S02]  /*bbc0*/  IADD3 R34, R34, 0x1, RZ ;  /* 0x0000000122227810 */ /* 0x000fe40007ffe0ff */
[----:B------:R-:W2:Y:S01]  /*bbd0*/  LDS R2, [R13+0x4] ;  /* 0x000004000d027984 */ /* 0x000ea20000000800 */
[----:B------:R-:W-:Y:S01]  /*bbe0*/  ISETP.NE.AND P0, PT, R8, RZ, PT ;  /* 0x000000ff0800720c */ /* 0x000fe20003f05270 */
[----:B--2---:R-:W-:-:S05]  /*bbf0*/  FFMA.FTZ R2, RZ, R7, R2 ;  /* 0x00000007ff027223 */ /* 0x004fca0000010002 */
[----:B------:R0:W-:Y:S07]  /*bc00*/  STS [R13+0x4], R2 ;  /* 0x000004020d007388 */ /* 0x0001ee0000000800 */
[----:B------:R-:W-:Y:S05]  /*bc10*/  @P0 BRA `(.L_x_192) ;  /* 0xffffff4000000947 */ /* 0x000fea000383ffff */
.L_x_182:
[----:B------:R-:W-:Y:S05]  /*bc20*/  BSYNC B2 ;  /* 0x0000000000027941 */ /* 0x000fea0003800000 */
.L_x_181:
[----:B------:R-:W-:Y:S01]  /*bc30*/  WARPSYNC 0xffffffff ;  /* 0xffffffff00007948 */ /* 0x000fe20003800000 */
[----:B------:R-:W-:Y:S01]  /*bc40*/  ISETP.GE.AND P0, PT, R9, RZ, PT ;  /* 0x000000ff0900720c */ /* 0x000fe20003f06270 */
[----:B------:R-:W-:-:S12]  /*bc50*/  BSSY B0, `(.L_x_193) ;  /* 0x000005a000007945 */ /* 0x000fd80003800000 */
[----:B------:R-:W-:Y:S05]  /*bc60*/  @!P0 BRA `(.L_x_194) ;  /* 0x0000058000008947 */ /* 0x000fea0003800000 */
[----:B0-2---:R-:W-:Y:S01]  /*bc70*/  IMAD R2, R0, c[0x0][0x0], R11 ;  /* 0x0000000000027a24 */ /* 0x005fe200078e020b */
[----:B------:R-:W-:Y:S01]  /*bc80*/  SHF.L.U32 R5, R17, 0x2, RZ ;  /* 0x0000000211057819 */ /* 0x000fe200000006ff */
[----:B------:R-:W-:Y:S01]  /*bc90*/  BSSY B1, `(.L_x_195) ;  /* 0x0000054000017945 */ /* 0x000fe20003800000 */
[----:B------:R-:W-:Y:S02]  /*bca0*/  IMAD.MOV.U32 R18, RZ, RZ, RZ ;  /* 0x000000ffff127224 */ /* 0x000fe400078e00ff */
[----:B------:R-:W-:Y:S01]  /*bcb0*/  IMAD R2, R2, 0xc, RZ ;  /* 0x0000000c02027824 */ /* 0x000fe200078e02ff */
[----:B------:R-:W-:-:S04]  /*bcc0*/  SHF.R.S32.HI R13, RZ, 0x1f, R5 ;  /* 0x0000001fff0d7819 */ /* 0x000fc80000011405 */
[----:B------:R-:W-:-:S02]  /*bcd0*/  LEA R2, R2, 0x8, 0x2 ;  /* 0x0000000802027811 */ /* 0x000fc400078e10ff */
.L_x_201:
[C---:B0-----:R-:W-:Y:S01]  /*bce0*/  LEA R16, R18.reuse, R15, 0x2 ;  /* 0x0000000f12107211 */ /* 0x041fe200078e10ff */
[C-C-:B------:R-:W-:Y:S01]  /*bcf0*/  IMAD R6, R18.reuse, R18, R18.reuse ;  /* 0x0000001212067224 */ /* 0x140fe200078e0212 */
[C---:B------:R-:W-:Y:S01]  /*bd00*/  ISETP.GE.U32.AND P0, PT, R18.reuse, 0x3, PT ;  /* 0x000000031200780c */ /* 0x040fe20003f06070 */
[----:B------:R-:W-:Y:S01]  /*bd10*/  BSSY B2, `(.L_x_196) ;  /* 0x000002a000027945 */ /* 0x000fe20003800000 */
[----:B------:R-:W-:Y:S01]  /*bd20*/  IADD3 R22, R18, 0x1, RZ ;  /* 0x0000000112167810 */ /* 0x000fe20007ffe0ff */
[----:B------:R-:W-:Y:S01]  /*bd30*/  IMAD.MOV.U32 R8, RZ, RZ, R18 ;  /* 0x000000ffff087224 */ /* 0x000fe200078e0012 */
[----:B------:R-:W0:Y:S01]  /*bd40*/  LDS R16, [R16] ;  /* 0x0000000010107984 */ /* 0x000e220000000800 */
[----:B------:R-:W-:Y:S02]  /*bd50*/  MOV R28, RZ ;  /* 0x000000ff001c7202 */ /* 0x000fe40000000f00 */
[----:B------:R-:W-:Y:S02]  /*bd60*/  LOP3.LUT R23, R22, 0x3, RZ, 0xc0, !PT ;  /* 0x0000000316177812 */ /* 0x000fe400078ec0ff */
[----:B------:R-:W-:-:S02]  /*bd70*/  SHF.R.U32.HI R38, RZ, 0x1, R6 ;  /* 0x00000001ff267819 */ /* 0x000fc40000011606 */
[----:B------:R-:W-:Y:S02]  /*bd80*/  ISETP.NE.AND P1, PT, R23, RZ, PT ;  /* 0x000000ff1700720c */ /* 0x000fe40003f25270 */
[----:B-1----:R-:W-:Y:S06]  /*bd90*/  @!P0 BRA `(.L_x_197) ;  /* 0x0000021000008947 */ /* 0x002fec0003800000 */
[----:B-1----:R-:W-:Y:S01]  /*bda0*/  IADD3 R39, -R8, -0x1, R23 ;  /* 0xffffffff08277810 */ /* 0x002fe20007ffe117 */
[----:B------:R-:W-:Y:S01]  /*bdb0*/  IMAD R29, R38, R17, RZ ;  /* 0x00000011261d7224 */ /* 0x000fe200078e02ff */
[----:B------:R-:W-:Y:S01]  /*bdc0*/  MOV R30, R2 ;  /* 0x00000002001e7202 */ /* 0x000fe20000000f00 */
[----:B------:R-:W-:-:S04]  /*bdd0*/  IMAD.MOV.U32 R28, RZ, RZ, RZ ;  /* 0x000000ffff1c7224 */ /* 0x000fc800078e00ff */
.L_x_198:
[----:B------:R-:W1:Y:S01]  /*bde0*/  LDS.64 R20, [R30+-0x8] ;  /* 0xfffff8001e147984 */ /* 0x000e620000000a00 */
[----:B------:R-:W-:Y:S01]  /*bdf0*/  MOV R25, 0x4 ;  /* 0x0000000400197802 */ /* 0x000fe20000000f00 */
[----:B------:R-:W-:Y:S02]  /*be00*/  IMAD.IADD R24, R4, 0x1, R29 ;  /* 0x0000000104187824 */ /* 0x000fe400078e021d */
[----:B------:R-:W2:Y:S02]  /*be10*/  LDS.64 R18, [R30] ;  /* 0x000000001e127984 */ /* 0x000ea40000000a00 */
[----:B------:R-:W-:-:S05]  /*be20*/  IMAD.WIDE R24, R24, R25, c[0x0][0x188] ;  /* 0x0000620018187625 */ /* 0x000fca00078e0219 */
[----:B------:R-:W-:-:S05]  /*be30*/  IADD3 R6, P0, R5, R24, RZ ;  /* 0x0000001805067210 */ /* 0x000fca0007f1e0ff */
[----:B------:R-:W-:Y:S01]  /*be40*/  IMAD.X R7, R25, 0x1, R13, P0 ;  /* 0x0000000119077824 */ /* 0x000fe200000e060d */
[----:B------:R-:W-:Y:S01]  /*be50*/  IADD3 R28, R28, 0x4, RZ ;  /* 0x000000041c1c7810 */ /* 0x000fe20007ffe0ff */
[----:B01----:R-:W-:-:S04]  /*be60*/  FMUL.FTZ R20, R16, R20 ;  /* 0x0000001410147220 */ /* 0x003fc80000410000 */
[----:B------:R-:W-:Y:S01]  /*be70*/  FMUL.FTZ R31, R3, R20 ;  /* 0x00000014031f7220 */ /* 0x000fe20000410000 */
[----:B------:R-:W-:Y:S01]  /*be80*/  IADD3 R20, P0, R5, R6, RZ ;  /* 0x0000000605147210 */ /* 0x000fe20007f1e0ff */
[C---:B------:R-:W-:Y:S01]  /*be90*/  FMUL.FTZ R32, R16.reuse, R21 ;  /* 0x0000001510207220 */ /* 0x040fe20000410000 */
[C---:B--2---:R-:W-:Y:S02]  /*bea0*/  FMUL.FTZ R34, R16.reuse, R18 ;  /* 0x0000001210227220 */ /* 0x044fe40000410000 */
[----:B------:R-:W-:Y:S01]  /*beb0*/  IADD3.X R21, R13, R7, RZ, P0, !PT ;  /* 0x000000070d157210 */ /* 0x000fe200007fe4ff */
[----:B------:R0:W-:Y:S01]  /*bec0*/  RED.E.ADD.F32.FTZ.RN.STRONG.GPU [R24.64], R31 ;  /* 0x0000001f1800798e */ /* 0x0001e2000c10e788 */
[----:B------:R-:W-:Y:S01]  /*bed0*/  IADD3 R18, P0, R5, R20, RZ ;  /* 0x0000001405127210 */ /* 0x000fe20007f1e0ff */
[----:B------:R-:W-:Y:S01]  /*bee0*/  FMUL.FTZ R36, R16, R19 ;  /* 0x0000001310247220 */ /* 0x000fe20000410000 */
[C---:B------:R-:W-:Y:S01]  /*bef0*/  FMUL.FTZ R33, R3.reuse, R32 ;  /* 0x0000002003217220 */ /* 0x040fe20000410000 */
[----:B------:R-:W-:-:S02]  /*bf00*/  FMUL.FTZ R35, R3, R34 ;  /* 0x0000002203237220 */ /* 0x000fc40000410000 */
[----:B------:R-:W-:Y:S01]  /*bf10*/  IMAD.X R19, R13, 0x1, R21, P0 ;  /* 0x000000010d137824 */ /* 0x000fe200000e0615 */
[----:B------:R-:W-:Y:S01]  /*bf20*/  FMUL.FTZ R37, R3, R36 ;  /* 0x0000002403257220 */ /* 0x000fe20000410000 */
[----:B------:R1:W-:Y:S01]  /*bf30*/  RED.E.ADD.F32.FTZ.RN.STRONG.GPU [R6.64], R33 ;  /* 0x000000210600798e */ /* 0x0003e2000c10e788 */
[----:B0-----:R-:W-:-:S03]  /*bf40*/  IADD3 R24, R39, R28, RZ ;  /* 0x0000001c27187210 */ /* 0x001fc60007ffe0ff */
[----:B------:R1:W-:Y:S01]  /*bf50*/  RED.E.ADD.F32.FTZ.RN.STRONG.GPU [R20.64], R35 ;  /* 0x000000231400798e */ /* 0x0003e2000c10e788 */
[----:B------:R-:W-:-:S03]  /*bf60*/  ISETP.NE.AND P0, PT, R24, RZ, PT ;  /* 0x000000ff1800720c */ /* 0x000fc60003f05270 */
[----:B------:R1:W-:Y:S01]  /*bf70*/  RED.E.ADD.F32.FTZ.RN.STRONG.GPU [R18.64], R37 ;  /* 0x000000251200798e */ /* 0x0003e2000c10e788 */
[----:B------:R-:W-:Y:S01]  /*bf80*/  IMAD.IADD R29, R5, 0x1, R29 ;  /* 0x00000001051d7824 */ /* 0x000fe200078e021d */
[----:B------:R-:W-:-:S08]  /*bf90*/  IADD3 R30, R30, 0x10, RZ ;  /* 0x000000101e1e7810 */ /* 0x000fd00007ffe0ff */
[----:B-1----:R-:W-:Y:S05]  /*bfa0*/  @P0 BRA `(.L_x_198) ;  /* 0xfffffe3000000947 */ /* 0x002fea000383ffff */
.L_x_197:
[----:B------:R-:W-:Y:S05]  /*bfb0*/  BSYNC B2 ;  /* 0x0000000000027941 */ /* 0x000fea0003800000 */
.L_x_196:
[----:B------:R-:W-:Y:S01]  /*bfc0*/  BSSY B2, `(.L_x_199) ;  /* 0x000001e000027945 */ /* 0x000fe20003800000 */
[----:B------:R-:W-:Y:S01]  /*bfd0*/  MOV R18, R22 ;  /* 0x0000001600127202 */ /* 0x000fe20000000f00 */
[----:B------:R-:W-:Y:S05]  /*bfe0*/  @!P1 BRA `(.L_x_200) ;  /* 0x000001b000009947 */ /* 0x000fea0003800000 */
[----:B------:R-:W-:Y:S01]  /*bff0*/  IMAD R22, R28, 0x4, R15 ;  /* 0x000000041c167824 */ /* 0x000fe200078e020f */
[----:B------:R-:W-:Y:S01]  /*c000*/  IADD3 R28, R38, R28, RZ ;  /* 0x0000001c261c7210 */ /* 0x000fe20007ffe0ff */
[----:B-1----:R-:W-:-:S03]  /*c010*/  IMAD.MOV.U32 R25, RZ, RZ, 0x4 ;  /* 0x00000004ff197424 */ /* 0x002fc600078e00ff */
[----:B------:R-:W1:Y:S01]  /*c020*/  LDS R7, [R22] ;  /* 0x0000000016077984 */ /* 0x000e620000000800 */
[----:B------:R-:W-:Y:S01]  /*c030*/  IMAD R21, R28, R17, RZ ;  /* 0x000000111c157224 */ /* 0x000fe200078e02ff */
[----:B------:R-:W-:-:S04]  /*c040*/  ISETP.NE.AND P0, PT, R23, 0x1, PT ;  /* 0x000000011700780c */ /* 0x000fc80003f05270 */
[----:B------:R-:W-:Y:S01]  /*c050*/  IADD3 R6, R4, R21, RZ ;  /* 0x0000001504067210 */ /* 0x000fe20007ffe0ff */
[----:B01----:R-:W-:-:S04]  /*c060*/  FMUL.FTZ R20, R16, R7 ;  /* 0x0000000710147220 */ /* 0x003fc80000410000 */
[----:B------:R-:W-:Y:S01]  /*c070*/  IMAD.WIDE R6, R6, R25, c[0x0][0x188] ;  /* 0x0000620006067625 */ /* 0x000fe200078e0219 */
[----:B------:R-:W-:-:S05]  /*c080*/  FMUL.FTZ R19, R3, R20 ;  /* 0x0000001403137220 */ /* 0x000fca0000410000 */
[----:B------:R0:W-:Y:S01]  /*c090*/  RED.E.ADD.F32.FTZ.RN.STRONG.GPU [R6.64], R19 ;  /* 0x000000130600798e */ /* 0x0001e2000c10e788 */
[----:B------:R-:W-:Y:S05]  /*c0a0*/  @!P0 BRA `(.L_x_200) ;  /* 0x000000f000008947 */ /* 0x000fea0003800000 */
[----:B0-----:R-:W0:Y:S01]  /*c0b0*/  LDS R7, [R22+0x4] ;  /* 0x0000040016077984 */ /* 0x001e220000000800 */
[----:B------:R-:W-:Y:S02]  /*c0c0*/  ISETP.NE.AND P0, PT, R23, 0x2, PT ;  /* 0x000000021700780c */ /* 0x000fe40003f05270 */
[----:B------:R-:W-:Y:S01]  /*c0d0*/  IADD3 R6, R4, R21, R17 ;  /* 0x0000001504067210 */ /* 0x000fe20007ffe011 */
[----:B0-----:R-:W-:-:S04]  /*c0e0*/  FMUL.FTZ R20, R16, R7 ;  /* 0x0000000710147220 */ /* 0x001fc80000410000 */
[----:B------:R-:W-:Y:S01]  /*c0f0*/  IMAD.WIDE R6, R6, R25, c[0x0][0x188] ;  /* 0x0000620006067625 */ /* 0x000fe200078e0219 */
[----:B------:R-:W-:-:S05]  /*c100*/  FMUL.FTZ R19, R3, R20 ;  /* 0x0000001403137220 */ /* 0x000fca0000410000 */
[----:B------:R0:W-:Y:S01]  /*c110*/  RED.E.ADD.F32.FTZ.RN.STRONG.GPU [R6.64], R19 ;  /* 0x000000130600798e */ /* 0x0001e2000c10e788 */
[----:B------:R-:W-:Y:S05]  /*c120*/  @!P0 BRA `(.L_x_200) ;  /* 0x0000007000008947 */ /* 0x000fea0003800000 */
[----:B0-----:R-:W0:Y:S01]  /*c130*/  LDS R7, [R22+0x8] ;  /* 0x0000080016077984 */ /* 0x001e220000000800 */
[----:B------:R-:W-:-:S05]  /*c140*/  IADD3 R6, R28, 0x2, RZ ;  /* 0x000000021c067810 */ /* 0x000fca0007ffe0ff */
[----:B------:R-:W-:Y:S01]  /*c150*/  IMAD R6, R6, R17, R4 ;  /* 0x0000001106067224 */ /* 0x000fe200078e0204 */
[----:B0-----:R-:W-:-:S03]  /*c160*/  FMUL.FTZ R16, R16, R7 ;  /* 0x0000000710107220 */ /* 0x001fc60000410000 */
[----:B------:R-:W-:Y:S01]  /*c170*/  IMAD.WIDE R6, R6, R25, c[0x0][0x188] ;  /* 0x0000620006067625 */ /* 0x000fe200078e0219 */
[----:B------:R-:W-:-:S05]  /*c180*/  FMUL.FTZ R19, R3, R16 ;  /* 0x0000001003137220 */ /* 0x000fca0000410000 */
[----:B------:R0:W-:Y:S02]  /*c190*/  RED.E.ADD.F32.FTZ.RN.STRONG.GPU [R6.64], R19 ;  /* 0x000000130600798e */ /* 0x0001e4000c10e788 */
.L_x_200:
[----:B------:R-:W-:Y:S05]  /*c1a0*/  BSYNC B2 ;  /* 0x0000000000027941 */ /* 0x000fea0003800000 */
.L_x_199:
[----:B------:R-:W-:-:S13]  /*c1b0*/  ISETP.GE.AND P0, PT, R8, R9, PT ;  /* 0x000000090800720c */ /* 0x000fda0003f06270 */
[----:B------:R-:W-:Y:S05]  /*c1c0*/  @!P0 BRA `(.L_x_201) ;  /* 0xfffffb1000008947 */ /* 0x000fea000383ffff */
[----:B------:R-:W-:Y:S05]  /*c1d0*/  BSYNC B1 ;  /* 0x0000000000017941 */ /* 0x000fea0003800000 */
.L_x_195:
[----:B------:R2:W5:Y:S02]  /*c1e0*/  LDG.E R9, [R26.64] ;  /* 0x000000081a097981 */ /* 0x000564000c1e1900 */
.L_x_194:
[----:B------:R-:W-:Y:S05]  /*c1f0*/  BSYNC B0 ;  /* 0x0000000000007941 */ /* 0x000fea0003800000 */
.L_x_193:
[----:B-----5:R-:W-:-:S13]  /*c200*/  ISETP.GE.AND P0, PT, R9, RZ, PT ;  /* 0x000000ff0900720c */ /* 0x020fda0003f06270 */
[----:B------:R-:W-:Y:S05]  /*c210*/  @!P0 EXIT ;  /* 0x000000000000894d */ /* 0x000fea0003800000 */
[C---:B------:R-:W-:Y:S01]  /*c220*/  ISETP.GE.U32.AND P1, PT, R9.reuse, 0x3, PT ;  /* 0x000000030900780c */ /* 0x040fe20003f26070 */
[----:B------:R-:W-:Y:S01]  /*c230*/  BSSY B0, `(.L_x_202) ;  /* 0x0000046000007945 */ /* 0x000fe20003800000 */
[----:B0-2---:R-:W-:Y:S01]  /*c240*/  IADD3 R6, R9, 0x1, RZ ;  /* 0x0000000109067810 */ /* 0x005fe20007ffe0ff */
[C---:B------:R-:W-:Y:S01]  /*c250*/  FMUL.FTZ R10, R3.reuse, R10 ;  /* 0x0000000a030a7220 */ /* 0x040fe20000410000 */
[C---:B------:R-:W-:Y:S01]  /*c260*/  FMUL.FTZ R12, R3.reuse, R12 ;  /* 0x0000000c030c7220 */ /* 0x040fe20000410000 */
[----:B------:R-:W-:Y:S01]  /*c270*/  FMUL.FTZ R14, R3, R14 ;  /* 0x0000000e030e7220 */ /* 0x000fe20000410000 */
[----:B------:R-:W-:Y:S01]  /*c280*/  LOP3.LUT R6, R6, 0x3, RZ, 0xc0, !PT ;  /* 0x0000000306067812 */ /* 0x000fe200078ec0ff */
[----:B------:R-:W-:-:S03]  /*c290*/  IMAD.MOV.U32 R5, RZ, RZ, RZ ;  /* 0x000000ffff057224 */ /* 0x000fc600078e00ff */
[----:B------:R-:W-:-:S03]  /*c2a0*/  ISETP.NE.AND P0, PT, R6, RZ, PT ;  /* 0x000000ff0600720c */ /* 0x000fc60003f05270 */
[----:B------:R-:W-:Y:S05]  /*c2b0*/  @!P1 BRA `(.L_x_203) ;  /* 0x000003d000009947 */ /* 0x000fea0003800000 */
[----:B------:R-:W-:Y:S01]  /*c2c0*/  IMAD R2, R0, c[0x0][0x0], R11 ;  /* 0x0000000000027a24 */ /* 0x000fe200078e020b */
[----:B------:R-:W-:Y:S01]  /*c2d0*/  IADD3 R16, -R6, R9, RZ ;  /* 0x0000000906107210 */ /* 0x000fe20007ffe1ff */
[----:B------:R-:W-:Y:S01]  /*c2e0*/  IMAD R7, R17, 0xc, RZ ;  /* 0x0000000c11077824 */ /* 0x000fe200078e02ff */
[----:B------:R-:W-:Y:S01]  /*c2f0*/  MOV R5, RZ ;  /* 0x000000ff00057202 */ /* 0x000fe20000000f00 */
[----:B------:R-:W-:Y:S02]  /*c300*/  IMAD R2, R2, 0xc, RZ ;  /* 0x0000000c02027824 */ /* 0x000fe400078e02ff */
[----:B-1----:R-:W-:Y:S01]  /*c310*/  IMAD.MOV.U32 R29, RZ, RZ, RZ ;  /* 0x000000ffff1d7224 */ /* 0x002fe200078e00ff */
[C---:B------:R-:W-:Y:S02]  /*c320*/  IADD3 R13, R7.reuse, 0x4, RZ ;  /* 0x00000004070d7810 */ /* 0x040fe40007ffe0ff */
[----:B------:R-:W-:Y:S02]  /*c330*/  IADD3 R15, R7, 0x8, RZ ;  /* 0x00000008070f7810 */ /* 0x000fe40007ffe0ff */
[----:B------:R-:W-:-:S02]  /*c340*/  SHF.R.S32.HI R41, RZ, 0x1f, R7 ;  /* 0x0000001fff297819 */ /* 0x000fc40000011407 */
[----:B------:R-:W-:Y:S02]  /*c350*/  LEA R28, R2, 0x8, 0x2 ;  /* 0x00000008021c7811 */ /* 0x000fe400078e10ff */
[----:B------:R-:W-:Y:S02]  /*c360*/  SHF.R.S32.HI R43, RZ, 0x1f, R13 ;  /* 0x0000001fff2b7819 */ /* 0x000fe4000001140d */
[----:B------:R-:W-:-:S02]  /*c370*/  SHF.R.S32.HI R45, RZ, 0x1f, R15 ;  /* 0x0000001fff2d7819 */ /* 0x000fc4000001140f */
.L_x_204:
[----:B-1----:R-:W0:Y:S01]  /*c380*/  LDS.64 R18, [R28+-0x8] ;  /* 0xfffff8001c127984 */ /* 0x002e220000000a00 */
[----:B------:R-:W-:Y:S01]  /*c390*/  MOV R21, 0xc ;  /* 0x0000000c00157802 */ /* 0x000fe20000000f00 */
[----:B------:R-:W-:Y:S02]  /*c3a0*/  IMAD.IADD R20, R4, 0x1, R29 ;  /* 0x0000000104147824 */ /* 0x000fe400078e021d */
[----:B------:R-:W1:Y:S02]  /*c3b0*/  LDS.64 R2, [R28] ;  /* 0x000000001c027984 */ /* 0x000e640000000a00 */
[----:B------:R-:W-:-:S05]  /*c3c0*/  IMAD.WIDE R20, R20, R21, c[0x0][0x190] ;  /* 0x0000640014147625 */ /* 0x000fca00078e0215 */
[----:B------:R-:W-:-:S05]  /*c3d0*/  IADD3 R8, P1, R7, R20, RZ ;  /* 0x0000001407087210 */ /* 0x000fca0007f3e0ff */
[----:B------:R-:W-:Y:S01]  /*c3e0*/  IMAD.X R9, R21, 0x1, R41, P1 ;  /* 0x0000000115097824 */ /* 0x000fe200008e0629 */
[----:B------:R-:W-:Y:S02]  /*c3f0*/  IADD3 R22, P2, R13, R8, RZ ;  /* 0x000000080d167210 */ /* 0x000fe40007f5e0ff */
[----:B------:R-:W-:Y:S01]  /*c400*/  IADD3 R16, R16, -0x4, RZ ;  /* 0xfffffffc10107810 */ /* 0x000fe20007ffe0ff */
[-C--:B0-----:R-:W-:Y:S01]  /*c410*/  FMUL.FTZ R23, R10, R18.reuse ;  /* 0x000000120a177220 */ /* 0x081fe20000410000 */
[-C--:B------:R-:W-:Y:S01]  /*c420*/  FMUL.FTZ R25, R12, R18.reuse ;  /* 0x000000120c197220 */ /* 0x080fe20000410000 */
[----:B------:R-:W-:Y:S01]  /*c430*/  FMUL.FTZ R27, R14, R18 ;  /* 0x000000120e1b7220 */ /* 0x000fe20000410000 */
[-C--:B------:R-:W-:Y:S01]  /*c440*/  IADD3 R18, P1, R7, R8.reuse, RZ ;  /* 0x0000000807127210 */ /* 0x080fe20007f3e0ff */
[-C--:B------:R-:W-:Y:S01]  /*c450*/  FMUL.FTZ R31, R10, R19.reuse ;  /* 0x000000130a1f7220 */ /* 0x080fe20000410000 */
[----:B------:R-:W-:Y:S01]  /*c460*/  RED.E.ADD.F32.FTZ.RN.STRONG.GPU [R20.64], R23 ;  /* 0x000000171400798e */ /* 0x000fe2000c10e788 */
[-C--:B------:R-:W-:Y:S01]  /*c470*/  FMUL.FTZ R33, R12, R19.reuse ;  /* 0x000000130c217220 */ /* 0x080fe20000410000 */
[----:B------:R-:W-:Y:S01]  /*c480*/  FMUL.FTZ R35, R14, R19 ;  /* 0x000000130e237220 */ /* 0x000fe20000410000 */
[----:B------:R-:W-:Y:S01]  /*c490*/  IADD3.X R19, R41, R9, RZ, P1, !PT ;  /* 0x0000000929137210 */ /* 0x000fe20000ffe4ff */
[----:B------:R-:W-:Y:S04]  /*c4a0*/  RED.E.ADD.F32.FTZ.RN.STRONG.GPU [R20.64+0x4], R25 ;  /* 0x000004191400798e */ /* 0x000fe8000c10e788 */
[----:B------:R0:W-:Y:S04]  /*c4b0*/  RED.E.ADD.F32.FTZ.RN.STRONG.GPU [R20.64+0x8], R27 ;  /* 0x0000081b1400798e */ /* 0x0001e8000c10e788 */
[----:B------:R2:W-:Y:S04]  /*c4c0*/  RED.E.ADD.F32.FTZ.RN.STRONG.GPU [R8.64], R31 ;  /* 0x0000001f0800798e */ /* 0x0005e8000c10e788 */
[----:B------:R3:W-:Y:S01]  /*c4d0*/  RED.E.ADD.F32.FTZ.RN.STRONG.GPU [R8.64+0x4], R33 ;  /* 0x000004210800798e */ /* 0x0007e2000c10e788 */
[----:B0-----:R-:W-:-:S03]  /*c4e0*/  IADD3 R20, P1, R15, R8, RZ ;  /* 0x000000080f147210 */ /* 0x001fc60007f3e0ff */
[----:B------:R0:W-:Y:S01]  /*c4f0*/  RED.E.ADD.F32.FTZ.RN.STRONG.GPU [R8.64+0x8], R35 ;  /* 0x000008230800798e */ /* 0x0001e2000c10e788 */
[----:B------:R-:W-:Y:S01]  /*c500*/  IMAD.X R23, R43, 0x1, R9, P2 ;  /* 0x000000012b177824 */ /* 0x000fe200010e0609 */
[-C--:B-1----:R-:W-:Y:S01]  /*c510*/  FMUL.FTZ R37, R10, R2.reuse ;  /* 0x000000020a257220 */ /* 0x082fe20000410000 */
[----:B------:R-:W-:Y:S01]  /*c520*/  IADD3.X R21, R45, R9, RZ, P1, !PT ;  /* 0x000000092d157210 */ /* 0x000fe20000ffe4ff */
[----:B------:R-:W-:Y:S01]  /*c530*/  FMUL.FTZ R39, R12, R2 ;  /* 0x000000020c277220 */ /* 0x000fe20000410000 */
[-C--:B------:R-:W-:Y:S02]  /*c540*/  IADD3 R24, P2, R13, R18.reuse, RZ ;  /* 0x000000120d187210 */ /* 0x080fe40007f5e0ff */
[----:B------:R-:W-:Y:S01]  /*c550*/  IADD3 R26, P3, R15, R18, RZ ;  /* 0x000000120f1a7210 */ /* 0x000fe20007f7e0ff */
[----:B--2---:R-:W-:Y:S01]  /*c560*/  FMUL.FTZ R31, R14, R2 ;  /* 0x000000020e1f7220 */ /* 0x004fe20000410000 */
[-C--:B---3--:R-:W-:Y:S01]  /*c570*/  FMUL.FTZ R33, R10, R3.reuse ;  /* 0x000000030a217220 */ /* 0x088fe20000410000 */
[----:B------:R1:W-:Y:S01]  /*c580*/  RED.E.ADD.F32.FTZ.RN.STRONG.GPU [R18.64], R37 ;  /* 0x000000251200798e */ /* 0x0003e2000c10e788 */
[----:B0-----:R-:W-:Y:S01]  /*c590*/  IADD3 R8, P1, R7, R18, RZ ;  /* 0x0000001207087210 */ /* 0x001fe20007f3e0ff */
[----:B------:R-:W-:Y:S01]  /*c5a0*/  FMUL.FTZ R35, R12, R3 ;  /* 0x000000030c237220 */ /* 0x000fe20000410000 */
[----:B------:R-:W-:Y:S01]  /*c5b0*/  IADD3.X R25, R43, R19, RZ, P2, !PT ;  /* 0x000000132b197210 */ /* 0x000fe200017fe4ff */
[--C-:B------:R-:W-:Y:S01]  /*c5c0*/  IMAD.X R27, R45, 0x1, R19.reuse, P3 ;  /* 0x000000012d1b7824 */ /* 0x100fe200018e0613 */
[----:B------:R1:W-:Y:S01]  /*c5d0*/  RED.E.ADD.F32.FTZ.RN.STRONG.GPU [R22.64], R39 ;  /* 0x000000271600798e */ /* 0x0003e2000c10e788 */
[----:B------:R-:W-:Y:S01]  /*c5e0*/  IMAD.X R9, R41, 0x1, R19, P1 ;  /* 0x0000000129097824 */ /* 0x000fe200008e0613 */
[----:B------:R-:W-:Y:S01]  /*c5f0*/  ISETP.NE.AND P1, PT, R16, -0x1, PT ;  /* 0xffffffff1000780c */ /* 0x000fe20003f25270 */
[----:B------:R-:W-:Y:S01]  /*c600*/  FMUL.FTZ R3, R14, R3 ;  /* 0x000000030e037220 */ /* 0x000fe20000410000 */
[----:B------:R1:W-:Y:S04]  /*c610*/  RED.E.ADD.F32.FTZ.RN.STRONG.GPU [R20.64], R31 ;  /* 0x0000001f1400798e */ /* 0x0003e8000c10e788 */
[----:B------:R1:W-:Y:S04]  /*c620*/  RED.E.ADD.F32.FTZ.RN.STRONG.GPU [R8.64], R33 ;  /* 0x000000210800798e */ /* 0x0003e8000c10e788 */
[----:B------:R1:W-:Y:S01]  /*c630*/  RED.E.ADD.F32.FTZ.RN.STRONG.GPU [R24.64], R35 ;  /* 0x000000231800798e */ /* 0x0003e2000c10e788 */
[----:B------:R-:W-:-:S03]  /*c640*/  IADD3 R5, R5, 0x4, RZ ;  /* 0x0000000405057810 */ /* 0x000fc60007ffe0ff */
[----:B------:R1:W-:Y:S01]  /*c650*/  RED.E.ADD.F32.FTZ.RN.STRONG.GPU [R26.64], R3 ;  /* 0x000000031a00798e */ /* 0x0003e2000c10e788 */
[----:B------:R-:W-:Y:S02]  /*c660*/  LEA R29, R17, R29, 0x2 ;  /* 0x0000001d111d7211 */ /* 0x000fe400078e10ff */
[----:B------:R-:W-:Y:S01]  /*c670*/  IADD3 R28, R28, 0x10, RZ ;  /* 0x000000101c1c7810 */ /* 0x000fe20007ffe0ff */
[----:B------:R-:W-:Y:S05]  /*c680*/  @P1 BRA `(.L_x_204) ;  /* 0xfffffcf000001947 */ /* 0x000fea000383ffff */
.L_x_203:
[----:B------:R-:W-:Y:S05]  /*c690*/  BSYNC B0 ;  /* 0x0000000000007941 */ /* 0x000fea0003800000 */
.L_x_202:
[----:B------:R-:W-:Y:S05]  /*c6a0*/  @!P0 EXIT ;  /* 0x000000000000894d */ /* 0x000fea0003800000 */
[----:B------:R-:W-:Y:S01]  /*c6b0*/  IMAD R0, R0, c[0x0][0x0], RZ ;  /* 0x0000000000007a24 */ /* 0x000fe200078e02ff */
[----:B------:R-:W-:Y:S01]  /*c6c0*/  BSSY B0, `(.L_x_205) ;  /* 0x0000015000007945 */ /* 0x000fe20003800000 */
[----:B------:R-:W-:Y:S02]  /*c6d0*/  IMAD.MOV.U32 R13, RZ, RZ, 0xc ;  /* 0x0000000cff0d7424 */ /* 0x000fe400078e00ff */
[----:B------:R-:W-:Y:S02]  /*c6e0*/  IMAD R0, R0, 0xc, R5 ;  /* 0x0000000c00007824 */ /* 0x000fe400078e0205 */
[----:B------:R-:W-:-:S02]  /*c6f0*/  IMAD R5, R5, UR4, RZ ;  /* 0x0000000405057c24 */ /* 0x000fc4000f8e02ff */
[----:B------:R-:W-:Y:S02]  /*c700*/  IMAD R0, R11, 0xc, R0 ;  /* 0x0000000c0b007824 */ /* 0x000fe400078e0200 */
[----:B------:R-:W-:-:S03]  /*c710*/  IMAD R5, R5, UR5, RZ ;  /* 0x0000000505057c24 */ /* 0x000fc6000f8e02ff */
[----:B------:R-:W-:-:S05]  /*c720*/  SHF.L.U32 R0, R0, 0x2, RZ ;  /* 0x0000000200007819 */ /* 0x000fca00000006ff */
.L_x_206:
[----:B0-----:R0:W2:Y:S01]  /*c730*/  LDS R7, [R0] ;  /* 0x0000000000077984 */ /* 0x0010a20000000800 */
[----:B------:R-:W-:Y:S01]  /*c740*/  IADD3 R6, R6, -0x1, RZ ;  /* 0xffffffff06067810 */ /* 0x000fe20007ffe0ff */
[----:B------:R-:W-:-:S03]  /*c750*/  IMAD.IADD R2, R4, 0x1, R5 ;  /* 0x0000000104027824 */ /* 0x000fc600078e0205 */
[----:B------:R-:W-:Y:S01]  /*c760*/  ISETP.NE.AND P0, PT, R6, RZ, PT ;  /* 0x000000ff0600720c */ /* 0x000fe20003f05270 */
[----:B-1----:R-:W-:Y:S01]  /*c770*/  IMAD.WIDE R2, R2, R13, c[0x0][0x190] ;  /* 0x0000640002027625 */ /* 0x002fe200078e020d */
[----:B------:R-:W-:Y:S02]  /*c780*/  IADD3 R5, R5, R17, RZ ;  /* 0x0000001105057210 */ /* 0x000fe40007ffe0ff */
[----:B0-----:R-:W-:Y:S01]  /*c790*/  IADD3 R0, R0, 0x4, RZ ;  /* 0x0000000400007810 */ /* 0x001fe20007ffe0ff */
[-C--:B--2---:R-:W-:Y:S01]  /*c7a0*/  FMUL.FTZ R9, R10, R7.reuse ;  /* 0x000000070a097220 */ /* 0x084fe20000410000 */
[-C--:B------:R-:W-:Y:S01]  /*c7b0*/  FMUL.FTZ R11, R12, R7.reuse ;  /* 0x000000070c0b7220 */ /* 0x080fe20000410000 */
[----:B------:R-:W-:-:S03]  /*c7c0*/  FMUL.FTZ R7, R14, R7 ;  /* 0x000000070e077220 */ /* 0x000fc60000410000 */
[----:B------:R0:W-:Y:S04]  /*c7d0*/  RED.E.ADD.F32.FTZ.RN.STRONG.GPU [R2.64], R9 ;  /* 0x000000090200798e */ /* 0x0001e8000c10e788 */
[----:B------:R0:W-:Y:S04]  /*c7e0*/  RED.E.ADD.F32.FTZ.RN.STRONG.GPU [R2.64+0x4], R11 ;  /* 0x0000040b0200798e */ /* 0x0001e8000c10e788 */
[----:B------:R0:W-:Y:S01]  /*c7f0*/  RED.E.ADD.F32.FTZ.RN.STRONG.GPU [R2.64+0x8], R7 ;  /* 0x000008070200798e */ /* 0x0001e2000c10e788 */
[----:B------:R-:W-:Y:S05]  /*c800*/  @P0 BRA `(.L_x_206) ;  /* 0xffffff2000000947 */ /* 0x000fea000383ffff */
[----:B------:R-:W-:Y:S05]  /*c810*/  BSYNC B0 ;  /* 0x0000000000007941 */ /* 0x000fea0003800000 */
.L_x_205:
[----:B------:R-:W-:Y:S05]  /*c820*/  EXIT ;  /* 0x000000000000794d */ /* 0x000fea0003800000 */
.L_x_207:
        /* <DEDUP_REMOVED lines=13> */
.L_x_449:


//--------------------- .text.kernel_cuda_filter_nlm_normalize --------------------------
	.section	.text.kernel_cuda_filter_nlm_normalize,"ax",@progbits
	.sectioninfo	@"SHI_REGISTERS=10"
	.align	128
        .global         kernel_cuda_filter_nlm_normalize
        .type           kernel_cuda_filter_nlm_normalize,@function
        .size           kernel_cuda_filter_nlm_normalize,(.L_x_450 - kernel_cuda_filter_nlm_normalize)
        .other          kernel_cuda_filter_nlm_normalize,@"STO_CUDA_ENTRY STV_DEFAULT"
kernel_cuda_filter_nlm_normalize:
.text.kernel_cuda_filter_nlm_normalize:
        /* <DEDUP_REMOVED lines=13> */
[----:B------:R-:W-:-:S06]  /*00d0*/  IMAD.WIDE R4, R3, R2, c[0x0][0x168] ;  /* 0x00005a0003047625 */ /* 0x000fcc00078e0202 */
[----:B------:R-:W2:Y:S01]  /*00e0*/  LDG.E.CONSTANT R4, [R4.64] ;  /* 0x0000000404047981 */ /* 0x000ea2000c1e9900 */
[----:B------:R-:W-:-:S05]  /*00f0*/  IMAD.WIDE R2, R3, R2, c[0x0][0x160] ;  /* 0x0000580003027625 */ /* 0x000fca00078e0202 */
[----:B------:R-:W3:Y:S01]  /*0100*/  LDG.E R0, [R2.64] ;  /* 0x0000000402007981 */ /* 0x000ee2000c1e1900 */
[----:B--2---:R-:W3:Y:S02]  /*0110*/  MUFU.RCP R7, R4 ;  /* 0x0000000400077308 */ /* 0x004ee40000001000 */
[----:B---3--:R-:W-:-:S05]  /*0120*/  FMUL.FTZ R7, R0, R7 ;  /* 0x0000000700077220 */ /* 0x008fca0000410000 */
[----:B------:R-:W-:Y:S01]  /*0130*/  STG.E [R2.64], R7 ;  /* 0x0000000702007986 */ /* 0x000fe2000c101904 */
[----:B------:R-:W-:Y:S05]  /*0140*/  EXIT ;  /* 0x000000000000794d */ /* 0x000fea0003800000 */
.L_x_208:
        /* <DEDUP_REMOVED lines=11> */
.L_x_450:


//--------------------- .text.kernel_cuda_filter_nlm_update_output --------------------------
	.section	.text.kernel_cuda_filter_nlm_update_output,"ax",@progbits
	.sectioninfo	@"SHI_REGISTERS=39"
	.align	128
        .global         kernel_cuda_filter_nlm_update_output
        .type           kernel_cuda_filter_nlm_update_output,@function
        .size           kernel_cuda_filter_nlm_update_output,(.L_x_451 - kernel_cuda_filter_nlm_update_output)
        .other          kernel_cuda_filter_nlm_update_output,@"STO_CUDA_ENTRY STV_DEFAULT"
kernel_cuda_filter_nlm_update_output:
.text.kernel_cuda_filter_nlm_update_output:
[----:B------:R-:W-:-:S02]  /*0000*/  IMAD.MOV.U32 R1, RZ, RZ, c[0x0][0x28] ;  /* 0x00000a00ff017624 */ /* 0x000fc400078e00ff */
[----:B------:R-:W-:Y:S01]  /*0010*/  IMAD.MOV.U32 R7, RZ, RZ, c[0x0][0x194] ;  /* 0x00006500ff077624 */ /* 0x000fe200078e00ff */
[----:B------:R-:W0:Y:S01]  /*0020*/  S2R R0, SR_CTAID.Y ;  /* 0x0000000000007919 */ /* 0x000e220000002600 */
[----:B------:R-:W-:Y:S02]  /*0030*/  BSSY B0, `(.L_x_209) ;  /* 0x000005a000007945 */ /* 0x000fe40003800000 */
[----:B------:R-:W-:Y:S01]  /*0040*/  IMAD.SHL.U32 R7, R7, 0x2, RZ ;  /* 0x0000000207077824 */ /* 0x000fe200078e00ff */
[----:B------:R-:W0:Y:S04]  /*0050*/  S2R R9, SR_TID.Y ;  /* 0x0000000000097919 */ /* 0x000e280000002200 */
[----:B------:R-:W-:-:S04]  /*0060*/  IADD3 R5, R7, 0x1, RZ ;  /* 0x0000000107057810 */ /* 0x000fc80007ffe0ff */
[----:B------:R-:W-:-:S04]  /*0070*/  IABS R11, R5 ;  /* 0x00000005000b7213 */ /* 0x000fc80000000000 */
[----:B------:R-:W1:Y:S01]  /*0080*/  I2F.RP R4, R11 ;  /* 0x0000000b00047306 */ /* 0x000e620000209400 */
[----:B0-----:R-:W-:-:S07]  /*0090*/  IMAD R0, R0, c[0x0][0x4], R9 ;  /* 0x0000010000007a24 */ /* 0x001fce00078e0209 */
[----:B-1----:R-:W0:Y:S02]  /*00a0*/  MUFU.RCP R4, R4 ;  /* 0x0000000400047308 */ /* 0x002e240000001000 */
[----:B0-----:R-:W-:Y:S02]  /*00b0*/  IADD3 R2, R4, 0xffffffe, RZ ;  /* 0x0ffffffe04027810 */ /* 0x001fe40007ffe0ff */
[----:B------:R-:W-:-:S04]  /*00c0*/  IABS R4, R0 ;  /* 0x0000000000047213 */ /* 0x000fc80000000000 */
[----:B------:R0:W1:Y:S02]  /*00d0*/  F2I.FTZ.U32.TRUNC.NTZ R3, R2 ;  /* 0x0000000200037305 */ /* 0x000064000021f000 */
[----:B0-----:R-:W-:Y:S01]  /*00e0*/  MOV R2, RZ ;  /* 0x000000ff00027202 */ /* 0x001fe20000000f00 */
[----:B-1----:R-:W-:-:S04]  /*00f0*/  IMAD.MOV R6, RZ, RZ, -R3 ;  /* 0x000000ffff067224 */ /* 0x002fc800078e0a03 */
[----:B------:R-:W-:Y:S01]  /*0100*/  IMAD R9, R6, R11, RZ ;  /* 0x0000000b06097224 */ /* 0x000fe200078e02ff */
[----:B------:R-:W-:-:S03]  /*0110*/  IABS R6, R5 ;  /* 0x0000000500067213 */ /* 0x000fc60000000000 */
        /* <DEDUP_REMOVED lines=10> */
[----:B------:R-:W-:Y:S02]  /*01c0*/  ISETP.GE.AND P2, PT, R2, RZ, PT ;  /* 0x000000ff0200720c */ /* 0x000fe40003f46270 */
[----:B------:R-:W-:-:S05]  /*01d0*/  CS2R R2, SRZ ;  /* 0x0000000000027805 */ /* 0x000fca000001ff00 */
[----:B------:R-:W-:Y:S02]  /*01e0*/  @P0 IADD3 R8, R8, 0x1, RZ ;  /* 0x0000000108080810 */ /* 0x000fe40007ffe0ff */
[----:B------:R-:W-:-:S04]  /*01f0*/  PLOP3.LUT P0, PT, PT, PT, PT, 0x80, 0x0 ;  /* 0x000000000000781c */ /* 0x000fc80003f0f070 */
        /* <DEDUP_REMOVED lines=8> */
[----:B------:R-:W-:Y:S01]  /*0280*/  IMNMX R6, RZ, R0, !PT ;  /* 0x00000000ff067217 */ /* 0x000fe20007800200 */
[----:B------:R-:W-:Y:S01]  /*0290*/  IMAD.MOV R13, RZ, RZ, -R0 ;  /* 0x000000ffff0d7224 */ /* 0x000fe200078e0a00 */
[----:B------:R-:W-:Y:S02]  /*02a0*/  IMNMX R10, RZ, R4, !PT ;  /* 0x00000004ff0a7217 */ /* 0x000fe40007800200 */
[----:B------:R-:W-:Y:S02]  /*02b0*/  IADD3 R11, -R6, c[0x0][0x184], RZ ;  /* 0x00006100060b7a10 */ /* 0x000fe40007ffe1ff */
[----:B------:R-:W-:-:S02]  /*02c0*/  IADD3 R12, -R4, RZ, RZ ;  /* 0x000000ff040c7210 */ /* 0x000fc40007ffe1ff */
[----:B------:R-:W-:Y:S02]  /*02d0*/  SHF.R.S32.HI R7, RZ, 0x1f, R4 ;  /* 0x0000001fff077819 */ /* 0x000fe40000011404 */
[----:B------:R-:W-:Y:S02]  /*02e0*/  IMNMX R6, RZ, R13, !PT ;  /* 0x0000000dff067217 */ /* 0x000fe40007800200 */
[----:B------:R-:W-:Y:S02]  /*02f0*/  IADD3 R10, -R10, c[0x0][0x180], RZ ;  /* 0x000060000a0a7a10 */ /* 0x000fe40007ffe1ff */
[----:B------:R-:W-:Y:S02]  /*0300*/  IMNMX R11, R11, c[0x0][0x184], PT ;  /* 0x000061000b0b7a17 */ /* 0x000fe40003800200 */
[----:B------:R-:W-:Y:S02]  /*0310*/  LOP3.LUT R7, R7, R12, RZ, 0xc0, !PT ;  /* 0x0000000c07077212 */ /* 0x000fe400078ec0ff */
[----:B------:R-:W-:-:S02]  /*0320*/  IMNMX R14, R10, c[0x0][0x180], PT ;  /* 0x000060000a0e7a17 */ /* 0x000fc40003800200 */
[----:B------:R-:W-:-:S04]  /*0330*/  ISETP.GT.AND P1, PT, R11, R6, PT ;  /* 0x000000060b00720c */ /* 0x000fc80003f24270 */
[----:B------:R-:W-:-:S13]  /*0340*/  ISETP.LE.OR P1, PT, R14, R7, !P1 ;  /* 0x000000070e00720c */ /* 0x000fda0004f23670 */
[----:B------:R-:W-:Y:S05]  /*0350*/  @P1 BRA `(.L_x_210) ;  /* 0x0000027000001947 */ /* 0x000fea0003800000 */
[----:B------:R-:W-:Y:S01]  /*0360*/  IMAD.IADD R14, R14, 0x1, -R7 ;  /* 0x000000010e0e7824 */ /* 0x000fe200078e0a07 */
[----:B------:R-:W0:Y:S04]  /*0370*/  S2R R15, SR_CTAID.X ;  /* 0x00000000000f7919 */ /* 0x000e280000002500 */
[-C--:B------:R-:W-:Y:S01]  /*0380*/  IABS R17, R14.reuse ;  /* 0x0000000e00117213 */ /* 0x080fe20000000000 */
[----:B------:R-:W0:Y:S03]  /*0390*/  S2R R18, SR_TID.X ;  /* 0x0000000000127919 */ /* 0x000e260000002100 */
[----:B------:R-:W1:Y:S08]  /*03a0*/  I2F.RP R16, R17 ;  /* 0x0000001100107306 */ /* 0x000e700000209400 */
[----:B-1----:R-:W1:Y:S01]  /*03b0*/  MUFU.RCP R16, R16 ;  /* 0x0000001000107308 */ /* 0x002e620000001000 */
[----:B0-----:R-:W-:Y:S01]  /*03c0*/  IMAD R15, R15, c[0x0][0x0], R18 ;  /* 0x000000000f0f7a24 */ /* 0x001fe200078e0212 */
[----:B------:R-:W-:-:S05]  /*03d0*/  IABS R18, R14 ;  /* 0x0000000e00127213 */ /* 0x000fca0000000000 */
[----:B------:R-:W-:Y:S01]  /*03e0*/  IMAD.MOV R18, RZ, RZ, -R18 ;  /* 0x000000ffff127224 */ /* 0x000fe200078e0a12 */
[----:B-1----:R-:W-:Y:S02]  /*03f0*/  IADD3 R12, R16, 0xffffffe, RZ ;  /* 0x0ffffffe100c7810 */ /* 0x002fe40007ffe0ff */
[----:B------:R-:W-:Y:S02]  /*0400*/  IABS R16, R15 ;  /* 0x0000000f00107213 */ /* 0x000fe40000000000 */
[----:B------:R0:W1:Y:S02]  /*0410*/  F2I.FTZ.U32.TRUNC.NTZ R13, R12 ;  /* 0x0000000c000d7305 */ /* 0x000064000021f000 */
[----:B0-----:R-:W-:Y:S01]  /*0420*/  MOV R12, RZ ;  /* 0x000000ff000c7202 */ /* 0x001fe20000000f00 */
[----:B-1----:R-:W-:-:S04]  /*0430*/  IMAD.MOV R20, RZ, RZ, -R13 ;  /* 0x000000ffff147224 */ /* 0x002fc800078e0a0d */
[----:B------:R-:W-:-:S04]  /*0440*/  IMAD R19, R20, R17, RZ ;  /* 0x0000001114137224 */ /* 0x000fc800078e02ff */
[----:B------:R-:W-:-:S04]  /*0450*/  IMAD.HI.U32 R13, R13, R19, R12 ;  /* 0x000000130d0d7227 */ /* 0x000fc800078e000c */
[----:B------:R-:W-:Y:S02]  /*0460*/  IMAD.MOV.U32 R12, RZ, RZ, R18 ;  /* 0x000000ffff0c7224 */ /* 0x000fe400078e0012 */
        /* <DEDUP_REMOVED lines=11> */
[----:B------:R-:W-:-:S05]  /*0520*/  @!P3 LOP3.LUT R13, RZ, R14, RZ, 0x33, !PT ;  /* 0x0000000eff0db212 */ /* 0x000fca00078e33ff */
[----:B------:R-:W-:Y:S01]  /*0530*/  IMAD.IADD R6, R6, 0x1, R13 ;  /* 0x0000000106067824 */ /* 0x000fe200078e020d */
[----:B------:R-:W-:-:S04]  /*0540*/  IADD3 R13, -R13, RZ, RZ ;  /* 0x000000ff0d0d7210 */ /* 0x000fc80007ffe1ff */
[----:B------:R-:W-:Y:S01]  /*0550*/  ISETP.GE.AND P1, PT, R6, R11, PT ;  /* 0x0000000b0600720c */ /* 0x000fe20003f26270 */
[----:B------:R-:W-:-:S12]  /*0560*/  IMAD R14, R14, R13, R15 ;  /* 0x0000000d0e0e7224 */ /* 0x000fd800078e020f */
[----:B------:R-:W-:Y:S01]  /*0570*/  @!P1 IMAD R8, R5, R8, R9 ;  /* 0x0000000805089224 */ /* 0x000fe200078e0209 */
[----:B------:R-:W-:Y:S01]  /*0580*/  @!P1 PLOP3.LUT P0, PT, PT, PT, PT, 0x8, 0x0 ;  /* 0x000000000000981c */ /* 0x000fe20003f0e170 */
[----:B------:R-:W-:Y:S02]  /*0590*/  @!P1 IMAD.IADD R5, R7, 0x1, R14 ;  /* 0x0000000107059824 */ /* 0x000fe400078e020e */
[----:B------:R-:W-:-:S04]  /*05a0*/  @!P1 IMAD R9, R8, c[0x0][0x18c], RZ ;  /* 0x0000630008099a24 */ /* 0x000fc800078e02ff */
[--C-:B------:R-:W-:Y:S01]  /*05b0*/  @!P1 IMAD.MOV.U32 R2, RZ, RZ, R9.reuse ;  /* 0x000000ffff029224 */ /* 0x100fe200078e0009 */
[----:B------:R-:W-:-:S02]  /*05c0*/  @!P1 SHF.R.S32.HI R3, RZ, 0x1f, R9 ;  /* 0x0000001fff039819 */ /* 0x000fc40000011409 */
.L_x_210:
[----:B------:R-:W-:Y:S05]  /*05d0*/  BSYNC B0 ;  /* 0x0000000000007941 */ /* 0x000fea0003800000 */
.L_x_209:
[----:B------:R-:W-:Y:S05]  /*05e0*/  @P0 EXIT ;  /* 0x000000000000094d */ /* 0x000fea0003800000 */
[C---:B------:R-:W-:Y:S01]  /*05f0*/  IADD3 R8, R5.reuse, -c[0x0][0x198], RZ ;  /* 0x8000660005087a10 */ /* 0x040fe20007ffe0ff */
[----:B------:R-:W-:Y:S01]  /*0600*/  ULDC.64 UR4, c[0x0][0x118] ;  /* 0x0000460000047ab9 */ /* 0x000fe20000000a00 */
[----:B------:R-:W-:Y:S01]  /*0610*/  IADD3.X R9, R5, c[0x0][0x198], RZ, PT, !PT ;  /* 0x0000660005097a10 */ /* 0x000fe20003ffe4ff */
[----:B------:R-:W-:Y:S01]  /*0620*/  BSSY B0, `(.L_x_211) ;  /* 0x0000080000007945 */ /* 0x000fe20003800000 */
[----:B------:R-:W-:Y:S02]  /*0630*/  IMNMX R7, R7, R8, !PT ;  /* 0x0000000807077217 */ /* 0x000fe40007800200 */
[----:B------:R-:W-:Y:S01]  /*0640*/  IMNMX R8, R10, R9, PT ;  /* 0x000000090a087217 */ /* 0x000fe20003800200 */
[----:B------:R-:W-:-:S03]  /*0650*/  IMAD.MOV.U32 R9, RZ, RZ, RZ ;  /* 0x000000ffff097224 */ /* 0x000fc600078e00ff */
[----:B------:R-:W-:-:S13]  /*0660*/  ISETP.GT.AND P0, PT, R8, R7, PT ;  /* 0x000000070800720c */ /* 0x000fda0003f04270 */
[----:B------:R-:W-:Y:S05]  /*0670*/  @!P0 BRA `(.L_x_212) ;  /* 0x000007a000008947 */ /* 0x000fea0003800000 */
[----:B------:R-:W-:Y:S01]  /*0680*/  IADD3 R9, -R5, -0x2, RZ ;  /* 0xfffffffe05097810 */ /* 0x000fe20007ffe1ff */
[----:B------:R-:W-:Y:S01]  /*0690*/  BSSY B1, `(.L_x_213) ;  /* 0x000001e000017945 */ /* 0x000fe20003800000 */
[----:B------:R-:W-:Y:S02]  /*06a0*/  LOP3.LUT R11, RZ, R10, RZ, 0x33, !PT ;  /* 0x0000000aff0b7212 */ /* 0x000fe400078e33ff */
[----:B------:R-:W-:Y:S02]  /*06b0*/  IADD3 R10, R9, -c[0x0][0x198], RZ ;  /* 0x80006600090a7a10 */ /* 0x000fe40007ffe0ff */
[----:B------:R-:W-:Y:S02]  /*06c0*/  LOP3.LUT R9, RZ, R7, RZ, 0x33, !PT ;  /* 0x00000007ff097212 */ /* 0x000fe400078e33ff */
[----:B------:R-:W-:Y:S01]  /*06d0*/  IMNMX R12, R10, R11, !PT ;  /* 0x0000000b0a0c7217 */ /* 0x000fe20007800200 */
[----:B------:R-:W-:-:S04]  /*06e0*/  IMAD.MOV.U32 R11, RZ, RZ, R7 ;  /* 0x000000ffff0b7224 */ /* 0x000fc800078e0007 */
[----:B------:R-:W-:-:S05]  /*06f0*/  IMAD.IADD R9, R9, 0x1, -R12 ;  /* 0x0000000109097824 */ /* 0x000fca00078e0a0c */
[----:B------:R-:W-:Y:S02]  /*0700*/  LOP3.LUT R10, R9, 0x3, RZ, 0xc0, !PT ;  /* 0x00000003090a7812 */ /* 0x000fe400078ec0ff */
[----:B------:R-:W-:Y:S02]  /*0710*/  IADD3 R9, -R12, -0x2, -R7 ;  /* 0xfffffffe0c097810 */ /* 0x000fe40007ffe907 */
[----:B------:R-:W-:Y:S02]  /*0720*/  ISETP.NE.AND P1, PT, R10, RZ, PT ;  /* 0x000000ff0a00720c */ /* 0x000fe40003f25270 */
[----:B------:R-:W-:Y:S02]  /*0730*/  ISETP.GE.U32.AND P0, PT, R9, 0x3, PT ;  /* 0x000000030900780c */ /* 0x000fe40003f06070 */
[----:B------:R-:W-:-:S09]  /*0740*/  MOV R9, RZ ;  /* 0x000000ff00097202 */ /* 0x000fd20000000f00 */
[----:B------:R-:W-:Y:S05]  /*0750*/  @!P1 BRA `(.L_x_214) ;  /* 0x0000011000009947 */ /* 0x000fea0003800000 */
[--C-:B------:R-:W-:Y:S02]  /*0760*/  IMAD R9, R6, c[0x0][0x188], R7.reuse ;  /* 0x0000620006097a24 */ /* 0x100fe400078e0207 */
[----:B------:R-:W-:-:S03]  /*0770*/  IMAD.MOV.U32 R11, RZ, RZ, R7 ;  /* 0x000000ffff0b7224 */ /* 0x000fc600078e0007 */
[----:B------:R-:W-:-:S04]  /*0780*/  IADD3 R15, P1, R9, R2, RZ ;  /* 0x00000002090f7210 */ /* 0x000fc80007f3e0ff */
[----:B------:R-:W-:Y:S02]  /*0790*/  LEA R14, P2, R15, c[0x0][0x160], 0x2 ;  /* 0x000058000f0e7a11 */ /* 0x000fe400078410ff */
[----:B------:R-:W-:Y:S01]  /*07a0*/  LEA.HI.X.SX32 R12, R9, R3, 0x1, P1 ;  /* 0x00000003090c7211 */ /* 0x000fe200008f0eff */
[----:B------:R-:W-:-:S03]  /*07b0*/  IMAD.MOV.U32 R9, RZ, RZ, RZ ;  /* 0x000000ffff097224 */ /* 0x000fc600078e00ff */
[----:B------:R-:W-:-:S03]  /*07c0*/  LEA.HI.X R15, R15, c[0x0][0x164], R12, 0x2, P2 ;  /* 0x000059000f0f7a11 */ /* 0x000fc600010f140c */
.L_x_215:
[----:B------:R-:W-:Y:S01]  /*07d0*/  IMAD.MOV.U32 R12, RZ, RZ, R14 ;  /* 0x000000ffff0c7224 */ /* 0x000fe200078e000e */
[----:B------:R-:W-:-:S05]  /*07e0*/  MOV R13, R15 ;  /* 0x0000000f000d7202 */ /* 0x000fca0000000f00 */
[----:B------:R-:W2:Y:S01]  /*07f0*/  LDG.E.CONSTANT R12, [R12.64] ;  /* 0x000000040c0c7981 */ /* 0x000ea2000c1e9900 */
[----:B------:R-:W-:Y:S02]  /*0800*/  IADD3 R10, R10, -0x1, RZ ;  /* 0xffffffff0a0a7810 */ /* 0x000fe40007ffe0ff */
[----:B------:R-:W-:Y:S02]  /*0810*/  IADD3 R14, P2, R14, 0x4, RZ ;  /* 0x000000040e0e7810 */ /* 0x000fe40007f5e0ff */
[----:B------:R-:W-:Y:S02]  /*0820*/  ISETP.NE.AND P1, PT, R10, RZ, PT ;  /* 0x000000ff0a00720c */ /* 0x000fe40003f25270 */
[----:B------:R-:W-:Y:S01]  /*0830*/  IADD3 R11, R11, 0x1, RZ ;  /* 0x000000010b0b7810 */ /* 0x000fe20007ffe0ff */
[----:B------:R-:W-:Y:S01]  /*0840*/  IMAD.X R15, RZ, RZ, R15, P2 ;  /* 0x000000ffff0f7224 */ /* 0x000fe200010e060f */
[----:B--2---:R-:W-:-:S09]  /*0850*/  FADD.FTZ R9, R12, R9 ;  /* 0x000000090c097221 */ /* 0x004fd20000010000 */
[----:B------:R-:W-:Y:S05]  /*0860*/  @P1 BRA `(.L_x_215) ;  /* 0xffffff6000001947 */ /* 0x000fea000383ffff */
.L_x_214:
[----:B------:R-:W-:Y:S05]  /*0870*/  BSYNC B1 ;  /* 0x0000000000017941 */ /* 0x000fea0003800000 */
.L_x_213:
[----:B------:R-:W-:Y:S05]  /*0880*/  @!P0 BRA `(.L_x_212) ;  /* 0x0000059000008947 */ /* 0x000fea0003800000 */
[--C-:B------:R-:W-:Y:S01]  /*0890*/  IMAD R13, R6, c[0x0][0x188], R11.reuse ;  /* 0x00006200060d7a24 */ /* 0x100fe200078e020b */
[----:B------:R-:W-:Y:S01]  /*08a0*/  BSSY B1, `(.L_x_216) ;  /* 0x0000032000017945 */ /* 0x000fe20003800000 */
[----:B------:R-:W-:-:S03]  /*08b0*/  IMAD.IADD R12, R8, 0x1, -R11 ;  /* 0x00000001080c7824 */ /* 0x000fc600078e0a0b */
[C---:B------:R-:W-:Y:S02]  /*08c0*/  IADD3 R10, P0, R13.reuse, R2, RZ ;  /* 0x000000020d0a7210 */ /* 0x040fe40007f1e0ff */
[----:B------:R-:W-:Y:S02]  /*08d0*/  ISETP.GT.AND P1, PT, R12, 0xc, PT ;  /* 0x0000000c0c00780c */ /* 0x000fe40003f24270 */
[----:B------:R-:W-:Y:S02]  /*08e0*/  LEA.HI.X.SX32 R3, R13, R3, 0x1, P0 ;  /* 0x000000030d037211 */ /* 0x000fe400000f0eff */
[----:B------:R-:W-:-:S04]  /*08f0*/  LEA R2, P0, R10, c[0x0][0x160], 0x2 ;  /* 0x000058000a027a11 */ /* 0x000fc800078010ff */
[----:B------:R-:W-:Y:S02]  /*0900*/  LEA.HI.X R3, R10, c[0x0][0x164], R3, 0x2, P0 ;  /* 0x000059000a037a11 */ /* 0x000fe400000f1403 */
[----:B------:R-:W-:-:S05]  /*0910*/  IADD3 R2, P0, R2, 0x8, RZ ;  /* 0x0000000802027810 */ /* 0x000fca0007f1e0ff */
[----:B------:R-:W-:Y:S01]  /*0920*/  IMAD.X R3, RZ, RZ, R3, P0 ;  /* 0x000000ffff037224 */ /* 0x000fe200000e0603 */
[----:B------:R-:W-:Y:S01]  /*0930*/  PLOP3.LUT P0, PT, PT, PT, PT, 0x80, 0x0 ;  /* 0x000000000000781c */ /* 0x000fe20003f0f070 */
[----:B------:R-:W-:-:S07]  /*0940*/  @!P1 BRA `(.L_x_217) ;  /* 0x0000027000009947 */ /* 0x000fce0003800000 */
[----:B------:R-:W-:Y:S02]  /*0950*/  PLOP3.LUT P0, PT, PT, PT, PT, 0x8, 0x0 ;  /* 0x000000000000781c */ /* 0x000fe40003f0e170 */
[----:B------:R-:W-:-:S05]  /*0960*/  IADD3 R14, R8, -0xc, RZ ;  /* 0xfffffff4080e7810 */ /* 0x000fca0007ffe0ff */
.L_x_218:
[----:B------:R0:W2:Y:S04]  /*0970*/  LDG.E.CONSTANT R18, [R2.64+-0x8] ;  /* 0xfffff80402127981 */ /* 0x0000a8000c1e9900 */
[----:B------:R0:W3:Y:S04]  /*0980*/  LDG.E.CONSTANT R17, [R2.64+-0x4] ;  /* 0xfffffc0402117981 */ /* 0x0000e8000c1e9900 */
[----:B------:R0:W4:Y:S04]  /*0990*/  LDG.E.CONSTANT R20, [R2.64] ;  /* 0x0000000402147981 */ /* 0x000128000c1e9900 */
[----:B------:R0:W5:Y:S04]  /*09a0*/  LDG.E.CONSTANT R22, [R2.64+0x4] ;  /* 0x0000040402167981 */ /* 0x000168000c1e9900 */
        /* <DEDUP_REMOVED lines=11> */
[----:B------:R0:W5:Y:S01]  /*0a60*/  LDG.E.CONSTANT R10, [R2.64+0x34] ;  /* 0x00003404020a7981 */ /* 0x000162000c1e9900 */
[----:B------:R-:W-:-:S04]  /*0a70*/  IADD3 R11, R11, 0x10, RZ ;  /* 0x000000100b0b7810 */ /* 0x000fc80007ffe0ff */
[----:B------:R-:W-:Y:S02]  /*0a80*/  ISETP.GE.AND P1, PT, R11, R14, PT ;  /* 0x0000000e0b00720c */ /* 0x000fe40003f26270 */
[----:B0-----:R-:W-:-:S04]  /*0a90*/  IADD3 R2, P2, R2, 0x40, RZ ;  /* 0x0000004002027810 */ /* 0x001fc80007f5e0ff */
[----:B------:R-:W-:Y:S01]  /*0aa0*/  IADD3.X R3, RZ, R3, RZ, P2, !PT ;  /* 0x00000003ff037210 */ /* 0x000fe200017fe4ff */
        /* <DEDUP_REMOVED lines=17> */
.L_x_217:
[----:B------:R-:W-:Y:S05]  /*0bc0*/  BSYNC B1 ;  /* 0x0000000000017941 */ /* 0x000fea0003800000 */
.L_x_216:
[----:B------:R-:W-:Y:S01]  /*0bd0*/  IMAD.IADD R10, R8, 0x1, -R11 ;  /* 0x00000001080a7824 */ /* 0x000fe200078e0a0b */
[----:B------:R-:W-:Y:S04]  /*0be0*/  BSSY B1, `(.L_x_219) ;  /* 0x0000019000017945 */ /* 0x000fe80003800000 */
[----:B------:R-:W-:-:S13]  /*0bf0*/  ISETP.GT.AND P1, PT, R10, 0x4, PT ;  /* 0x000000040a00780c */ /* 0x000fda0003f24270 */
[----:B------:R-:W-:Y:S05]  /*0c00*/  @!P1 BRA `(.L_x_220) ;  /* 0x0000016000009947 */ /* 0x000fea0003800000 */
[----:B------:R0:W2:Y:S04]  /*0c10*/  LDG.E.CONSTANT R10, [R2.64+-0x8] ;  /* 0xfffff804020a7981 */ /* 0x0000a8000c1e9900 */
[----:B------:R0:W3:Y:S04]  /*0c20*/  LDG.E.CONSTANT R13, [R2.64+-0x4] ;  /* 0xfffffc04020d7981 */ /* 0x0000e8000c1e9900 */
[----:B------:R0:W4:Y:S04]  /*0c30*/  LDG.E.CONSTANT R15, [R2.64] ;  /* 0x00000004020f7981 */ /* 0x000128000c1e9900 */
[----:B------:R0:W5:Y:S04]  /*0c40*/  LDG.E.CONSTANT R17, [R2.64+0x4] ;  /* 0x0000040402117981 */ /* 0x000168000c1e9900 */
[----:B------:R0:W5:Y:S04]  /*0c50*/  LDG.E.CONSTANT R19, [R2.64+0x8] ;  /* 0x0000080402137981 */ /* 0x000168000c1e9900 */
[----:B------:R0:W5:Y:S04]  /*0c60*/  LDG.E.CONSTANT R21, [R2.64+0xc] ;  /* 0x00000c0402157981 */ /* 0x000168000c1e9900 */
[----:B------:R0:W5:Y:S04]  /*0c70*/  LDG.E.CONSTANT R23, [R2.64+0x10] ;  /* 0x0000100402177981 */ /* 0x000168000c1e9900 */
[----:B------:R0:W5:Y:S01]  /*0c80*/  LDG.E.CONSTANT R25, [R2.64+0x14] ;  /* 0x0000140402197981 */ /* 0x000162000c1e9900 */
[----:B------:R-:W-:-:S02]  /*0c90*/  IADD3 R12, P1, R2, 0x20, RZ ;  /* 0x00000020020c7810 */ /* 0x000fc40007f3e0ff */
[----:B------:R-:W-:Y:S02]  /*0ca0*/  PLOP3.LUT P0, PT, PT, PT, PT, 0x8, 0x0 ;  /* 0x000000000000781c */ /* 0x000fe40003f0e170 */
[----:B------:R-:W-:Y:S01]  /*0cb0*/  IADD3 R11, R11, 0x8, RZ ;  /* 0x000000080b0b7810 */ /* 0x000fe20007ffe0ff */
[----:B0-----:R-:W-:Y:S01]  /*0cc0*/  IMAD.MOV.U32 R2, RZ, RZ, R12 ;  /* 0x000000ffff027224 */ /* 0x001fe200078e000c */
[----:B--2---:R-:W-:-:S04]  /*0cd0*/  FADD.FTZ R10, R9, R10 ;  /* 0x0000000a090a7221 */ /* 0x004fc80000010000 */
[----:B---3--:R-:W-:Y:S01]  /*0ce0*/  FADD.FTZ R10, R10, R13 ;  /* 0x0000000d0a0a7221 */ /* 0x008fe20000010000 */
[----:B------:R-:W-:-:S03]  /*0cf0*/  IMAD.X R13, RZ, RZ, R3, P1 ;  /* 0x000000ffff0d7224 */ /* 0x000fc600008e0603 */
[----:B----4-:R-:W-:Y:S02]  /*0d00*/  FADD.FTZ R10, R10, R15 ;  /* 0x0000000f0a0a7221 */ /* 0x010fe40000010000 */
[----:B------:R-:W-:Y:S02]  /*0d10*/  MOV R3, R13 ;  /* 0x0000000d00037202 */ /* 0x000fe40000000f00 */
[----:B-----5:R-:W-:-:S04]  /*0d20*/  FADD.FTZ R10, R10, R17 ;  /* 0x000000110a0a7221 */ /* 0x020fc80000010000 */
[----:B------:R-:W-:-:S04]  /*0d30*/  FADD.FTZ R10, R10, R19 ;  /* 0x000000130a0a7221 */ /* 0x000fc80000010000 */
[----:B------:R-:W-:-:S04]  /*0d40*/  FADD.FTZ R10, R10, R21 ;  /* 0x000000150a0a7221 */ /* 0x000fc80000010000 */
[----:B------:R-:W-:-:S04]  /*0d50*/  FADD.FTZ R10, R10, R23 ;  /* 0x000000170a0a7221 */ /* 0x000fc80000010000 */
[----:B------:R-:W-:-:S02]  /*0d60*/  FADD.FTZ R9, R10, R25 ;  /* 0x000000190a097221 */ /* 0x000fc40000010000 */
.L_x_220:
[----:B------:R-:W-:Y:S05]  /*0d70*/  BSYNC B1 ;  /* 0x0000000000017941 */ /* 0x000fea0003800000 */
.L_x_219:
[----:B------:R-:W-:-:S13]  /*0d80*/  ISETP.LT.OR P0, PT, R11, R8, P0 ;  /* 0x000000080b00720c */ /* 0x000fda0000701670 */
[----:B------:R-:W-:Y:S05]  /*0d90*/  @!P0 BRA `(.L_x_212) ;  /* 0x0000008000008947 */ /* 0x000fea0003800000 */
[----:B------:R-:W2:Y:S04]  /*0da0*/  LDG.E.CONSTANT R10, [R2.64+-0x8] ;  /* 0xfffff804020a7981 */ /* 0x000ea8000c1e9900 */
[----:B------:R-:W3:Y:S04]  /*0db0*/  LDG.E.CONSTANT R11, [R2.64+-0x4] ;  /* 0xfffffc04020b7981 */ /* 0x000ee8000c1e9900 */
[----:B------:R-:W4:Y:S04]  /*0dc0*/  LDG.E.CONSTANT R13, [R2.64] ;  /* 0x00000004020d7981 */ /* 0x000f28000c1e9900 */
[----:B------:R-:W5:Y:S01]  /*0dd0*/  LDG.E.CONSTANT R15, [R2.64+0x4] ;  /* 0x00000404020f7981 */ /* 0x000f62000c1e9900 */
[----:B--2---:R-:W-:-:S04]  /*0de0*/  FADD.FTZ R10, R9, R10 ;  /* 0x0000000a090a7221 */ /* 0x004fc80000010000 */
[----:B---3--:R-:W-:-:S04]  /*0df0*/  FADD.FTZ R10, R10, R11 ;  /* 0x0000000b0a0a7221 */ /* 0x008fc80000010000 */
[----:B----4-:R-:W-:-:S04]  /*0e00*/  FADD.FTZ R10, R10, R13 ;  /* 0x0000000d0a0a7221 */ /* 0x010fc80000010000 */
[----:B-----5:R-:W-:-:S02]  /*0e10*/  FADD.FTZ R9, R10, R15 ;  /* 0x0000000f0a097221 */ /* 0x020fc40000010000 */
.L_x_212:
[----:B------:R-:W-:Y:S05]  /*0e20*/  BSYNC B0 ;  /* 0x0000000000007941 */ /* 0x000fea0003800000 */
.L_x_211:
[----:B------:R-:W-:Y:S01]  /*0e30*/  IMAD.IADD R7, R8, 0x1, -R7 ;  /* 0x0000000108077824 */ /* 0x000fe200078e0a07 */
[----:B------:R-:W-:Y:S01]  /*0e40*/  ISETP.NE.U32.AND P0, PT, RZ, c[0x0][0x170], PT ;  /* 0x00005c00ff007a0c */ /* 0x000fe20003f05070 */
[----:B------:R-:W-:Y:S01]  /*0e50*/  IMAD.IADD R0, R0, 0x1, R6 ;  /* 0x0000000100007824 */ /* 0x000fe200078e0206 */
[----:B------:R-:W-:Y:S01]  /*0e60*/  MOV R13, 0x4 ;  /* 0x00000004000d7802 */ /* 0x000fe20000000f00 */
[--C-:B------:R-:W-:Y:S01]  /*0e70*/  IMAD.IADD R3, R4, 0x1, R5.reuse ;  /* 0x0000000104037824 */ /* 0x100fe200078e0205 */
[----:B------:R-:W-:Y:S01]  /*0e80*/  I2FP.F32.S32 R7, R7 ;  /* 0x0000000700077245 */ /* 0x000fe20000201400 */
[----:B------:R-:W-:Y:S01]  /*0e90*/  IMAD R12, R6, c[0x0][0x188], R5 ;  /* 0x00006200060c7a24 */ /* 0x000fe200078e0205 */
[----:B------:R-:W-:Y:S01]  /*0ea0*/  ISETP.NE.AND.EX P0, PT, RZ, c[0x0][0x174], PT, P0 ;  /* 0x00005d00ff007a0c */ /* 0x000fe20003f05300 */
[----:B------:R-:W-:Y:S01]  /*0eb0*/  IMAD R0, R0, c[0x0][0x188], R3 ;  /* 0x0000620000007a24 */ /* 0x000fe200078e0203 */
[----:B------:R-:W0:Y:S02]  /*0ec0*/  MUFU.RCP R2, R7 ;  /* 0x0000000700027308 */ /* 0x000e240000001000 */
[----:B0-----:R-:W-:Y:S01]  /*0ed0*/  FMUL.FTZ R15, R2, R9 ;  /* 0x00000009020f7220 */ /* 0x001fe20000410000 */
[----:B------:R-:W-:-:S08]  /*0ee0*/  IMAD.WIDE R8, R12, R13, c[0x0][0x178] ;  /* 0x00005e000c087625 */ /* 0x000fd000078e020d */
[----:B------:R-:W-:Y:S05]  /*0ef0*/  @!P0 BRA `(.L_x_221) ;  /* 0x0000011000008947 */ /* 0x000fea0003800000 */
[----:B------:R-:W-:Y:S01]  /*0f00*/  ISETP.NE.AND P0, PT, RZ, c[0x0][0x190], PT ;  /* 0x00006400ff007a0c */ /* 0x000fe20003f05270 */
[----:B------:R-:W-:Y:S01]  /*0f10*/  IMAD.WIDE R10, R0, R13, c[0x0][0x168] ;  /* 0x00005a00000a7625 */ /* 0x000fe200078e020d */
[----:B------:R-:W-:Y:S03]  /*0f20*/  RED.E.ADD.F32.FTZ.RN.STRONG.GPU [R8.64], R15 ;  /* 0x0000000f0800798e */ /* 0x000fe6000c10e784 */
[----:B------:R-:W-:-:S08]  /*0f30*/  IMAD.MOV.U32 R3, RZ, RZ, c[0x0][0x190] ;  /* 0x00006400ff037624 */ /* 0x000fd000078e00ff */
[----:B------:R-:W-:Y:S02]  /*0f40*/  @P0 IMAD R4, R3, 0x2, R0 ;  /* 0x0000000203040824 */ /* 0x000fe400078e0200 */
[----:B------:R-:W-:Y:S01]  /*0f50*/  @P0 IMAD.WIDE R2, R13, c[0x0][0x190], R10 ;  /* 0x000064000d020a25 */ /* 0x000fe200078e020a */
[----:B------:R-:W2:Y:S03]  /*0f60*/  LDG.E.CONSTANT R0, [R10.64] ;  /* 0x000000040a007981 */ /* 0x000ea6000c1e9900 */
[----:B------:R-:W-:Y:S02]  /*0f70*/  @P0 IMAD.WIDE R4, R4, R13, c[0x0][0x168] ;  /* 0x00005a0004040625 */ /* 0x000fe400078e020d */
[----:B------:R-:W2:Y:S04]  /*0f80*/  @P0 LDG.E.CONSTANT R3, [R2.64] ;  /* 0x0000000402030981 */ /* 0x000ea8000c1e9900 */
[----:B------:R-:W3:Y:S01]  /*0f90*/  @P0 LDG.E.CONSTANT R5, [R4.64] ;  /* 0x0000000404050981 */ /* 0x000ee2000c1e9900 */
[----:B--2---:R-:W-:-:S04]  /*0fa0*/  @P0 FADD.FTZ R6, R0, R3 ;  /* 0x0000000300060221 */ /* 0x004fc80000010000 */
[----:B---3--:R-:W-:-:S04]  /*0fb0*/  @P0 FADD.FTZ R6, R6, R5 ;  /* 0x0000000506060221 */ /* 0x008fc80000010000 */
[----:B------:R-:W-:Y:S01]  /*0fc0*/  @P0 FMUL.FTZ R0, R6, 0.3333333432674407959 ;  /* 0x3eaaaaab06000820 */ /* 0x000fe20000410000 */
[----:B------:R-:W-:-:S03]  /*0fd0*/  IMAD.WIDE R6, R12, R13, c[0x0][0x170] ;  /* 0x00005c000c067625 */ /* 0x000fc600078e020d */
[----:B------:R-:W-:-:S05]  /*0fe0*/  FMUL.FTZ R13, R15, R0 ;  /* 0x000000000f0d7220 */ /* 0x000fca0000410000 */
[----:B------:R-:W-:Y:S01]  /*0ff0*/  RED.E.ADD.F32.FTZ.RN.STRONG.GPU [R6.64], R13 ;  /* 0x0000000d0600798e */ /* 0x000fe2000c10e784 */
[----:B------:R-:W-:Y:S05]  /*1000*/  EXIT ;  /* 0x000000000000794d */ /* 0x000fea0003800000 */
.L_x_221:
[----:B------:R-:W-:Y:S01]  /*1010*/  STG.E [R8.64], R15 ;  /* 0x0000000f08007986 */ /* 0x000fe2000c101904 */
[----:B------:R-:W-:Y:S05]  /*1020*/  EXIT ;  /* 0x000000000000794d */ /* 0x000fea0003800000 */
.L_x_222:
        /* <DEDUP_REMOVED lines=13> */
.L_x_451:


//--------------------- .text.kernel_cuda_filter_nlm_calc_weight --------------------------
	.section	.text.kernel_cuda_filter_nlm_calc_weight,"ax",@progbits
	.sectioninfo	@"SHI_REGISTERS=39"
	.align	128
        .global         kernel_cuda_filter_nlm_calc_weight
        .type           kernel_cuda_filter_nlm_calc_weight,@function
        .size           kernel_cuda_filter_nlm_calc_weight,(.L_x_452 - kernel_cuda_filter_nlm_calc_weight)
        .other          kernel_cuda_filter_nlm_calc_weight,@"STO_CUDA_ENTRY STV_DEFAULT"
kernel_cuda_filter_nlm_calc_weight:
.text.kernel_cuda_filter_nlm_calc_weight:
        /* <DEDUP_REMOVED lines=14> */
[----:B0-----:R-:W-:Y:S02]  /*00e0*/  IMAD.MOV.U32 R2, RZ, RZ, RZ ;  /* 0x000000ffff027224 */ /* 0x001fe400078e00ff */
[----:B-1----:R-:W-:-:S04]  /*00f0*/  IMAD.MOV R7, RZ, RZ, -R3 ;  /* 0x000000ffff077224 */ /* 0x002fc800078e0a03 */
[----:B------:R-:W-:-:S04]  /*0100*/  IMAD.MOV.U32 R8, RZ, RZ, R7 ;  /* 0x000000ffff087224 */ /* 0x000fc800078e0007 */
        /* <DEDUP_REMOVED lines=16> */
[----:B------:R-:W-:Y:S02]  /*0210*/  @!P2 IADD3 R7, -R7, RZ, RZ ;  /* 0x000000ff0707a210 */ /* 0x000fe40007ffe1ff */
        /* <DEDUP_REMOVED lines=9> */
[----:B------:R-:W-:Y:S01]  /*02b0*/  IMNMX R8, RZ, R5, !PT ;  /* 0x00000005ff087217 */ /* 0x000fe20007800200 */
[--C-:B------:R-:W-:Y:S01]  /*02c0*/  IMAD.MOV R11, RZ, RZ, -R5.reuse ;  /* 0x000000ffff0b7224 */ /* 0x100fe200078e0a05 */
[----:B------:R-:W-:Y:S02]  /*02d0*/  IADD3 R9, -R9, c[0x0][0x174], RZ ;  /* 0x00005d0009097a10 */ /* 0x000fe40007ffe1ff */
[----:B------:R-:W-:-:S02]  /*02e0*/  SHF.R.S32.HI R6, RZ, 0x1f, R5 ;  /* 0x0000001fff067819 */ /* 0x000fc40000011405 */
[----:B------:R-:W-:Y:S02]  /*02f0*/  IADD3 R8, -R8, c[0x0][0x170], RZ ;  /* 0x00005c0008087a10 */ /* 0x000fe40007ffe1ff */
[----:B------:R-:W-:Y:S02]  /*0300*/  IMNMX R16, RZ, R10, !PT ;  /* 0x0000000aff107217 */ /* 0x000fe40007800200 */
[----:B------:R-:W-:Y:S02]  /*0310*/  IMNMX R15, R9, c[0x0][0x174], PT ;  /* 0x00005d00090f7a17 */ /* 0x000fe40003800200 */
[----:B------:R-:W-:Y:S02]  /*0320*/  LOP3.LUT R6, R6, R11, RZ, 0xc0, !PT ;  /* 0x0000000b06067212 */ /* 0x000fe400078ec0ff */
        /* <DEDUP_REMOVED lines=9> */
[----:B------:R-:W1:Y:S08]  /*03c0*/  I2F.RP R5, R14 ;  /* 0x0000000e00057306 */ /* 0x000e700000209400 */
[----:B-1----:R-:W1:Y:S01]  /*03d0*/  MUFU.RCP R5, R5 ;  /* 0x0000000500057308 */ /* 0x002e620000001000 */
[----:B0-----:R-:W-:-:S05]  /*03e0*/  IMAD R9, R9, c[0x0][0x0], R12 ;  /* 0x0000000009097a24 */ /* 0x001fca00078e020c */
[----:B------:R-:W-:Y:S02]  /*03f0*/  IABS R12, R9 ;  /* 0x00000009000c7213 */ /* 0x000fe40000000000 */
[----:B-1----:R-:W-:Y:S01]  /*0400*/  IADD3 R10, R5, 0xffffffe, RZ ;  /* 0x0ffffffe050a7810 */ /* 0x002fe20007ffe0ff */
[----:B------:R-:W-:-:S03]  /*0410*/  IMAD.MOV R5, RZ, RZ, -R17 ;  /* 0x000000ffff057224 */ /* 0x000fc600078e0a11 */
[----:B------:R0:W1:Y:S02]  /*0420*/  F2I.FTZ.U32.TRUNC.NTZ R11, R10 ;  /* 0x0000000a000b7305 */ /* 0x000064000021f000 */
[----:B0-----:R-:W-:Y:S01]  /*0430*/  MOV R10, RZ ;  /* 0x000000ff000a7202 */ /* 0x001fe20000000f00 */
[----:B-1----:R-:W-:-:S04]  /*0440*/  IMAD.MOV R13, RZ, RZ, -R11 ;  /* 0x000000ffff0d7224 */ /* 0x002fc800078e0a0b */
[----:B------:R-:W-:-:S04]  /*0450*/  IMAD R13, R13, R14, RZ ;  /* 0x0000000e0d0d7224 */ /* 0x000fc800078e02ff */
[----:B------:R-:W-:-:S06]  /*0460*/  IMAD.HI.U32 R11, R11, R13, R10 ;  /* 0x0000000d0b0b7227 */ /* 0x000fcc00078e000a */
        /* <DEDUP_REMOVED lines=12> */
[--C-:B------:R-:W-:Y:S02]  /*0530*/  IMAD.IADD R5, R16, 0x1, R11.reuse ;  /* 0x0000000110057824 */ /* 0x100fe400078e020b */
[----:B------:R-:W-:-:S03]  /*0540*/  IMAD.MOV R10, RZ, RZ, -R11 ;  /* 0x000000ffff0a7224 */ /* 0x000fc600078e0a0b */
        /* <DEDUP_REMOVED lines=8> */
.L_x_224:
[----:B------:R-:W-:Y:S05]  /*05d0*/  BSYNC B0 ;  /* 0x0000000000007941 */ /* 0x000fea0003800000 */
.L_x_223:
[----:B------:R-:W-:Y:S05]  /*05e0*/  @P0 EXIT ;  /* 0x000000000000094d */ /* 0x000fea0003800000 */
[C---:B------:R-:W-:Y:S01]  /*05f0*/  IADD3 R7, R0.reuse, -c[0x0][0x184], RZ ;  /* 0x8000610000077a10 */ /* 0x040fe20007ffe0ff */
[----:B------:R-:W-:Y:S01]  /*0600*/  ULDC.64 UR4, c[0x0][0x118] ;  /* 0x0000460000047ab9 */ /* 0x000fe20000000a00 */
[----:B------:R-:W-:Y:S01]  /*0610*/  IADD3.X R9, R0, c[0x0][0x184], RZ, PT, !PT ;  /* 0x0000610000097a10 */ /* 0x000fe20003ffe4ff */
[----:B------:R-:W-:Y:S01]  /*0620*/  BSSY B0, `(.L_x_225) ;  /* 0x0000081000007945 */ /* 0x000fe20003800000 */
[----:B------:R-:W-:Y:S02]  /*0630*/  IMNMX R4, R6, R7, !PT ;  /* 0x0000000706047217 */ /* 0x000fe40007800200 */
[----:B------:R-:W-:Y:S02]  /*0640*/  IMNMX R7, R8, R9, PT ;  /* 0x0000000908077217 */ /* 0x000fe40003800200 */
[----:B------:R-:W-:Y:S02]  /*0650*/  MOV R6, RZ ;  /* 0x000000ff00067202 */ /* 0x000fe40000000f00 */
[----:B------:R-:W-:-:S13]  /*0660*/  ISETP.GT.AND P0, PT, R7, R4, PT ;  /* 0x000000040700720c */ /* 0x000fda0003f04270 */
[----:B------:R-:W-:Y:S05]  /*0670*/  @!P0 BRA `(.L_x_226) ;  /* 0x000007b000008947 */ /* 0x000fea0003800000 */
[----:B------:R-:W-:Y:S01]  /*0680*/  IADD3 R6, -R0, -0x2, RZ ;  /* 0xfffffffe00067810 */ /* 0x000fe20007ffe1ff */
[----:B------:R-:W-:Y:S01]  /*0690*/  BSSY B1, `(.L_x_227) ;  /* 0x000001f000017945 */ /* 0x000fe20003800000 */
[----:B------:R-:W-:Y:S01]  /*06a0*/  LOP3.LUT R9, RZ, R8, RZ, 0x33, !PT ;  /* 0x00000008ff097212 */ /* 0x000fe200078e33ff */
[----:B------:R-:W-:Y:S01]  /*06b0*/  IMAD.MOV.U32 R10, RZ, RZ, R4 ;  /* 0x000000ffff0a7224 */ /* 0x000fe200078e0004 */
[----:B------:R-:W-:Y:S02]  /*06c0*/  IADD3 R8, R6, -c[0x0][0x184], RZ ;  /* 0x8000610006087a10 */ /* 0x000fe40007ffe0ff */
[----:B------:R-:W-:Y:S02]  /*06d0*/  LOP3.LUT R6, RZ, R4, RZ, 0x33, !PT ;  /* 0x00000004ff067212 */ /* 0x000fe400078e33ff */
[----:B------:R-:W-:-:S05]  /*06e0*/  IMNMX R9, R8, R9, !PT ;  /* 0x0000000908097217 */ /* 0x000fca0007800200 */
[----:B------:R-:W-:-:S05]  /*06f0*/  IMAD.IADD R6, R6, 0x1, -R9 ;  /* 0x0000000106067824 */ /* 0x000fca00078e0a09 */
[----:B------:R-:W-:Y:S02]  /*0700*/  LOP3.LUT R8, R6, 0x3, RZ, 0xc0, !PT ;  /* 0x0000000306087812 */ /* 0x000fe400078ec0ff */
[----:B------:R-:W-:Y:S02]  /*0710*/  IADD3 R6, -R9, -0x2, -R4 ;  /* 0xfffffffe09067810 */ /* 0x000fe40007ffe904 */
[----:B------:R-:W-:Y:S02]  /*0720*/  ISETP.NE.AND P1, PT, R8, RZ, PT ;  /* 0x000000ff0800720c */ /* 0x000fe40003f25270 */
[----:B------:R-:W-:Y:S01]  /*0730*/  ISETP.GE.U32.AND P0, PT, R6, 0x3, PT ;  /* 0x000000030600780c */ /* 0x000fe20003f06070 */
[----:B------:R-:W-:-:S10]  /*0740*/  IMAD.MOV.U32 R6, RZ, RZ, RZ ;  /* 0x000000ffff067224 */ /* 0x000fd400078e00ff */
[----:B------:R-:W-:Y:S05]  /*0750*/  @!P1 BRA `(.L_x_228) ;  /* 0x0000012000009947 */ /* 0x000fea0003800000 */
[----:B------:R-:W-:Y:S02]  /*0760*/  IMAD R9, R5, c[0x0][0x178], R4 ;  /* 0x00005e0005097a24 */ /* 0x000fe400078e0204 */
[----:B------:R-:W-:Y:S02]  /*0770*/  IMAD.MOV.U32 R11, RZ, RZ, R8 ;  /* 0x000000ffff0b7224 */ /* 0x000fe400078e0008 */
[----:B------:R-:W-:Y:S01]  /*0780*/  IMAD.MOV.U32 R6, RZ, RZ, RZ ;  /* 0x000000ffff067224 */ /* 0x000fe200078e00ff */
[----:B------:R-:W-:-:S04]  /*0790*/  IADD3 R13, P1, R9, R2, RZ ;  /* 0x00000002090d7210 */ /* 0x000fc80007f3e0ff */
[----:B------:R-:W-:Y:S02]  /*07a0*/  LEA R12, P2, R13, c[0x0][0x160], 0x2 ;  /* 0x000058000d0c7a11 */ /* 0x000fe400078410ff */
[----:B------:R-:W-:-:S04]  /*07b0*/  LEA.HI.X.SX32 R10, R9, R3, 0x1, P1 ;  /* 0x00000003090a7211 */ /* 0x000fc800008f0eff */
[----:B------:R-:W-:Y:S01]  /*07c0*/  LEA.HI.X R13, R13, c[0x0][0x164], R10, 0x2, P2 ;  /* 0x000059000d0d7a11 */ /* 0x000fe200010f140a */
[----:B------:R-:W-:-:S04]  /*07d0*/  IMAD.MOV.U32 R10, RZ, RZ, R4 ;  /* 0x000000ffff0a7224 */ /* 0x000fc800078e0004 */
.L_x_229:
        /* <DEDUP_REMOVED lines=10> */
.L_x_228:
[----:B------:R-:W-:Y:S05]  /*0880*/  BSYNC B1 ;  /* 0x0000000000017941 */ /* 0x000fea0003800000 */
.L_x_227:
[----:B------:R-:W-:Y:S05]  /*0890*/  @!P0 BRA `(.L_x_226) ;  /* 0x0000059000008947 */ /* 0x000fea0003800000 */
[--C-:B------:R-:W-:Y:S01]  /*08a0*/  IMAD R9, R5, c[0x0][0x178], R10.reuse ;  /* 0x00005e0005097a24 */ /* 0x100fe200078e020a */
[----:B------:R-:W-:Y:S01]  /*08b0*/  BSSY B1, `(.L_x_230) ;  /* 0x0000032000017945 */ /* 0x000fe20003800000 */
[----:B------:R-:W-:-:S03]  /*08c0*/  IMAD.IADD R13, R7, 0x1, -R10 ;  /* 0x00000001070d7824 */ /* 0x000fc600078e0a0a */
[----:B------:R-:W-:Y:S02]  /*08d0*/  IADD3 R11, P0, R9, R2, RZ ;  /* 0x00000002090b7210 */ /* 0x000fe40007f1e0ff */
        /* <DEDUP_REMOVED lines=10> */
.L_x_232:
        /* <DEDUP_REMOVED lines=18> */
[----:B0-----:R-:W-:-:S05]  /*0aa0*/  IADD3 R8, P2, R8, 0x40, RZ ;  /* 0x0000004008087810 */ /* 0x001fca0007f5e0ff */
[----:B------:R-:W-:Y:S01]  /*0ab0*/  IMAD.X R9, RZ, RZ, R9, P2 ;  /* 0x000000ffff097224 */ /* 0x000fe200010e0609 */
        /* <DEDUP_REMOVED lines=17> */
.L_x_231:
[----:B------:R-:W-:Y:S05]  /*0bd0*/  BSYNC B1 ;  /* 0x0000000000017941 */ /* 0x000fea0003800000 */
.L_x_230:
[----:B------:R-:W-:Y:S01]  /*0be0*/  IMAD.IADD R11, R7, 0x1, -R10 ;  /* 0x00000001070b7824 */ /* 0x000fe200078e0a0a */
[----:B------:R-:W-:Y:S04]  /*0bf0*/  BSSY B1, `(.L_x_233) ;  /* 0x0000019000017945 */ /* 0x000fe80003800000 */
[----:B------:R-:W-:-:S13]  /*0c00*/  ISETP.GT.AND P1, PT, R11, 0x4, PT ;  /* 0x000000040b00780c */ /* 0x000fda0003f24270 */
[----:B------:R-:W-:Y:S05]  /*0c10*/  @!P1 BRA `(.L_x_234) ;  /* 0x0000016000009947 */ /* 0x000fea0003800000 */
[----:B------:R-:W2:Y:S04]  /*0c20*/  LDG.E.CONSTANT R11, [R8.64+-0x8] ;  /* 0xfffff804080b7981 */ /* 0x000ea8000c1e9900 */
[----:B------:R-:W3:Y:S04]  /*0c30*/  LDG.E.CONSTANT R12, [R8.64+-0x4] ;  /* 0xfffffc04080c7981 */ /* 0x000ee8000c1e9900 */
[----:B------:R-:W4:Y:S04]  /*0c40*/  LDG.E.CONSTANT R14, [R8.64] ;  /* 0x00000004080e7981 */ /* 0x000f28000c1e9900 */
[----:B------:R0:W5:Y:S04]  /*0c50*/  LDG.E.CONSTANT R16, [R8.64+0x4] ;  /* 0x0000040408107981 */ /* 0x000168000c1e9900 */
[----:B------:R0:W5:Y:S04]  /*0c60*/  LDG.E.CONSTANT R18, [R8.64+0x8] ;  /* 0x0000080408127981 */ /* 0x000168000c1e9900 */
[----:B------:R0:W5:Y:S04]  /*0c70*/  LDG.E.CONSTANT R20, [R8.64+0xc] ;  /* 0x00000c0408147981 */ /* 0x000168000c1e9900 */
[----:B------:R0:W5:Y:S04]  /*0c80*/  LDG.E.CONSTANT R22, [R8.64+0x10] ;  /* 0x0000100408167981 */ /* 0x000168000c1e9900 */
[----:B------:R0:W5:Y:S01]  /*0c90*/  LDG.E.CONSTANT R24, [R8.64+0x14] ;  /* 0x0000140408187981 */ /* 0x000162000c1e9900 */
[----:B------:R-:W-:-:S02]  /*0ca0*/  PLOP3.LUT P0, PT, PT, PT, PT, 0x8, 0x0 ;  /* 0x000000000000781c */ /* 0x000fc40003f0e170 */
[----:B------:R-:W-:Y:S01]  /*0cb0*/  IADD3 R10, R10, 0x8, RZ ;  /* 0x000000080a0a7810 */ /* 0x000fe20007ffe0ff */
[----:B--2---:R-:W-:-:S04]  /*0cc0*/  FADD.FTZ R11, R6, R11 ;  /* 0x0000000b060b7221 */ /* 0x004fc80000010000 */
[----:B---3--:R-:W-:Y:S01]  /*0cd0*/  FADD.FTZ R11, R11, R12 ;  /* 0x0000000c0b0b7221 */ /* 0x008fe20000010000 */
[----:B------:R-:W-:-:S03]  /*0ce0*/  IADD3 R12, P1, R8, 0x20, RZ ;  /* 0x00000020080c7810 */ /* 0x000fc60007f3e0ff */
[----:B----4-:R-:W-:Y:S01]  /*0cf0*/  FADD.FTZ R11, R11, R14 ;  /* 0x0000000e0b0b7221 */ /* 0x010fe20000010000 */
[----:B------:R-:W-:Y:S01]  /*0d00*/  IADD3.X R13, RZ, R9, RZ, P1, !PT ;  /* 0x00000009ff0d7210 */ /* 0x000fe20000ffe4ff */
[----:B0-----:R-:W-:Y:S02]  /*0d10*/  IMAD.MOV.U32 R8, RZ, RZ, R12 ;  /* 0x000000ffff087224 */ /* 0x001fe400078e000c */
[----:B-----5:R-:W-:Y:S02]  /*0d20*/  FADD.FTZ R11, R11, R16 ;  /* 0x000000100b0b7221 */ /* 0x020fe40000010000 */
[----:B------:R-:W-:Y:S02]  /*0d30*/  IMAD.MOV.U32 R9, RZ, RZ, R13 ;  /* 0x000000ffff097224 */ /* 0x000fe400078e000d */
[----:B------:R-:W-:-:S04]  /*0d40*/  FADD.FTZ R11, R11, R18 ;  /* 0x000000120b0b7221 */ /* 0x000fc80000010000 */
[----:B------:R-:W-:-:S04]  /*0d50*/  FADD.FTZ R11, R11, R20 ;  /* 0x000000140b0b7221 */ /* 0x000fc80000010000 */
[----:B------:R-:W-:-:S04]  /*0d60*/  FADD.FTZ R11, R11, R22 ;  /* 0x000000160b0b7221 */ /* 0x000fc80000010000 */
[----:B------:R-:W-:-:S02]  /*0d70*/  FADD.FTZ R6, R11, R24 ;  /* 0x000000180b067221 */ /* 0x000fc40000010000 */
.L_x_234:
[----:B------:R-:W-:Y:S05]  /*0d80*/  BSYNC B1 ;  /* 0x0000000000017941 */ /* 0x000fea0003800000 */
.L_x_233:
        /* <DEDUP_REMOVED lines=10> */
.L_x_226:
[----:B------:R-:W-:Y:S05]  /*0e30*/  BSYNC B0 ;  /* 0x0000000000007941 */ /* 0x000fea0003800000 */
.L_x_225:
[----:B------:R-:W-:Y:S02]  /*0e40*/  IMAD.IADD R4, R7, 0x1, -R4 ;  /* 0x0000000107047824 */ /* 0x000fe400078e0a04 */
[----:B------:R-:W-:Y:S02]  /*0e50*/  IMAD.MOV.U32 R9, RZ, RZ, 0x3aaec44e ;  /* 0x3aaec44eff097424 */ /* 0x000fe400078e00ff */
[----:B------:R-:W-:Y:S01]  /*0e60*/  IMAD R5, R5, c[0x0][0x178], R0 ;  /* 0x00005e0005057a24 */ /* 0x000fe200078e0200 */
[----:B------:R-:W-:-:S04]  /*0e70*/  I2FP.F32.S32 R4, R4 ;  /* 0x0000000400047245 */ /* 0x000fc80000201400 */
[----:B------:R-:W0:Y:S01]  /*0e80*/  MUFU.RCP R7, R4 ;  /* 0x0000000400077308 */ /* 0x000e220000001000 */
[----:B------:R-:W-:-:S04]  /*0e90*/  IADD3 R0, P0, R5, R2, RZ ;  /* 0x0000000205007210 */ /* 0x000fc80007f1e0ff */
[----:B------:R-:W-:Y:S02]  /*0ea0*/  LEA.HI.X.SX32 R3, R5, R3, 0x1, P0 ;  /* 0x0000000305037211 */ /* 0x000fe400000f0eff */
[----:B------:R-:W-:-:S04]  /*0eb0*/  LEA R2, P0, R0, c[0x0][0x168], 0x2 ;  /* 0x00005a0000027a11 */ /* 0x000fc800078010ff */
[----:B------:R-:W-:Y:S01]  /*0ec0*/  LEA.HI.X R3, R0, c[0x0][0x16c], R3, 0x2, P0 ;  /* 0x00005b0000037a11 */ /* 0x000fe200000f1403 */
[----:B0-----:R-:W-:-:S05]  /*0ed0*/  FMUL.FTZ R7, R7, R6 ;  /* 0x0000000607077220 */ /* 0x001fca0000410000 */
[----:B------:R-:W-:-:S05]  /*0ee0*/  FMNMX.FTZ R7, RZ, R7, !PT ;  /* 0x00000007ff077209 */ /* 0x000fca0007810000 */
[----:B------:R-:W-:-:S05]  /*0ef0*/  FMUL.FTZ R7, R7, -1.4426950216293334961 ;  /* 0xbfb8aa3b07077820 */ /* 0x000fca0000410000 */
[----:B------:R-:W-:-:S04]  /*0f00*/  FMNMX.FTZ R7, R7, -126, !PT ;  /* 0xc2fc000007077809 */ /* 0x000fc80007810000 */
[----:B------:R-:W-:-:S04]  /*0f10*/  FMNMX.FTZ R7, R7, 126, PT ;  /* 0x42fc000007077809 */ /* 0x000fc80003810000 */
[----:B------:R-:W0:Y:S02]  /*0f20*/  F2I.FTZ.TRUNC.NTZ R6, R7 ;  /* 0x0000000700067305 */ /* 0x000e24000021f100 */
[----:B0-----:R-:W-:-:S05]  /*0f30*/  I2FP.F32.S32 R8, R6 ;  /* 0x0000000600087245 */ /* 0x001fca0000201400 */
[----:B------:R-:W-:-:S04]  /*0f40*/  FADD.FTZ R8, -R7, R8 ;  /* 0x0000000807087221 */ /* 0x000fc80000010100 */
[----:B------:R-:W-:-:S04]  /*0f50*/  FADD.FTZ R8, R8, 1 ;  /* 0x3f80000008087421 */ /* 0x000fc80000010000 */
[----:B------:R-:W-:-:S04]  /*0f60*/  FADD.FTZ R8, -R8, 1 ;  /* 0x3f80000008087421 */ /* 0x000fc80000010100 */
[----:B------:R-:W-:-:S04]  /*0f70*/  FFMA.FTZ R9, R8, R9, 0.0098103526979684829712 ;  /* 0x3c20bb9a08097423 */ /* 0x000fc80000010009 */
[----:B------:R-:W-:-:S04]  /*0f80*/  FFMA.FTZ R9, R8, R9, 0.055518340319395065308 ;  /* 0x3d63673308097423 */ /* 0x000fc80000010009 */
[----:B------:R-:W-:-:S04]  /*0f90*/  FFMA.FTZ R9, R8, R9, 0.24017933011054992676 ;  /* 0x3e75f19208097423 */ /* 0x000fc80000010009 */
[----:B------:R-:W-:-:S04]  /*0fa0*/  FFMA.FTZ R9, R8, R9, 0.69314485788345336914 ;  /* 0x3f3171f108097423 */ /* 0x000fc80000010009 */
[----:B------:R-:W-:-:S04]  /*0fb0*/  FFMA.FTZ R9, R8, R9, 1 ;  /* 0x3f80000008097423 */ /* 0x000fc80000010009 */
[----:B------:R-:W-:-:S05]  /*0fc0*/  IMAD R9, R6, 0x800000, R9 ;  /* 0x0080000006097824 */ /* 0x000fca00078e0209 */
[----:B------:R-:W-:Y:S01]  /*0fd0*/  STG.E [R2.64], R9 ;  /* 0x0000000902007986 */ /* 0x000fe2000c101904 */
[----:B------:R-:W-:Y:S05]  /*0fe0*/  EXIT ;  /* 0x000000000000794d */ /* 0x000fea0003800000 */
.L_x_235:
        /* <DEDUP_REMOVED lines=9> */
.L_x_452:


//--------------------- .text.kernel_cuda_filter_nlm_blur --------------------------
	.section	.text.kernel_cuda_filter_nlm_blur,"ax",@progbits
	.sectioninfo	@"SHI_REGISTERS=40"
	.align	128
        .global         kernel_cuda_filter_nlm_blur
        .type           kernel_cuda_filter_nlm_blur,@function
        .size           kernel_cuda_filter_nlm_blur,(.L_x_453 - kernel_cuda_filter_nlm_blur)
        .other          kernel_cuda_filter_nlm_blur,@"STO_CUDA_ENTRY STV_DEFAULT"
kernel_cuda_filter_nlm_blur:
.text.kernel_cuda_filter_nlm_blur:
[----:B------:R-:W-:-:S02]  /*0000*/  IMAD.MOV.U32 R1, RZ, RZ, c[0x0][0x28] ;  /* 0x00000a00ff017624 */ /* 0x000fc400078e00ff */
[----:B------:R-:W-:Y:S01]  /*0010*/  IMAD.MOV.U32 R0, RZ, RZ, c[0x0][0x180] ;  /* 0x00006000ff007624 */ /* 0x000fe200078e00ff */
[----:B------:R-:W0:Y:S01]  /*0020*/  S2R R5, SR_CTAID.Y ;  /* 0x0000000000057919 */ /* 0x000e220000002600 */
[----:B------:R-:W-:Y:S03]  /*0030*/  BSSY B0, `(.L_x_236) ;  /* 0x000005b000007945 */ /* 0x000fe60003800000 */
[----:B------:R-:W-:Y:S01]  /*0040*/  SHF.L.U32 R0, R0, 0x1, RZ ;  /* 0x0000000100007819 */ /* 0x000fe200000006ff */
[----:B------:R-:W0:Y:S03]  /*0050*/  S2R R8, SR_TID.Y ;  /* 0x0000000000087919 */ /* 0x000e260000002200 */
        /* <DEDUP_REMOVED lines=36> */
[--C-:B------:R-:W-:Y:S01]  /*02a0*/  IMAD.MOV R11, RZ, RZ, -R5.reuse ;  /* 0x000000ffff0b7224 */ /* 0x100fe200078e0a05 */
[----:B------:R-:W-:Y:S02]  /*02b0*/  SHF.R.S32.HI R18, RZ, 0x1f, R5 ;  /* 0x0000001fff127819 */ /* 0x000fe40000011405 */
[----:B------:R-:W-:Y:S02]  /*02c0*/  IMNMX R8, RZ, R0, !PT ;  /* 0x00000000ff087217 */ /* 0x000fe40007800200 */
[----:B------:R-:W-:-:S02]  /*02d0*/  IADD3 R5, -R9, c[0x0][0x174], RZ ;  /* 0x00005d0009057a10 */ /* 0x000fc40007ffe1ff */
[----:B------:R-:W-:Y:S02]  /*02e0*/  LOP3.LUT R18, R18, R11, RZ, 0xc0, !PT ;  /* 0x0000000b12127212 */ /* 0x000fe400078ec0ff */
[----:B------:R-:W-:Y:S02]  /*02f0*/  IADD3 R19, -R0, RZ, RZ ;  /* 0x000000ff00137210 */ /* 0x000fe40007ffe1ff */
[----:B------:R-:W-:Y:S02]  /*0300*/  IADD3 R8, -R8, c[0x0][0x170], RZ ;  /* 0x00005c0008087a10 */ /* 0x000fe40007ffe1ff */
[----:B------:R-:W-:Y:S02]  /*0310*/  IMNMX R15, R5, c[0x0][0x174], PT ;  /* 0x00005d00050f7a17 */ /* 0x000fe40003800200 */
[----:B------:R-:W-:Y:S02]  /*0320*/  IMNMX R19, RZ, R19, !PT ;  /* 0x00000013ff137217 */ /* 0x000fe40007800200 */
[----:B------:R-:W-:-:S02]  /*0330*/  IMNMX R8, R8, c[0x0][0x170], PT ;  /* 0x00005c0008087a17 */ /* 0x000fc40003800200 */
        /* <DEDUP_REMOVED lines=8> */
[----:B------:R-:W1:Y:S02]  /*03c0*/  I2F.RP R0, R13 ;  /* 0x0000000d00007306 */ /* 0x000e640000209400 */
[----:B------:R-:W-:-:S06]  /*03d0*/  IADD3 R14, RZ, -R14, RZ ;  /* 0x8000000eff0e7210 */ /* 0x000fcc0007ffe0ff */
[----:B-1----:R-:W1:Y:S01]  /*03e0*/  MUFU.RCP R0, R0 ;  /* 0x0000000000007308 */ /* 0x002e620000001000 */
[----:B0-----:R-:W-:Y:S01]  /*03f0*/  IMAD R10, R10, c[0x0][0x0], R11 ;  /* 0x000000000a0a7a24 */ /* 0x001fe200078e020b */
[----:B-1----:R-:W-:-:S04]  /*0400*/  IADD3 R8, R0, 0xffffffe, RZ ;  /* 0x0ffffffe00087810 */ /* 0x002fc80007ffe0ff */
[----:B------:R-:W-:Y:S02]  /*0410*/  IABS R0, R10 ;  /* 0x0000000a00007213 */ /* 0x000fe40000000000 */
[----:B------:R0:W1:Y:S02]  /*0420*/  F2I.FTZ.U32.TRUNC.NTZ R9, R8 ;  /* 0x0000000800097305 */ /* 0x000064000021f000 */
[----:B0-----:R-:W-:Y:S02]  /*0430*/  IMAD.MOV.U32 R8, RZ, RZ, RZ ;  /* 0x000000ffff087224 */ /* 0x001fe400078e00ff */
[----:B-1----:R-:W-:-:S04]  /*0440*/  IMAD.MOV R12, RZ, RZ, -R9 ;  /* 0x000000ffff0c7224 */ /* 0x002fc800078e0a09 */
[----:B------:R-:W-:-:S04]  /*0450*/  IMAD R11, R12, R13, RZ ;  /* 0x0000000d0c0b7224 */ /* 0x000fc800078e02ff */
        /* <DEDUP_REMOVED lines=12> */
[----:B------:R-:W-:Y:S02]  /*0520*/  @!P2 IADD3 R9, -R9, RZ, RZ ;  /* 0x000000ff0909a210 */ /* 0x000fe40007ffe1ff */
[----:B------:R-:W-:-:S05]  /*0530*/  @!P3 LOP3.LUT R9, RZ, R17, RZ, 0x33, !PT ;  /* 0x00000011ff09b212 */ /* 0x000fca00078e33ff */
[----:B------:R-:W-:Y:S01]  /*0540*/  IMAD.IADD R0, R18, 0x1, R9 ;  /* 0x0000000112007824 */ /* 0x000fe200078e0209 */
[----:B------:R-:W-:-:S04]  /*0550*/  IADD3 R9, -R9, RZ, RZ ;  /* 0x000000ff09097210 */ /* 0x000fc80007ffe1ff */
[----:B------:R-:W-:Y:S01]  /*0560*/  ISETP.GE.AND P1, PT, R0, R15, PT ;  /* 0x0000000f0000720c */ /* 0x000fe20003f26270 */
[----:B------:R-:W-:-:S04]  /*0570*/  IMAD R10, R17, R9, R10 ;  /* 0x00000009110a7224 */ /* 0x000fc800078e020a */
[----:B------:R-:W-:-:S08]  /*0580*/  IMAD.IADD R19, R19, 0x1, R10 ;  /* 0x0000000113137824 */ /* 0x000fd000078e020a */
[----:B------:R-:W-:Y:S01]  /*0590*/  @!P1 IMAD R4, R4, R7, R6 ;  /* 0x0000000704049224 */ /* 0x000fe200078e0206 */
[----:B------:R-:W-:-:S03]  /*05a0*/  @!P1 PLOP3.LUT P0, PT, PT, PT, PT, 0x8, 0x0 ;  /* 0x000000000000981c */ /* 0x000fc60003f0e170 */
[----:B------:R-:W-:-:S05]  /*05b0*/  @!P1 IMAD R7, R4, c[0x0][0x17c], RZ ;  /* 0x00005f0004079a24 */ /* 0x000fca00078e02ff */
[----:B------:R-:W-:Y:S02]  /*05c0*/  @!P1 SHF.R.S32.HI R3, RZ, 0x1f, R7 ;  /* 0x0000001fff039819 */ /* 0x000fe40000011407 */
[----:B------:R-:W-:-:S02]  /*05d0*/  @!P1 MOV R2, R7 ;  /* 0x0000000700029202 */ /* 0x000fc40000000f00 */
.L_x_237:
[----:B------:R-:W-:Y:S05]  /*05e0*/  BSYNC B0 ;  /* 0x0000000000007941 */ /* 0x000fea0003800000 */
.L_x_236:
        /* <DEDUP_REMOVED lines=12> */
[----:B------:R-:W-:Y:S01]  /*06b0*/  LOP3.LUT R6, RZ, R5, RZ, 0x33, !PT ;  /* 0x00000005ff067212 */ /* 0x000fe200078e33ff */
[----:B------:R-:W-:Y:S01]  /*06c0*/  IMAD.MOV.U32 R23, RZ, RZ, RZ ;  /* 0x000000ffff177224 */ /* 0x000fe200078e00ff */
[----:B------:R-:W-:Y:S02]  /*06d0*/  IADD3 R5, R4, -c[0x0][0x184], RZ ;  /* 0x8000610004057a10 */ /* 0x000fe40007ffe0ff */
[----:B------:R-:W-:Y:S02]  /*06e0*/  LOP3.LUT R4, RZ, R18, RZ, 0x33, !PT ;  /* 0x00000012ff047212 */ /* 0x000fe400078e33ff */
[----:B------:R-:W-:Y:S02]  /*06f0*/  IMNMX R5, R5, R6, !PT ;  /* 0x0000000605057217 */ /* 0x000fe40007800200 */
[----:B------:R-:W-:-:S02]  /*0700*/  MOV R26, R18 ;  /* 0x00000012001a7202 */ /* 0x000fc40000000f00 */
[----:B------:R-:W-:Y:S02]  /*0710*/  IADD3 R4, R4, -R5, RZ ;  /* 0x8000000504047210 */ /* 0x000fe40007ffe0ff */
[----:B------:R-:W-:Y:S02]  /*0720*/  IADD3 R5, -R5, -0x2, -R18 ;  /* 0xfffffffe05057810 */ /* 0x000fe40007ffe912 */
[----:B------:R-:W-:Y:S02]  /*0730*/  LOP3.LUT R4, R4, 0x3, RZ, 0xc0, !PT ;  /* 0x0000000304047812 */ /* 0x000fe400078ec0ff */
[----:B------:R-:W-:Y:S02]  /*0740*/  ISETP.GE.U32.AND P0, PT, R5, 0x3, PT ;  /* 0x000000030500780c */ /* 0x000fe40003f06070 */
[----:B------:R-:W-:-:S13]  /*0750*/  ISETP.NE.AND P1, PT, R4, RZ, PT ;  /* 0x000000ff0400720c */ /* 0x000fda0003f25270 */
[----:B------:R-:W-:Y:S05]  /*0760*/  @!P1 BRA `(.L_x_241) ;  /* 0x0000012000009947 */ /* 0x000fea0003800000 */
[----:B------:R-:W-:Y:S01]  /*0770*/  IMAD R5, R18, c[0x0][0x178], R19 ;  /* 0x00005e0012057a24 */ /* 0x000fe200078e0213 */
[----:B------:R-:W-:Y:S01]  /*0780*/  MOV R23, RZ ;  /* 0x000000ff00177202 */ /* 0x000fe20000000f00 */
[----:B------:R-:W-:Y:S02]  /*0790*/  IMAD.MOV.U32 R8, RZ, RZ, R4 ;  /* 0x000000ffff087224 */ /* 0x000fe400078e0004 */
[----:B------:R-:W-:Y:S01]  /*07a0*/  IMAD.MOV.U32 R26, RZ, RZ, R18 ;  /* 0x000000ffff1a7224 */ /* 0x000fe200078e0012 */
[----:B------:R-:W-:-:S04]  /*07b0*/  IADD3 R7, P1, R5, R2, RZ ;  /* 0x0000000205077210 */ /* 0x000fc80007f3e0ff */
[----:B------:R-:W-:Y:S02]  /*07c0*/  LEA R6, P2, R7, c[0x0][0x160], 0x2 ;  /* 0x0000580007067a11 */ /* 0x000fe400078410ff */
[----:B------:R-:W-:-:S04]  /*07d0*/  LEA.HI.X.SX32 R10, R5, R3, 0x1, P1 ;  /* 0x00000003050a7211 */ /* 0x000fc800008f0eff */
[----:B------:R-:W-:-:S04]  /*07e0*/  LEA.HI.X R5, R7, c[0x0][0x164], R10, 0x2, P2 ;  /* 0x0000590007057a11 */ /* 0x000fc800010f140a */
.L_x_242:
[----:B------:R-:W-:-:S05]  /*07f0*/  MOV R7, R5 ;  /* 0x0000000500077202 */ /* 0x000fca0000000f00 */
[----:B------:R0:W2:Y:S01]  /*0800*/  LDG.E.CONSTANT R10, [R6.64] ;  /* 0x00000004060a7981 */ /* 0x0000a2000c1e9900 */
[----:B------:R-:W-:Y:S01]  /*0810*/  IADD3 R8, R8, -0x1, RZ ;  /* 0xffffffff08087810 */ /* 0x000fe20007ffe0ff */
[----:B------:R-:W-:Y:S01]  /*0820*/  IMAD.MOV.U32 R5, RZ, RZ, c[0x0][0x178] ;  /* 0x00005e00ff057624 */ /* 0x000fe200078e00ff */
[----:B------:R-:W-:Y:S02]  /*0830*/  IADD3 R26, R26, 0x1, RZ ;  /* 0x000000011a1a7810 */ /* 0x000fe40007ffe0ff */
[----:B------:R-:W-:Y:S01]  /*0840*/  ISETP.NE.AND P1, PT, R8, RZ, PT ;  /* 0x000000ff0800720c */ /* 0x000fe20003f25270 */
[----:B------:R-:W-:-:S05]  /*0850*/  IMAD.WIDE R4, R5, 0x4, R6 ;  /* 0x0000000405047825 */ /* 0x000fca00078e0206 */
[----:B0-----:R-:W-:Y:S01]  /*0860*/  MOV R6, R4 ;  /* 0x0000000400067202 */ /* 0x001fe20000000f00 */
[----:B--2---:R-:W-:-:S06]  /*0870*/  FADD.FTZ R23, R10, R23 ;  /* 0x000000170a177221 */ /* 0x004fcc0000010000 */
[----:B------:R-:W-:Y:S05]  /*0880*/  @P1 BRA `(.L_x_242) ;  /* 0xffffff6000001947 */ /* 0x000fea000383ffff */
.L_x_241:
[----:B------:R-:W-:Y:S05]  /*0890*/  BSYNC B1 ;  /* 0x0000000000017941 */ /* 0x000fea0003800000 */
.L_x_240:
[----:B------:R-:W-:Y:S05]  /*08a0*/  @!P0 BRA `(.L_x_239) ;  /* 0x000006f000008947 */ /* 0x000fea0003800000 */
[----:B------:R-:W-:Y:S01]  /*08b0*/  IMAD.IADD R6, R21, 0x1, -R26 ;  /* 0x0000000115067824 */ /* 0x000fe200078e0a1a */
[----:B------:R-:W-:Y:S01]  /*08c0*/  BSSY B1, `(.L_x_243) ;  /* 0x000003f000017945 */ /* 0x000fe20003800000 */
[----:B------:R-:W-:-:S03]  /*08d0*/  IMAD R5, R26, c[0x0][0x178], R19 ;  /* 0x00005e001a057a24 */ /* 0x000fc600078e0213 */
[----:B------:R-:W-:Y:S02]  /*08e0*/  ISETP.GT.AND P1, PT, R6, 0xc, PT ;  /* 0x0000000c0600780c */ /* 0x000fe40003f24270 */
[----:B------:R-:W-:-:S04]  /*08f0*/  IADD3 R4, P0, R5, R2, RZ ;  /* 0x0000000205047210 */ /* 0x000fc80007f1e0ff */
[----:B------:R-:W-:Y:S02]  /*0900*/  LEA.HI.X.SX32 R5, R5, R3, 0x1, P0 ;  /* 0x0000000305057211 */ /* 0x000fe400000f0eff */
[----:B------:R-:W-:-:S04]  /*0910*/  LEA R10, P0, R4, c[0x0][0x160], 0x2 ;  /* 0x00005800040a7a11 */ /* 0x000fc800078010ff */
[----:B------:R-:W-:Y:S02]  /*0920*/  LEA.HI.X R11, R4, c[0x0][0x164], R5, 0x2, P0 ;  /* 0x00005900040b7a11 */ /* 0x000fe400000f1405 */
[----:B------:R-:W-:Y:S01]  /*0930*/  PLOP3.LUT P0, PT, PT, PT, PT, 0x80, 0x0 ;  /* 0x000000000000781c */ /* 0x000fe20003f0f070 */
[----:B------:R-:W-:-:S07]  /*0940*/  @!P1 BRA `(.L_x_244) ;  /* 0x0000036000009947 */ /* 0x000fce0003800000 */
[----:B------:R-:W-:Y:S02]  /*0950*/  PLOP3.LUT P0, PT, PT, PT, PT, 0x8, 0x0 ;  /* 0x000000000000781c */ /* 0x000fe40003f0e170 */
[----:B------:R-:W-:-:S05]  /*0960*/  IADD3 R20, R21, -0xc, RZ ;  /* 0xfffffff415147810 */ /* 0x000fca0007ffe0ff */
.L_x_245:
[----:B------:R-:W-:Y:S01]  /*0970*/  MOV R25, c[0x0][0x178] ;  /* 0x00005e0000197a02 */ /* 0x000fe20000000f00 */
[----:B------:R0:W2:Y:S04]  /*0980*/  LDG.E.CONSTANT R24, [R10.64] ;  /* 0x000000040a187981 */ /* 0x0000a8000c1e9900 */
[----:B------:R-:W-:-:S05]  /*0990*/  IMAD.WIDE R12, R25, 0x4, R10 ;  /* 0x00000004190c7825 */ /* 0x000fca00078e020a */
[----:B------:R1:W3:Y:S01]  /*09a0*/  LDG.E.CONSTANT R22, [R12.64] ;  /* 0x000000040c167981 */ /* 0x0002e2000c1e9900 */
[----:B------:R-:W-:-:S05]  /*09b0*/  IMAD.WIDE R36, R25, 0x4, R12 ;  /* 0x0000000419247825 */ /* 0x000fca00078e020c */
[----:B------:R-:W4:Y:S01]  /*09c0*/  LDG.E.CONSTANT R27, [R36.64] ;  /* 0x00000004241b7981 */ /* 0x000f22000c1e9900 */
[----:B------:R-:W-:-:S05]  /*09d0*/  IMAD.WIDE R30, R25, 0x4, R36 ;  /* 0x00000004191e7825 */ /* 0x000fca00078e0224 */
[----:B------:R5:W4:Y:S01]  /*09e0*/  LDG.E.CONSTANT R28, [R30.64] ;  /* 0x000000041e1c7981 */ /* 0x000b22000c1e9900 */
[----:B------:R-:W-:-:S05]  /*09f0*/  IMAD.WIDE R32, R25, 0x4, R30 ;  /* 0x0000000419207825 */ /* 0x000fca00078e021e */
[----:B------:R0:W4:Y:S01]  /*0a00*/  LDG.E.CONSTANT R29, [R32.64] ;  /* 0x00000004201d7981 */ /* 0x000122000c1e9900 */
[----:B------:R-:W-:-:S05]  /*0a10*/  IMAD.WIDE R14, R25, 0x4, R32 ;  /* 0x00000004190e7825 */ /* 0x000fca00078e0220 */
[----:B------:R0:W4:Y:S01]  /*0a20*/  LDG.E.CONSTANT R34, [R14.64] ;  /* 0x000000040e227981 */ /* 0x000122000c1e9900 */
[----:B------:R-:W-:-:S06]  /*0a30*/  IMAD.WIDE R16, R25, 0x4, R14 ;  /* 0x0000000419107825 */ /* 0x000fcc00078e020e */
[C---:B------:R-:W-:Y:S02]  /*0a40*/  IMAD.WIDE R8, R25.reuse, 0x4, R16 ;  /* 0x0000000419087825 */ /* 0x040fe400078e0210 */
[----:B------:R-:W4:Y:S04]  /*0a50*/  LDG.E.CONSTANT R16, [R16.64] ;  /* 0x0000000410107981 */ /* 0x000f28000c1e9900 */
[C---:B------:R-:W-:Y:S01]  /*0a60*/  IMAD.WIDE R4, R25.reuse, 0x4, R8 ;  /* 0x0000000419047825 */ /* 0x040fe200078e0208 */
[----:B------:R0:W4:Y:S05]  /*0a70*/  LDG.E.CONSTANT R35, [R8.64] ;  /* 0x0000000408237981 */ /* 0x00012a000c1e9900 */
[----:B------:R-:W-:-:S02]  /*0a80*/  IMAD.WIDE R6, R25, 0x4, R4 ;  /* 0x0000000419067825 */ /* 0x000fc400078e0204 */
[----:B------:R1:W4:Y:S04]  /*0a90*/  LDG.E.CONSTANT R4, [R4.64] ;  /* 0x0000000404047981 */ /* 0x000328000c1e9900 */
[C---:B0-----:R-:W-:Y:S02]  /*0aa0*/  IMAD.WIDE R10, R25.reuse, 0x4, R6 ;  /* 0x00000004190a7825 */ /* 0x041fe400078e0206 */
[----:B------:R-:W4:Y:S04]  /*0ab0*/  LDG.E.CONSTANT R6, [R6.64] ;  /* 0x0000000406067981 */ /* 0x000f28000c1e9900 */
[----:B-1----:R-:W-:-:S02]  /*0ac0*/  IMAD.WIDE R12, R25, 0x4, R10 ;  /* 0x00000004190c7825 */ /* 0x002fc400078e020a */
[----:B------:R-:W4:Y:S04]  /*0ad0*/  LDG.E.CONSTANT R10, [R10.64] ;  /* 0x000000040a0a7981 */ /* 0x000f28000c1e9900 */
[C---:B-----5:R-:W-:Y:S02]  /*0ae0*/  IMAD.WIDE R30, R25.reuse, 0x4, R12 ;  /* 0x00000004191e7825 */ /* 0x060fe400078e020c */
[----:B------:R-:W5:Y:S04]  /*0af0*/  LDG.E.CONSTANT R12, [R12.64] ;  /* 0x000000040c0c7981 */ /* 0x000f68000c1e9900 */
[----:B------:R-:W-:-:S02]  /*0b00*/  IMAD.WIDE R32, R25, 0x4, R30 ;  /* 0x0000000419207825 */ /* 0x000fc400078e021e */
[----:B------:R-:W5:Y:S04]  /*0b10*/  LDG.E.CONSTANT R30, [R30.64] ;  /* 0x000000041e1e7981 */ /* 0x000f68000c1e9900 */
[C---:B------:R-:W-:Y:S02]  /*0b20*/  IMAD.WIDE R14, R25.reuse, 0x4, R32 ;  /* 0x00000004190e7825 */ /* 0x040fe400078e0220 */
[----:B------:R-:W5:Y:S04]  /*0b30*/  LDG.E.CONSTANT R32, [R32.64] ;  /* 0x0000000420207981 */ /* 0x000f68000c1e9900 */
[----:B------:R-:W-:-:S02]  /*0b40*/  IMAD.WIDE R8, R25, 0x4, R14 ;  /* 0x0000000419087825 */ /* 0x000fc400078e020e */
[----:B------:R-:W5:Y:S04]  /*0b50*/  LDG.E.CONSTANT R14, [R14.64] ;  /* 0x000000040e0e7981 */ /* 0x000f68000c1e9900 */
[----:B------:R-:W5:Y:S01]  /*0b60*/  LDG.E.CONSTANT R5, [R8.64] ;  /* 0x0000000408057981 */ /* 0x000f62000c1e9900 */
[----:B------:R-:W-:-:S04]  /*0b70*/  IADD3 R26, R26, 0x10, RZ ;  /* 0x000000101a1a7810 */ /* 0x000fc80007ffe0ff */
[----:B------:R-:W-:Y:S01]  /*0b80*/  ISETP.GE.AND P1, PT, R26, R20, PT ;  /* 0x000000141a00720c */ /* 0x000fe20003f26270 */
[----:B--2---:R-:W-:-:S04]  /*0b90*/  FADD.FTZ R23, R24, R23 ;  /* 0x0000001718177221 */ /* 0x004fc80000010000 */
[----:B---3--:R-:W-:-:S04]  /*0ba0*/  FADD.FTZ R22, R23, R22 ;  /* 0x0000001617167221 */ /* 0x008fc80000010000 */
[----:B----4-:R-:W-:-:S04]  /*0bb0*/  FADD.FTZ R27, R22, R27 ;  /* 0x0000001b161b7221 */ /* 0x010fc80000010000 */
        /* <DEDUP_REMOVED lines=8> */
[----:B-----5:R-:W-:-:S04]  /*0c40*/  FADD.FTZ R35, R35, R12 ;  /* 0x0000000c23237221 */ /* 0x020fc80000010000 */
[----:B------:R-:W-:-:S04]  /*0c50*/  FADD.FTZ R35, R35, R30 ;  /* 0x0000001e23237221 */ /* 0x000fc80000010000 */
[----:B------:R-:W-:Y:S01]  /*0c60*/  FADD.FTZ R35, R35, R32 ;  /* 0x0000002023237221 */ /* 0x000fe20000010000 */
[----:B------:R-:W-:-:S03]  /*0c70*/  IMAD.WIDE R10, R25, 0x4, R8 ;  /* 0x00000004190a7825 */ /* 0x000fc600078e0208 */
[----:B------:R-:W-:-:S04]  /*0c80*/  FADD.FTZ R14, R35, R14 ;  /* 0x0000000e230e7221 */ /* 0x000fc80000010000 */
[----:B------:R-:W-:Y:S01]  /*0c90*/  FADD.FTZ R23, R14, R5 ;  /* 0x000000050e177221 */ /* 0x000fe20000010000 */
[----:B------:R-:W-:Y:S05]  /*0ca0*/  @!P1 BRA `(.L_x_245) ;  /* 0xfffffcc000009947 */ /* 0x000fea000383ffff */
.L_x_244:
[----:B------:R-:W-:Y:S05]  /*0cb0*/  BSYNC B1 ;  /* 0x0000000000017941 */ /* 0x000fea0003800000 */
.L_x_243:
[----:B------:R-:W-:Y:S01]  /*0cc0*/  IMAD.IADD R4, R21, 0x1, -R26 ;  /* 0x0000000115047824 */ /* 0x000fe200078e0a1a */
[----:B------:R-:W-:Y:S04]  /*0cd0*/  BSSY B1, `(.L_x_246) ;  /* 0x000001e000017945 */ /* 0x000fe80003800000 */
[----:B------:R-:W-:-:S13]  /*0ce0*/  ISETP.GT.AND P1, PT, R4, 0x4, PT ;  /* 0x000000040400780c */ /* 0x000fda0003f24270 */
[----:B------:R-:W-:Y:S05]  /*0cf0*/  @!P1 BRA `(.L_x_247) ;  /* 0x000001b000009947 */ /* 0x000fea0003800000 */
[----:B------:R-:W-:-:S05]  /*0d00*/  MOV R7, c[0x0][0x178] ;  /* 0x00005e0000077a02 */ /* 0x000fca0000000f00 */
[C---:B------:R-:W-:Y:S02]  /*0d10*/  IMAD.WIDE R8, R7.reuse, 0x4, R10 ;  /* 0x0000000407087825 */ /* 0x040fe400078e020a */
[----:B------:R-:W2:Y:S04]  /*0d20*/  LDG.E.CONSTANT R10, [R10.64] ;  /* 0x000000040a0a7981 */ /* 0x000ea8000c1e9900 */
[C---:B------:R-:W-:Y:S02]  /*0d30*/  IMAD.WIDE R12, R7.reuse, 0x4, R8 ;  /* 0x00000004070c7825 */ /* 0x040fe400078e0208 */
[----:B------:R-:W3:Y:S04]  /*0d40*/  LDG.E.CONSTANT R9, [R8.64] ;  /* 0x0000000408097981 */ /* 0x000ee8000c1e9900 */
[----:B------:R-:W-:-:S02]  /*0d50*/  IMAD.WIDE R14, R7, 0x4, R12 ;  /* 0x00000004070e7825 */ /* 0x000fc400078e020c */
[----:B------:R-:W4:Y:S04]  /*0d60*/  LDG.E.CONSTANT R12, [R12.64] ;  /* 0x000000040c0c7981 */ /* 0x000f28000c1e9900 */
[C---:B------:R-:W-:Y:S02]  /*0d70*/  IMAD.WIDE R16, R7.reuse, 0x4, R14 ;  /* 0x0000000407107825 */ /* 0x040fe400078e020e */
        /* <DEDUP_REMOVED lines=8> */
[----:B------:R-:W-:Y:S02]  /*0e00*/  PLOP3.LUT P0, PT, PT, PT, PT, 0x8, 0x0 ;  /* 0x000000000000781c */ /* 0x000fe40003f0e170 */
[----:B------:R-:W-:Y:S01]  /*0e10*/  IADD3 R26, R26, 0x8, RZ ;  /* 0x000000081a1a7810 */ /* 0x000fe20007ffe0ff */
[----:B--2---:R-:W-:-:S04]  /*0e20*/  FADD.FTZ R10, R23, R10 ;  /* 0x0000000a170a7221 */ /* 0x004fc80000010000 */
[----:B---3--:R-:W-:-:S04]  /*0e30*/  FADD.FTZ R9, R10, R9 ;  /* 0x000000090a097221 */ /* 0x008fc80000010000 */
[----:B----4-:R-:W-:-:S04]  /*0e40*/  FADD.FTZ R9, R9, R12 ;  /* 0x0000000c09097221 */ /* 0x010fc80000010000 */
[----:B-----5:R-:W-:-:S04]  /*0e50*/  FADD.FTZ R9, R9, R14 ;  /* 0x0000000e09097221 */ /* 0x020fc80000010000 */
[----:B------:R-:W-:-:S04]  /*0e60*/  FADD.FTZ R9, R9, R16 ;  /* 0x0000001009097221 */ /* 0x000fc80000010000 */
[----:B------:R-:W-:Y:S01]  /*0e70*/  FADD.FTZ R9, R9, R24 ;  /* 0x0000001809097221 */ /* 0x000fe20000010000 */
[----:B------:R-:W-:-:S03]  /*0e80*/  IMAD.WIDE R10, R7, 0x4, R4 ;  /* 0x00000004070a7825 */ /* 0x000fc600078e0204 */
[----:B------:R-:W-:-:S04]  /*0e90*/  FADD.FTZ R9, R9, R28 ;  /* 0x0000001c09097221 */ /* 0x000fc80000010000 */
[----:B------:R-:W-:-:S02]  /*0ea0*/  FADD.FTZ R23, R9, R6 ;  /* 0x0000000609177221 */ /* 0x000fc40000010000 */
.L_x_247:
[----:B------:R-:W-:Y:S05]  /*0eb0*/  BSYNC B1 ;  /* 0x0000000000017941 */ /* 0x000fea0003800000 */
.L_x_246:
[----:B------:R-:W-:-:S13]  /*0ec0*/  ISETP.LT.OR P0, PT, R26, R21, P0 ;  /* 0x000000151a00720c */ /* 0x000fda0000701670 */
[----:B------:R-:W-:Y:S05]  /*0ed0*/  @!P0 BRA `(.L_x_239) ;  /* 0x000000c000008947 */ /* 0x000fea0003800000 */
[----:B------:R-:W-:-:S04]  /*0ee0*/  IMAD.MOV.U32 R9, RZ, RZ, c[0x0][0x178] ;  /* 0x00005e00ff097624 */ /* 0x000fc800078e00ff */
[C---:B------:R-:W-:Y:S02]  /*0ef0*/  IMAD.WIDE R4, R9.reuse, 0x4, R10 ;  /* 0x0000000409047825 */ /* 0x040fe400078e020a */
[----:B------:R-:W2:Y:S04]  /*0f00*/  LDG.E.CONSTANT R10, [R10.64] ;  /* 0x000000040a0a7981 */ /* 0x000ea8000c1e9900 */
[C---:B------:R-:W-:Y:S02]  /*0f10*/  IMAD.WIDE R6, R9.reuse, 0x4, R4 ;  /* 0x0000000409067825 */ /* 0x040fe400078e0204 */
[----:B------:R-:W3:Y:S04]  /*0f20*/  LDG.E.CONSTANT R4, [R4.64] ;  /* 0x0000000404047981 */ /* 0x000ee8000c1e9900 */
[----:B------:R-:W-:-:S02]  /*0f30*/  IMAD.WIDE R8, R9, 0x4, R6 ;  /* 0x0000000409087825 */ /* 0x000fc400078e0206 */
[----:B------:R-:W4:Y:S04]  /*0f40*/  LDG.E.CONSTANT R6, [R6.64] ;  /* 0x0000000406067981 */ /* 0x000f28000c1e9900 */
[----:B------:R-:W5:Y:S01]  /*0f50*/  LDG.E.CONSTANT R8, [R8.64] ;  /* 0x0000000408087981 */ /* 0x000f62000c1e9900 */
[----:B--2---:R-:W-:-:S04]  /*0f60*/  FADD.FTZ R23, R23, R10 ;  /* 0x0000000a17177221 */ /* 0x004fc80000010000 */
[----:B---3--:R-:W-:-:S04]  /*0f70*/  FADD.FTZ R23, R23, R4 ;  /* 0x0000000417177221 */ /* 0x008fc80000010000 */
[----:B----4-:R-:W-:-:S04]  /*0f80*/  FADD.FTZ R23, R23, R6 ;  /* 0x0000000617177221 */ /* 0x010fc80000010000 */
[----:B-----5:R-:W-:-:S02]  /*0f90*/  FADD.FTZ R23, R23, R8 ;  /* 0x0000000817177221 */ /* 0x020fc40000010000 */
.L_x_239:
[----:B------:R-:W-:Y:S05]  /*0fa0*/  BSYNC B0 ;  /* 0x0000000000007941 */ /* 0x000fea0003800000 */
.L_x_238:
[----:B------:R-:W-:Y:S01]  /*0fb0*/  IADD3 R18, -R18, R21, RZ ;  /* 0x0000001512127210 */ /* 0x000fe20007ffe1ff */
[----:B------:R-:W-:-:S03]  /*0fc0*/  IMAD R19, R0, c[0x0][0x178], R19 ;  /* 0x00005e0000137a24 */ /* 0x000fc600078e0213 */
[----:B------:R-:W-:Y:S02]  /*0fd0*/  I2FP.F32.S32 R18, R18 ;  /* 0x0000001200127245 */ /* 0x000fe40000201400 */
[----:B------:R-:W-:-:S04]  /*0fe0*/  IADD3 R0, P0, R19, R2, RZ ;  /* 0x0000000213007210 */ /* 0x000fc80007f1e0ff */
[----:B------:R-:W0:Y:S01]  /*0ff0*/  MUFU.RCP R18, R18 ;  /* 0x0000001200127308 */ /* 0x000e220000001000 */
[----:B------:R-:W-:Y:S02]  /*1000*/  LEA.HI.X.SX32 R3, R19, R3, 0x1, P0 ;  /* 0x0000000313037211 */ /* 0x000fe400000f0eff */
[----:B------:R-:W-:-:S04]  /*1010*/  LEA R2, P0, R0, c[0x0][0x168], 0x2 ;  /* 0x00005a0000027a11 */ /* 0x000fc800078010ff */
[----:B------:R-:W-:Y:S01]  /*1020*/  LEA.HI.X R3, R0, c[0x0][0x16c], R3, 0x2, P0 ;  /* 0x00005b0000037a11 */ /* 0x000fe200000f1403 */
[----:B0-----:R-:W-:-:S05]  /*1030*/  FMUL.FTZ R23, R18, R23 ;  /* 0x0000001712177220 */ /* 0x001fca0000410000 */
[----:B------:R-:W-:Y:S01]  /*1040*/  STG.E [R2.64], R23 ;  /* 0x0000001702007986 */ /* 0x000fe2000c101904 */
[----:B------:R-:W-:Y:S05]  /*1050*/  EXIT ;  /* 0x000000000000794d */ /* 0x000fea0003800000 */
.L_x_248:
        /* <DEDUP_REMOVED lines=10> */
.L_x_453:


//--------------------- .text.kernel_cuda_filter_nlm_calc_difference --------------------------
	.section	.text.kernel_cuda_filter_nlm_calc_difference,"ax",@progbits
	.sectioninfo	@"SHI_REGISTERS=40"
	.align	128
        .global         kernel_cuda_filter_nlm_calc_difference
        .type           kernel_cuda_filter_nlm_calc_difference,@function
        .size           kernel_cuda_filter_nlm_calc_difference,(.L_x_454 - kernel_cuda_filter_nlm_calc_difference)
        .other          kernel_cuda_filter_nlm_calc_difference,@"STO_CUDA_ENTRY STV_DEFAULT"
kernel_cuda_filter_nlm_calc_difference:
.text.kernel_cuda_filter_nlm_calc_difference:
[----:B------:R-:W-:-:S02]  /*0000*/  MOV R1, c[0x0][0x28] ;  /* 0x00000a0000017a02 */ /* 0x000fc40000000f00 */
[----:B------:R-:W-:Y:S01]  /*0010*/  MOV R4, c[0x0][0x190] ;  /* 0x0000640000047a02 */ /* 0x000fe20000000f00 */
[----:B------:R-:W0:Y:S01]  /*0020*/  S2R R7, SR_CTAID.Y ;  /* 0x0000000000077919 */ /* 0x000e220000002600 */
[----:B------:R-:W-:Y:S01]  /*0030*/  BSSY B0, `(.L_x_249) ;  /* 0x000005b000007945 */ /* 0x000fe20003800000 */
[----:B------:R-:W-:Y:S01]  /*0040*/  CS2R R14, SRZ ;  /* 0x00000000000e7805 */ /* 0x000fe2000001ff00 */
[----:B------:R-:W-:Y:S01]  /*0050*/  SHF.L.U32 R4, R4, 0x1, RZ ;  /* 0x0000000104047819 */ /* 0x000fe200000006ff */
[----:B------:R-:W0:Y:S03]  /*0060*/  S2R R6, SR_TID.Y ;  /* 0x0000000000067919 */ /* 0x000e260000002200 */
[----:B------:R-:W-:-:S04]  /*0070*/  IADD3 R0, R4, 0x1, RZ ;  /* 0x0000000104007810 */ /* 0x000fc80007ffe0ff */
[-C--:B------:R-:W-:Y:S02]  /*0080*/  IABS R9, R0.reuse ;  /* 0x0000000000097213 */ /* 0x080fe40000000000 */
[----:B------:R-:W-:Y:S02]  /*0090*/  IABS R10, R0 ;  /* 0x00000000000a7213 */ /* 0x000fe40000000000 */
[----:B------:R-:W1:Y:S01]  /*00a0*/  I2F.RP R5, R9 ;  /* 0x0000000900057306 */ /* 0x000e620000209400 */
[----:B0-----:R-:W-:-:S07]  /*00b0*/  IMAD R7, R7, c[0x0][0x4], R6 ;  /* 0x0000010007077a24 */ /* 0x001fce00078e0206 */
[----:B-1----:R-:W0:Y:S02]  /*00c0*/  MUFU.RCP R5, R5 ;  /* 0x0000000500057308 */ /* 0x002e240000001000 */
[----:B0-----:R-:W-:-:S06]  /*00d0*/  IADD3 R2, R5, 0xffffffe, RZ ;  /* 0x0ffffffe05027810 */ /* 0x001fcc0007ffe0ff */
[----:B------:R0:W1:Y:S02]  /*00e0*/  F2I.FTZ.U32.TRUNC.NTZ R3, R2 ;  /* 0x0000000200037305 */ /* 0x000064000021f000 */
[----:B0-----:R-:W-:Y:S02]  /*00f0*/  MOV R2, RZ ;  /* 0x000000ff00027202 */ /* 0x001fe40000000f00 */
[----:B-1----:R-:W-:-:S04]  /*0100*/  IADD3 R8, RZ, -R3, RZ ;  /* 0x80000003ff087210 */ /* 0x002fc80007ffe0ff */
[----:B------:R-:W-:Y:S02]  /*0110*/  MOV R6, R8 ;  /* 0x0000000800067202 */ /* 0x000fe40000000f00 */
[----:B------:R-:W-:-:S03]  /*0120*/  IABS R8, R7 ;  /* 0x0000000700087213 */ /* 0x000fc60000000000 */
[----:B------:R-:W-:Y:S01]  /*0130*/  IMAD R11, R6, R9, RZ ;  /* 0x00000009060b7224 */ /* 0x000fe200078e02ff */
[----:B------:R-:W-:-:S03]  /*0140*/  MOV R6, R8 ;  /* 0x0000000800067202 */ /* 0x000fc60000000f00 */
[----:B------:R-:W-:Y:S01]  /*0150*/  IMAD.HI.U32 R3, R3, R11, R2 ;  /* 0x0000000b03037227 */ /* 0x000fe200078e0002 */
[----:B------:R-:W-:-:S05]  /*0160*/  IADD3 R2, RZ, -R10, RZ ;  /* 0x8000000aff027210 */ /* 0x000fca0007ffe0ff */
[----:B------:R-:W-:-:S04]  /*0170*/  IMAD.HI.U32 R5, R3, R6, RZ ;  /* 0x0000000603057227 */ /* 0x000fc800078e00ff */
[----:B------:R-:W-:-:S05]  /*0180*/  IMAD R2, R5, R2, R6 ;  /* 0x0000000205027224 */ /* 0x000fca00078e0206 */
[----:B------:R-:W-:-:S13]  /*0190*/  ISETP.GT.U32.AND P1, PT, R9, R2, PT ;  /* 0x000000020900720c */ /* 0x000fda0003f24070 */
[-C--:B------:R-:W-:Y:S02]  /*01a0*/  @!P1 IADD3 R2, R2, -R9.reuse, RZ ;  /* 0x8000000902029210 */ /* 0x080fe40007ffe0ff */
[----:B------:R-:W-:Y:S02]  /*01b0*/  @!P1 IADD3 R5, R5, 0x1, RZ ;  /* 0x0000000105059810 */ /* 0x000fe40007ffe0ff */
[----:B------:R-:W-:Y:S02]  /*01c0*/  ISETP.GE.U32.AND P0, PT, R2, R9, PT ;  /* 0x000000090200720c */ /* 0x000fe40003f06070 */
[----:B------:R-:W-:Y:S02]  /*01d0*/  LOP3.LUT R2, R7, R0, RZ, 0x3c, !PT ;  /* 0x0000000007027212 */ /* 0x000fe400078e3cff */
[----:B------:R-:W-:Y:S02]  /*01e0*/  ISETP.NE.AND P1, PT, R0, RZ, PT ;  /* 0x000000ff0000720c */ /* 0x000fe40003f25270 */
[----:B------:R-:W-:-:S07]  /*01f0*/  ISETP.GE.AND P2, PT, R2, RZ, PT ;  /* 0x000000ff0200720c */ /* 0x000fce0003f46270 */
[----:B------:R-:W-:Y:S02]  /*0200*/  @P0 IADD3 R5, R5, 0x1, RZ ;  /* 0x0000000105050810 */ /* 0x000fe40007ffe0ff */
[----:B------:R-:W-:-:S04]  /*0210*/  PLOP3.LUT P0, PT, PT, PT, PT, 0x80, 0x0 ;  /* 0x000000000000781c */ /* 0x000fc80003f0f070 */
[----:B------:R-:W-:Y:S02]  /*0220*/  @!P2 IADD3 R5, -R5, RZ, RZ ;  /* 0x000000ff0505a210 */ /* 0x000fe40007ffe1ff */
[----:B------:R-:W-:-:S04]  /*0230*/  @!P1 LOP3.LUT R5, RZ, R0, RZ, 0x33, !PT ;  /* 0x00000000ff059212 */ /* 0x000fc800078e33ff */
[C---:B------:R-:W-:Y:S02]  /*0240*/  ISETP.GT.AND P1, PT, R5.reuse, R4, PT ;  /* 0x000000040500720c */ /* 0x040fe40003f24270 */
[----:B------:R-:W-:-:S05]  /*0250*/  IADD3 R4, -R5, RZ, RZ ;  /* 0x000000ff05047210 */ /* 0x000fca0007ffe1ff */
[----:B------:R-:W-:-:S06]  /*0260*/  IMAD R4, R0, R4, R7 ;  /* 0x0000000400047224 */ /* 0x000fcc00078e0207 */
[----:B------:R-:W-:Y:S05]  /*0270*/  @P1 BRA `(.L_x_250) ;  /* 0x0000036000001947 */ /* 0x000fea0003800000 */
[----:B------:R-:W-:Y:S02]  /*0280*/  IADD3 R2, R5, -c[0x0][0x190], RZ ;  /* 0x8000640005027a10 */ /* 0x000fe40007ffe0ff */
[----:B------:R-:W-:Y:S02]  /*0290*/  IADD3 R3, R4, -c[0x0][0x190], RZ ;  /* 0x8000640004037a10 */ /* 0x000fe40007ffe0ff */
[----:B------:R-:W-:Y:S02]  /*02a0*/  IMNMX R7, RZ, R2, !PT ;  /* 0x00000002ff077217 */ /* 0x000fe40007800200 */
[----:B------:R-:W-:Y:S02]  /*02b0*/  IMNMX R6, RZ, R3, !PT ;  /* 0x00000003ff067217 */ /* 0x000fe40007800200 */
[----:B------:R-:W-:Y:S02]  /*02c0*/  IADD3 R10, -R2, RZ, RZ ;  /* 0x000000ff020a7210 */ /* 0x000fe40007ffe1ff */
[----:B------:R-:W-:-:S02]  /*02d0*/  IADD3 R7, -R7, c[0x0][0x184], RZ ;  /* 0x0000610007077a10 */ /* 0x000fc40007ffe1ff */
[----:B------:R-:W-:Y:S02]  /*02e0*/  IADD3 R8, -R3, RZ, RZ ;  /* 0x000000ff03087210 */ /* 0x000fe40007ffe1ff */
[----:B------:R-:W-:Y:S02]  /*02f0*/  IADD3 R6, -R6, c[0x0][0x180], RZ ;  /* 0x0000600006067a10 */ /* 0x000fe40007ffe1ff */
[----:B------:R-:W-:Y:S02]  /*0300*/  IMNMX R10, RZ, R10, !PT ;  /* 0x0000000aff0a7217 */ /* 0x000fe40007800200 */
[----:B------:R-:W-:Y:S02]  /*0310*/  IMNMX R9, R7, c[0x0][0x184], PT ;  /* 0x0000610007097a17 */ /* 0x000fe40003800200 */
[----:B------:R-:W-:Y:S02]  /*0320*/  IMNMX R8, RZ, R8, !PT ;  /* 0x00000008ff087217 */ /* 0x000fe40007800200 */
[----:B------:R-:W-:-:S02]  /*0330*/  IMNMX R7, R6, c[0x0][0x180], PT ;  /* 0x0000600006077a17 */ /* 0x000fc40003800200 */
[----:B------:R-:W-:-:S04]  /*0340*/  ISETP.GT.AND P1, PT, R9, R10, PT ;  /* 0x0000000a0900720c */ /* 0x000fc80003f24270 */
[----:B------:R-:W-:-:S13]  /*0350*/  ISETP.LE.OR P1, PT, R7, R8, !P1 ;  /* 0x000000080700720c */ /* 0x000fda0004f23670 */
[----:B------:R-:W-:Y:S05]  /*0360*/  @P1 BRA `(.L_x_250) ;  /* 0x0000027000001947 */ /* 0x000fea0003800000 */
[----:B------:R-:W-:Y:S01]  /*0370*/  IADD3 R18, -R8, R7, RZ ;  /* 0x0000000708127210 */ /* 0x000fe20007ffe1ff */
[----:B------:R-:W0:Y:S03]  /*0380*/  S2R R11, SR_CTAID.X ;  /* 0x00000000000b7919 */ /* 0x000e260000002500 */
[-C--:B------:R-:W-:Y:S01]  /*0390*/  IABS R13, R18.reuse ;  /* 0x00000012000d7213 */ /* 0x080fe20000000000 */
[----:B------:R-:W0:Y:S03]  /*03a0*/  S2R R16, SR_TID.X ;  /* 0x0000000000107919 */ /* 0x000e260000002100 */
[----:B------:R-:W1:Y:S08]  /*03b0*/  I2F.RP R12, R13 ;  /* 0x0000000d000c7306 */ /* 0x000e700000209400 */
[----:B-1----:R-:W1:Y:S01]  /*03c0*/  MUFU.RCP R12, R12 ;  /* 0x0000000c000c7308 */ /* 0x002e620000001000 */
[----:B0-----:R-:W-:Y:S01]  /*03d0*/  IMAD R11, R11, c[0x0][0x0], R16 ;  /* 0x000000000b0b7a24 */ /* 0x001fe200078e0210 */
[----:B------:R-:W-:-:S04]  /*03e0*/  IABS R16, R18 ;  /* 0x0000001200107213 */ /* 0x000fc80000000000 */
[----:B------:R-:W-:Y:S02]  /*03f0*/  IADD3 R16, RZ, -R16, RZ ;  /* 0x80000010ff107210 */ /* 0x000fe40007ffe0ff */
[----:B-1----:R-:W-:Y:S02]  /*0400*/  IADD3 R6, R12, 0xffffffe, RZ ;  /* 0x0ffffffe0c067810 */ /* 0x002fe40007ffe0ff */
[----:B------:R-:W-:Y:S02]  /*0410*/  IABS R12, R11 ;  /* 0x0000000b000c7213 */ /* 0x000fe40000000000 */
[----:B------:R0:W1:Y:S02]  /*0420*/  F2I.FTZ.U32.TRUNC.NTZ R7, R6 ;  /* 0x0000000600077305 */ /* 0x000064000021f000 */
[----:B0-----:R-:W-:Y:S02]  /*0430*/  MOV R6, RZ ;  /* 0x000000ff00067202 */ /* 0x001fe40000000f00 */
[----:B-1----:R-:W-:-:S05]  /*0440*/  IADD3 R20, RZ, -R7, RZ ;  /* 0x80000007ff147210 */ /* 0x002fca0007ffe0ff */
[----:B------:R-:W-:-:S04]  /*0450*/  IMAD R17, R20, R13, RZ ;  /* 0x0000000d14117224 */ /* 0x000fc800078e02ff */
[----:B------:R-:W-:Y:S01]  /*0460*/  IMAD.HI.U32 R7, R7, R17, R6 ;  /* 0x0000001107077227 */ /* 0x000fe200078e0006 */
[----:B------:R-:W-:-:S05]  /*0470*/  MOV R6, R16 ;  /* 0x0000001000067202 */ /* 0x000fca0000000f00 */
        /* <DEDUP_REMOVED lines=9> */
[----:B------:R-:W-:-:S06]  /*0510*/  @P1 IADD3 R7, R7, 0x1, RZ ;  /* 0x0000000107071810 */ /* 0x000fcc0007ffe0ff */
[----:B------:R-:W-:Y:S02]  /*0520*/  @!P2 IADD3 R7, -R7, RZ, RZ ;  /* 0x000000ff0707a210 */ /* 0x000fe40007ffe1ff */
[----:B------:R-:W-:-:S04]  /*0530*/  @!P3 LOP3.LUT R7, RZ, R18, RZ, 0x33, !PT ;  /* 0x00000012ff07b212 */ /* 0x000fc800078e33ff */
[----:B------:R-:W-:Y:S02]  /*0540*/  IADD3 R13, R10, R7, RZ ;  /* 0x000000070a0d7210 */ /* 0x000fe40007ffe0ff */
[----:B------:R-:W-:Y:S02]  /*0550*/  IADD3 R6, -R7, RZ, RZ ;  /* 0x000000ff07067210 */ /* 0x000fe40007ffe1ff */
[----:B------:R-:W-:-:S03]  /*0560*/  ISETP.GE.AND P1, PT, R13, R9, PT ;  /* 0x000000090d00720c */ /* 0x000fc60003f26270 */
[----:B------:R-:W-:-:S10]  /*0570*/  IMAD R11, R18, R6, R11 ;  /* 0x00000006120b7224 */ /* 0x000fd400078e020b */
[----:B------:R-:W-:Y:S01]  /*0580*/  @!P1 IMAD R0, R0, R5, R4 ;  /* 0x0000000500009224 */ /* 0x000fe200078e0204 */
[----:B------:R-:W-:-:S03]  /*0590*/  @!P1 PLOP3.LUT P0, PT, PT, PT, PT, 0x8, 0x0 ;  /* 0x000000000000981c */ /* 0x000fc60003f0e170 */
[----:B------:R-:W-:Y:S01]  /*05a0*/  @!P1 IMAD R5, R0, c[0x0][0x18c], RZ ;  /* 0x0000630000059a24 */ /* 0x000fe200078e02ff */
[----:B------:R-:W-:-:S04]  /*05b0*/  IADD3 R0, R8, R11, RZ ;  /* 0x0000000b08007210 */ /* 0x000fc80007ffe0ff */
[----:B------:R-:W-:Y:S02]  /*05c0*/  @!P1 SHF.R.S32.HI R15, RZ, 0x1f, R5 ;  /* 0x0000001fff0f9819 */ /* 0x000fe40000011405 */
[----:B------:R-:W-:-:S02]  /*05d0*/  @!P1 MOV R14, R5 ;  /* 0x00000005000e9202 */ /* 0x000fc40000000f00 */
.L_x_250:
[----:B------:R-:W-:Y:S05]  /*05e0*/  BSYNC B0 ;  /* 0x0000000000007941 */ /* 0x000fea0003800000 */
.L_x_249:
[----:B------:R-:W-:Y:S05]  /*05f0*/  @P0 EXIT ;  /* 0x000000000000094d */ /* 0x000fea0003800000 */
[----:B------:R-:W-:Y:S01]  /*0600*/  ISETP.NE.U32.AND P0, PT, RZ, c[0x0][0x170], PT ;  /* 0x00005c00ff007a0c */ /* 0x000fe20003f05070 */
[----:B------:R-:W-:Y:S01]  /*0610*/  ULDC.64 UR6, c[0x0][0x118] ;  /* 0x0000460000067ab9 */ /* 0x000fe20000000a00 */
[----:B------:R-:W-:Y:S02]  /*0620*/  IADD3 R4, R2, R13, RZ ;  /* 0x0000000d02047210 */ /* 0x000fe40007ffe0ff */
[----:B------:R-:W-:Y:S02]  /*0630*/  ISETP.NE.AND.EX P0, PT, RZ, c[0x0][0x174], PT, P0 ;  /* 0x00005d00ff007a0c */ /* 0x000fe40003f05300 */
[----:B------:R-:W-:Y:S02]  /*0640*/  IADD3 R3, R3, c[0x0][0x198], R0 ;  /* 0x0000660003037a10 */ /* 0x000fe40007ffe000 */
[----:B------:R-:W-:-:S03]  /*0650*/  MOV R2, 0x4 ;  /* 0x0000000400027802 */ /* 0x000fc60000000f00 */
[----:B------:R-:W-:-:S06]  /*0660*/  IMAD R33, R4, c[0x0][0x188], R3 ;  /* 0x0000620004217a24 */ /* 0x000fcc00078e0203 */
[----:B------:R-:W-:-:S06]  /*0670*/  @P0 IMAD.WIDE R8, R33, R2, c[0x0][0x170] ;  /* 0x00005c0021080625 */ /* 0x000fcc00078e0202 */
[----:B------:R-:W2:Y:S01]  /*0680*/  @P0 LDG.E.CONSTANT R8, [R8.64] ;  /* 0x0000000608080981 */ /* 0x000ea2000c1e9900 */
[----:B------:R-:W-:-:S04]  /*0690*/  IMAD R3, R13, c[0x0][0x188], R0 ;  /* 0x000062000d037a24 */ /* 0x000fc800078e0200 */
[----:B------:R-:W-:-:S06]  /*06a0*/  @P0 IMAD.WIDE R6, R3, R2, c[0x0][0x170] ;  /* 0x00005c0003060625 */ /* 0x000fcc00078e0202 */
[----:B------:R-:W3:Y:S01]  /*06b0*/  @P0 LDG.E.CONSTANT R6, [R6.64] ;  /* 0x0000000606060981 */ /* 0x000ee2000c1e9900 */
[----:B------:R-:W-:Y:S01]  /*06c0*/  ISETP.NE.AND P2, PT, RZ, c[0x0][0x194], PT ;  /* 0x00006500ff007a0c */ /* 0x000fe20003f45270 */
[----:B------:R-:W-:Y:S01]  /*06d0*/  UMOV UR4, URZ ;  /* 0x0000003f00047c82 */ /* 0x000fe20008000000 */
[----:B------:R-:W-:Y:S01]  /*06e0*/  MOV R10, 0x1 ;  /* 0x00000001000a7802 */ /* 0x000fe20000000f00 */
[----:B------:R-:W-:Y:S01]  /*06f0*/  IMAD.WIDE R22, R33, R2, c[0x0][0x168] ;  /* 0x00005a0021167625 */ /* 0x000fe200078e0202 */
[----:B------:R-:W-:-:S03]  /*0700*/  MOV R4, 0x3f800000 ;  /* 0x3f80000000047802 */ /* 0x000fc60000000f00 */
[----:B------:R-:W-:-:S04]  /*0710*/  IMAD.WIDE R28, R3, R2, c[0x0][0x168] ;  /* 0x00005a00031c7625 */ /* 0x000fc800078e0202 */
[----:B------:R-:W-:-:S04]  /*0720*/  IMAD.WIDE R20, R3, R2, c[0x0][0x160] ;  /* 0x0000580003147625 */ /* 0x000fc800078e0202 */
[----:B------:R-:W-:Y:S01]  /*0730*/  IMAD.WIDE R32, R33, R2, c[0x0][0x160] ;  /* 0x0000580021207625 */ /* 0x000fe200078e0202 */
[----:B--2---:R-:W3:Y:S02]  /*0740*/  @P0 MUFU.RCP R5, R8 ;  /* 0x0000000800050308 */ /* 0x004ee40000001000 */
[----:B---3--:R-:W-:Y:S01]  /*0750*/  @P0 FMUL.FTZ R0, R6, R5 ;  /* 0x0000000506000220 */ /* 0x008fe20000410000 */
[----:B------:R-:W-:-:S04]  /*0760*/  SEL R5, R10, 0x3, !P2 ;  /* 0x000000030a057807 */ /* 0x000fc80005000000 */
[----:B------:R-:W-:Y:S02]  /*0770*/  ISETP.GT.U32.AND P1, PT, R5, RZ, PT ;  /* 0x000000ff0500720c */ /* 0x000fe40003f24070 */
[----:B------:R-:W-:-:S04]  /*0780*/  @P0 FMNMX.FTZ R0, R0, 0.25, !PT ;  /* 0x3e80000000000809 */ /* 0x000fc80007810000 */
[----:B------:R-:W-:Y:S02]  /*0790*/  @P0 FMNMX.FTZ R4, R0, 4, PT ;  /* 0x4080000000040809 */ /* 0x000fe40003810000 */
[----:B------:R-:W-:Y:S02]  /*07a0*/  PLOP3.LUT P0, PT, PT, PT, PT, 0x80, 0x0 ;  /* 0x000000000000781c */ /* 0x000fe40003f0f070 */
[----:B------:R-:W-:Y:S01]  /*07b0*/  MOV R0, RZ ;  /* 0x000000ff00007202 */ /* 0x000fe20000000f00 */
[----:B------:R-:W-:Y:S02]  /*07c0*/  FMUL.FTZ R7, R4, R4 ;  /* 0x0000000404077220 */ /* 0x000fe40000410000 */
[----:B------:R-:W-:Y:S05]  /*07d0*/  @P1 BRA `(.L_x_251) ;  /* 0x0000015000001947 */ /* 0x000fea0003800000 */
[----:B------:R0:W2:Y:S04]  /*07e0*/  LDG.E.CONSTANT R8, [R22.64] ;  /* 0x0000000616087981 */ /* 0x0000a8000c1e9900 */
[----:B------:R1:W3:Y:S04]  /*07f0*/  LDG.E.CONSTANT R11, [R28.64] ;  /* 0x000000061c0b7981 */ /* 0x0002e8000c1e9900 */
[----:B------:R4:W5:Y:S04]  /*0800*/  LDG.E.CONSTANT R9, [R32.64] ;  /* 0x0000000620097981 */ /* 0x000968000c1e9900 */
[----:B------:R1:W5:Y:S01]  /*0810*/  LDG.E.CONSTANT R6, [R20.64] ;  /* 0x0000000614067981 */ /* 0x000362000c1e9900 */
[----:B------:R-:W-:Y:S01]  /*0820*/  MOV R13, c[0x0][0x1a0] ;  /* 0x00006800000d7a02 */ /* 0x000fe20000000f00 */
[----:B0-----:R-:W-:Y:S01]  /*0830*/  IMAD.WIDE R22, R2, c[0x0][0x194], R22 ;  /* 0x0000650002167a25 */ /* 0x001fe200078e0216 */
[----:B------:R-:W-:Y:S01]  /*0840*/  PLOP3.LUT P0, PT, PT, PT, PT, 0x8, 0x0 ;  /* 0x000000000000781c */ /* 0x000fe20003f0e170 */
[----:B------:R-:W-:-:S02]  /*0850*/  UMOV UR4, 0x1 ;  /* 0x0000000100047882 */ /* 0x000fc40000000000 */
[----:B----4-:R-:W-:-:S04]  /*0860*/  IMAD.WIDE R32, R2, c[0x0][0x194], R32 ;  /* 0x0000650002207a25 */ /* 0x010fc800078e0220 */
[----:B-1----:R-:W-:-:S04]  /*0870*/  IMAD.WIDE R20, R2, c[0x0][0x194], R20 ;  /* 0x0000650002147a25 */ /* 0x002fc800078e0214 */
[----:B------:R-:W-:Y:S01]  /*0880*/  IMAD.WIDE R28, R2, c[0x0][0x194], R28 ;  /* 0x00006500021c7a25 */ /* 0x000fe200078e021c */
[----:B--2---:R-:W-:-:S04]  /*0890*/  FMUL.FTZ R8, R7, R8 ;  /* 0x0000000807087220 */ /* 0x004fc80000410000 */
[C---:B---3--:R-:W-:Y:S01]  /*08a0*/  FADD.FTZ R10, R8.reuse, R11 ;  /* 0x0000000b080a7221 */ /* 0x048fe20000010000 */
[----:B------:R-:W-:-:S03]  /*08b0*/  FMNMX.FTZ R8, R8, R11, PT ;  /* 0x0000000b08087209 */ /* 0x000fc60003810000 */
[----:B------:R-:W-:Y:S02]  /*08c0*/  FFMA.FTZ R10, R10, R13, 9.9999999392252902908e-09 ;  /* 0x322bcc770a0a7423 */ /* 0x000fe4000001000d */
[----:B------:R-:W-:Y:S01]  /*08d0*/  FADD.FTZ R8, R11, R8 ;  /* 0x000000080b087221 */ /* 0x000fe20000010000 */
[----:B-----5:R-:W-:-:S03]  /*08e0*/  FFMA.FTZ R6, R9, -R4, R6 ;  /* 0x8000000409067223 */ /* 0x020fc60000010006 */
[----:B------:R-:W0:Y:S01]  /*08f0*/  MUFU.RCP R10, R10 ;  /* 0x0000000a000a7308 */ /* 0x000e220000001000 */
[----:B------:R-:W-:-:S04]  /*0900*/  FMUL.FTZ R9, R8, c[0x0][0x19c] ;  /* 0x0000670008097a20 */ /* 0x000fc80000410000 */
[----:B------:R-:W-:-:S04]  /*0910*/  FFMA.FTZ R9, R6, R6, -R9 ;  /* 0x0000000606097223 */ /* 0x000fc80000010809 */
[----:B0-----:R-:W-:-:S01]  /*0920*/  FFMA.FTZ R0, R9, R10, R0 ;  /* 0x0000000a09007223 */ /* 0x001fc20000010000 */
.L_x_251:
[C---:B------:R-:W-:Y:S02]  /*0930*/  ISETP.GT.U32.AND P1, PT, R5.reuse, UR4, PT ;  /* 0x0000000405007c0c */ /* 0x040fe4000bf24070 */
[----:B------:R-:W-:-:S04]  /*0940*/  IADD3 R6, R5, -UR4, RZ ;  /* 0x8000000405067c10 */ /* 0x000fc8000fffe0ff */
[----:B------:R-:W-:-:S13]  /*0950*/  ISETP.LE.U32.OR P1, PT, R6, 0x3, !P1 ;  /* 0x000000030600780c */ /* 0x000fda0004f23470 */
[----:B------:R-:W-:Y:S05]  /*0960*/  @P1 BRA `(.L_x_252) ;  /* 0x000004e000001947 */ /* 0x000fea0003800000 */
[----:B------:R-:W-:Y:S02]  /*0970*/  PLOP3.LUT P0, PT, PT, PT, PT, 0x8, 0x0 ;  /* 0x000000000000781c */ /* 0x000fe40003f0e170 */
[----:B------:R-:W-:-:S02]  /*0980*/  IADD3 R6, R5, -0x3, RZ ;  /* 0xfffffffd05067810 */ /* 0x000fc40007ffe0ff */
.L_x_253:
[C---:B------:R-:W-:Y:S01]  /*0990*/  IMAD.WIDE R26, R2.reuse, c[0x0][0x194], R22 ;  /* 0x00006500021a7a25 */ /* 0x040fe200078e0216 */
[----:B------:R0:W2:Y:S03]  /*09a0*/  LDG.E.CONSTANT R8, [R22.64] ;  /* 0x0000000616087981 */ /* 0x0000a6000c1e9900 */
[C---:B------:R-:W-:Y:S01]  /*09b0*/  IMAD.WIDE R36, R2.reuse, c[0x0][0x194], R28 ;  /* 0x0000650002247a25 */ /* 0x040fe200078e021c */
[----:B------:R1:W3:Y:S04]  /*09c0*/  LDG.E.CONSTANT R30, [R26.64] ;  /* 0x000000061a1e7981 */ /* 0x0002e8000c1e9900 */
[----:B------:R4:W5:Y:S01]  /*09d0*/  LDG.E.CONSTANT R11, [R28.64] ;  /* 0x000000061c0b7981 */ /* 0x000962000c1e9900 */
[----:B------:R-:W-:-:S03]  /*09e0*/  IMAD.WIDE R18, R2, c[0x0][0x194], R36 ;  /* 0x0000650002127a25 */ /* 0x000fc600078e0224 */
[----:B------:R4:W5:Y:S01]  /*09f0*/  LDG.E.CONSTANT R10, [R36.64] ;  /* 0x00000006240a7981 */ /* 0x000962000c1e9900 */
[----:B-1----:R-:W-:-:S03]  /*0a00*/  IMAD.WIDE R26, R2, c[0x0][0x194], R26 ;  /* 0x00006500021a7a25 */ /* 0x002fc600078e021a */
[----:B------:R1:W5:Y:S04]  /*0a10*/  LDG.E.CONSTANT R12, [R32.64] ;  /* 0x00000006200c7981 */ /* 0x000368000c1e9900 */
[----:B------:R1:W5:Y:S01]  /*0a20*/  LDG.E.CONSTANT R34, [R26.64] ;  /* 0x000000061a227981 */ /* 0x000362000c1e9900 */
[----:B0-----:R-:W-:-:S03]  /*0a30*/  IMAD.WIDE R22, R2, c[0x0][0x194], R26 ;  /* 0x0000650002167a25 */ /* 0x001fc600078e021a */
[----:B------:R0:W5:Y:S01]  /*0a40*/  LDG.E.CONSTANT R9, [R20.64] ;  /* 0x0000000614097981 */ /* 0x000162000c1e9900 */
[----:B----4-:R-:W-:-:S03]  /*0a50*/  IMAD.WIDE R28, R2, c[0x0][0x194], R18 ;  /* 0x00006500021c7a25 */ /* 0x010fc600078e0212 */
[----:B------:R4:W5:Y:S01]  /*0a60*/  LDG.E.CONSTANT R31, [R18.64] ;  /* 0x00000006121f7981 */ /* 0x000962000c1e9900 */
[----:B------:R-:W-:-:S03]  /*0a70*/  IMAD.WIDE R16, R2, c[0x0][0x194], R32 ;  /* 0x0000650002107a25 */ /* 0x000fc600078e0220 */
[----:B------:R4:W5:Y:S01]  /*0a80*/  LDG.E.CONSTANT R36, [R22.64] ;  /* 0x0000000616247981 */ /* 0x000962000c1e9900 */
[----:B------:R-:W-:-:S03]  /*0a90*/  IMAD.WIDE R24, R2, c[0x0][0x194], R20 ;  /* 0x0000650002187a25 */ /* 0x000fc600078e0214 */
[----:B------:R4:W5:Y:S01]  /*0aa0*/  LDG.E.CONSTANT R37, [R28.64] ;  /* 0x000000061c257981 */ /* 0x000962000c1e9900 */
[----:B-1----:R-:W-:-:S03]  /*0ab0*/  IMAD.WIDE R32, R2, c[0x0][0x194], R16 ;  /* 0x0000650002207a25 */ /* 0x002fc600078e0210 */
[----:B------:R1:W5:Y:S01]  /*0ac0*/  LDG.E.CONSTANT R13, [R16.64] ;  /* 0x00000006100d7981 */ /* 0x000362000c1e9900 */
[----:B0-----:R-:W-:-:S03]  /*0ad0*/  IMAD.WIDE R20, R2, c[0x0][0x194], R24 ;  /* 0x0000650002147a25 */ /* 0x001fc600078e0218 */
[----:B------:R0:W5:Y:S01]  /*0ae0*/  LDG.E.CONSTANT R35, [R24.64] ;  /* 0x0000000618237981 */ /* 0x000162000c1e9900 */
[----:B------:R-:W-:-:S04]  /*0af0*/  IMAD.WIDE R26, R2, c[0x0][0x194], R32 ;  /* 0x00006500021a7a25 */ /* 0x000fc800078e0220 */
[----:B----4-:R-:W-:Y:S01]  /*0b00*/  IMAD.WIDE R18, R2, c[0x0][0x194], R20 ;  /* 0x0000650002127a25 */ /* 0x010fe200078e0214 */
[----:B-1----:R1:W4:Y:S04]  /*0b10*/  LDG.E.CONSTANT R16, [R32.64] ;  /* 0x0000000620107981 */ /* 0x002328000c1e9900 */
[----:B------:R1:W4:Y:S04]  /*0b20*/  LDG.E.CONSTANT R17, [R20.64] ;  /* 0x0000000614117981 */ /* 0x000328000c1e9900 */
[----:B0-----:R-:W4:Y:S04]  /*0b30*/  LDG.E.CONSTANT R25, [R18.64] ;  /* 0x0000000612197981 */ /* 0x001f28000c1e9900 */
[----:B-1----:R-:W4:Y:S01]  /*0b40*/  LDG.E.CONSTANT R20, [R26.64] ;  /* 0x000000061a147981 */ /* 0x002f22000c1e9900 */
[----:B------:R-:W-:-:S06]  /*0b50*/  UIADD3 UR4, UR4, 0x4, URZ ;  /* 0x0000000404047890 */ /* 0x000fcc000fffe03f */
[----:B------:R-:W-:Y:S01]  /*0b60*/  ISETP.LE.U32.AND P1, PT, R6, UR4, PT ;  /* 0x0000000406007c0c */ /* 0x000fe2000bf23070 */
[----:B------:R-:W-:-:S04]  /*0b70*/  IMAD.WIDE R22, R2, c[0x0][0x194], R22 ;  /* 0x0000650002167a25 */ /* 0x000fc800078e0216 */
[----:B------:R-:W-:Y:S01]  /*0b80*/  IMAD.WIDE R28, R2, c[0x0][0x194], R28 ;  /* 0x00006500021c7a25 */ /* 0x000fe200078e021c */
[C---:B--2---:R-:W-:Y:S01]  /*0b90*/  FMUL.FTZ R24, R7.reuse, R8 ;  /* 0x0000000807187220 */ /* 0x044fe20000410000 */
[----:B------:R-:W-:Y:S01]  /*0ba0*/  MOV R8, c[0x0][0x1a0] ;  /* 0x0000680000087a02 */ /* 0x000fe20000000f00 */
[----:B---3--:R-:W-:Y:S02]  /*0bb0*/  FMUL.FTZ R30, R7, R30 ;  /* 0x0000001e071e7220 */ /* 0x008fe40000410000 */
[C---:B-----5:R-:W-:Y:S01]  /*0bc0*/  FADD.FTZ R21, R24.reuse, R11 ;  /* 0x0000000b18157221 */ /* 0x060fe20000010000 */
[----:B------:R-:W-:-:S03]  /*0bd0*/  FMNMX.FTZ R24, R24, R11, PT ;  /* 0x0000000b18187209 */ /* 0x000fc60003810000 */
[----:B------:R-:W-:Y:S01]  /*0be0*/  FFMA.FTZ R32, R21, R8, 9.9999999392252902908e-09 ;  /* 0x322bcc7715207423 */ /* 0x000fe20000010008 */
[C---:B------:R-:W-:Y:S01]  /*0bf0*/  FMNMX.FTZ R33, R30.reuse, R10, PT ;  /* 0x0000000a1e217209 */ /* 0x040fe20003810000 */
[----:B------:R-:W-:Y:S01]  /*0c00*/  FADD.FTZ R24, R11, R24 ;  /* 0x000000180b187221 */ /* 0x000fe20000010000 */
[----:B------:R-:W-:Y:S01]  /*0c10*/  FADD.FTZ R21, R30, R10 ;  /* 0x0000000a1e157221 */ /* 0x000fe20000010000 */
[----:B------:R0:W1:Y:S01]  /*0c20*/  MUFU.RCP R11, R32 ;  /* 0x00000020000b7308 */ /* 0x0000620000001000 */
[----:B------:R-:W-:Y:S01]  /*0c30*/  FMUL.FTZ R34, R7, R34 ;  /* 0x0000002207227220 */ /* 0x000fe20000410000 */
[----:B------:R-:W-:Y:S01]  /*0c40*/  FMUL.FTZ R24, R24, c[0x0][0x19c] ;  /* 0x0000670018187a20 */ /* 0x000fe20000410000 */
[----:B------:R-:W-:Y:S01]  /*0c50*/  FADD.FTZ R33, R10, R33 ;  /* 0x000000210a217221 */ /* 0x000fe20000010000 */
[----:B------:R-:W-:Y:S01]  /*0c60*/  FFMA.FTZ R9, R12, -R4, R9 ;  /* 0x800000040c097223 */ /* 0x000fe20000010009 */
[----:B0-----:R-:W-:Y:S01]  /*0c70*/  FFMA.FTZ R32, R21, R8, 9.9999999392252902908e-09 ;  /* 0x322bcc7715207423 */ /* 0x001fe20000010008 */
[----:B------:R-:W-:-:S02]  /*0c80*/  FADD.FTZ R12, R34, R31 ;  /* 0x0000001f220c7221 */ /* 0x000fc40000010000 */
[----:B------:R-:W-:Y:S01]  /*0c90*/  FFMA.FTZ R21, R9, R9, -R24 ;  /* 0x0000000909157223 */ /* 0x000fe20000010818 */
[----:B------:R-:W-:Y:S01]  /*0ca0*/  FMUL.FTZ R36, R7, R36 ;  /* 0x0000002407247220 */ /* 0x000fe20000410000 */
[----:B------:R-:W-:Y:S01]  /*0cb0*/  FFMA.FTZ R10, R12, R8, 9.9999999392252902908e-09 ;  /* 0x322bcc770c0a7423 */ /* 0x000fe20000010008 */
[----:B------:R-:W-:Y:S01]  /*0cc0*/  FMUL.FTZ R12, R33, c[0x0][0x19c] ;  /* 0x00006700210c7a20 */ /* 0x000fe20000410000 */
[----:B------:R-:W0:Y:S01]  /*0cd0*/  MUFU.RCP R9, R32 ;  /* 0x0000002000097308 */ /* 0x000e220000001000 */
[----:B------:R-:W-:Y:S01]  /*0ce0*/  FADD.FTZ R33, R36, R37 ;  /* 0x0000002524217221 */ /* 0x000fe20000010000 */
[----:B------:R-:W-:-:S03]  /*0cf0*/  FMNMX.FTZ R34, R34, R31, PT ;  /* 0x0000001f22227209 */ /* 0x000fc60003810000 */
[----:B------:R-:W-:-:S03]  /*0d00*/  FFMA.FTZ R33, R33, R8, 9.9999999392252902908e-09 ;  /* 0x322bcc7721217423 */ /* 0x000fc60000010008 */
[----:B------:R-:W2:Y:S01]  /*0d10*/  MUFU.RCP R10, R10 ;  /* 0x0000000a000a7308 */ /* 0x000ea20000001000 */
[----:B------:R-:W-:Y:S01]  /*0d20*/  FADD.FTZ R34, R31, R34 ;  /* 0x000000221f227221 */ /* 0x000fe20000010000 */
[----:B------:R-:W-:Y:S01]  /*0d30*/  FMNMX.FTZ R36, R36, R37, PT ;  /* 0x0000002524247209 */ /* 0x000fe20003810000 */
[----:B------:R-:W-:Y:S01]  /*0d40*/  FFMA.FTZ R13, R13, -R4, R35 ;  /* 0x800000040d0d7223 */ /* 0x000fe20000010023 */
[----:B-1----:R-:W-:Y:S01]  /*0d50*/  FFMA.FTZ R0, R21, R11, R0 ;  /* 0x0000000b15007223 */ /* 0x002fe20000010000 */
[----:B------:R-:W-:-:S03]  /*0d60*/  FMUL.FTZ R11, R34, c[0x0][0x19c] ;  /* 0x00006700220b7a20 */ /* 0x000fc60000410000 */
[----:B------:R1:W3:Y:S01]  /*0d70*/  MUFU.RCP R8, R33 ;  /* 0x0000002100087308 */ /* 0x0002e20000001000 */
[----:B------:R-:W-:Y:S01]  /*0d80*/  FFMA.FTZ R13, R13, R13, -R12 ;  /* 0x0000000d0d0d7223 */ /* 0x000fe2000001080c */
[----:B------:R-:W-:Y:S01]  /*0d90*/  FADD.FTZ R36, R37, R36 ;  /* 0x0000002425247221 */ /* 0x000fe20000010000 */
[----:B----4-:R-:W-:Y:S02]  /*0da0*/  FFMA.FTZ R16, R16, -R4, R17 ;  /* 0x8000000410107223 */ /* 0x010fe40000010011 */
[----:B0-----:R-:W-:Y:S02]  /*0db0*/  FFMA.FTZ R9, R13, R9, R0 ;  /* 0x000000090d097223 */ /* 0x001fe40000010000 */
[----:B------:R-:W-:Y:S01]  /*0dc0*/  FFMA.FTZ R16, R16, R16, -R11 ;  /* 0x0000001010107223 */ /* 0x000fe2000001080b */
[----:B------:R-:W-:Y:S01]  /*0dd0*/  FMUL.FTZ R11, R36, c[0x0][0x19c] ;  /* 0x00006700240b7a20 */ /* 0x000fe20000410000 */
[----:B------:R-:W-:Y:S02]  /*0de0*/  FFMA.FTZ R20, R20, -R4, R25 ;  /* 0x8000000414147223 */ /* 0x000fe40000010019 */
[----:B--2---:R-:W-:-:S02]  /*0df0*/  FFMA.FTZ R9, R16, R10, R9 ;  /* 0x0000000a10097223 */ /* 0x004fc40000010009 */
[----:B------:R-:W-:Y:S01]  /*0e00*/  FFMA.FTZ R0, R20, R20, -R11 ;  /* 0x0000001414007223 */ /* 0x000fe2000001080b */
[----:B-1----:R-:W-:-:S03]  /*0e10*/  IMAD.WIDE R32, R2, c[0x0][0x194], R26 ;  /* 0x0000650002207a25 */ /* 0x002fc600078e021a */
[----:B---3--:R-:W-:Y:S01]  /*0e20*/  FFMA.FTZ R0, R0, R8, R9 ;  /* 0x0000000800007223 */ /* 0x008fe20000010009 */
[----:B------:R-:W-:Y:S01]  /*0e30*/  IMAD.WIDE R20, R2, c[0x0][0x194], R18 ;  /* 0x0000650002147a25 */ /* 0x000fe200078e0212 */
[----:B------:R-:W-:Y:S05]  /*0e40*/  @!P1 BRA `(.L_x_253) ;  /* 0xfffffb4000009947 */ /* 0x000fea000383ffff */
.L_x_252:
[C---:B------:R-:W-:Y:S02]  /*0e50*/  ISETP.GT.U32.AND P1, PT, R5.reuse, UR4, PT ;  /* 0x0000000405007c0c */ /* 0x040fe4000bf24070 */
[----:B------:R-:W-:-:S04]  /*0e60*/  IADD3 R6, R5, -UR4, RZ ;  /* 0x8000000405067c10 */ /* 0x000fc8000fffe0ff */
[----:B------:R-:W-:-:S13]  /*0e70*/  ISETP.LE.U32.OR P1, PT, R6, 0x1, !P1 ;  /* 0x000000010600780c */ /* 0x000fda0004f23470 */
[----:B------:R-:W-:Y:S05]  /*0e80*/  @P1 BRA `(.L_x_254) ;  /* 0x0000027000001947 */ /* 0x000fea0003800000 */
[----:B------:R-:W2:Y:S01]  /*0e90*/  LDG.E.CONSTANT R34, [R22.64] ;  /* 0x0000000616227981 */ /* 0x000ea2000c1e9900 */
[----:B------:R-:W-:-:S03]  /*0ea0*/  IMAD.WIDE R8, R2, c[0x0][0x194], R22 ;  /* 0x0000650002087a25 */ /* 0x000fc600078e0216 */
[----:B------:R0:W3:Y:S01]  /*0eb0*/  LDG.E.CONSTANT R24, [R28.64] ;  /* 0x000000061c187981 */ /* 0x0000e2000c1e9900 */
[----:B------:R-:W-:-:S03]  /*0ec0*/  IMAD.WIDE R10, R2, c[0x0][0x194], R28 ;  /* 0x00006500020a7a25 */ /* 0x000fc600078e021c */
[----:B------:R-:W4:Y:S04]  /*0ed0*/  LDG.E.CONSTANT R26, [R8.64] ;  /* 0x00000006081a7981 */ /* 0x000f28000c1e9900 */
[----:B------:R-:W5:Y:S01]  /*0ee0*/  LDG.E.CONSTANT R6, [R10.64] ;  /* 0x000000060a067981 */ /* 0x000f62000c1e9900 */
[----:B------:R-:W-:-:S03]  /*0ef0*/  IMAD.WIDE R16, R2, c[0x0][0x194], R32 ;  /* 0x0000650002107a25 */ /* 0x000fc600078e0220 */
[----:B------:R1:W5:Y:S01]  /*0f00*/  LDG.E.CONSTANT R25, [R32.64] ;  /* 0x0000000620197981 */ /* 0x000362000c1e9900 */
[----:B------:R-:W-:-:S03]  /*0f10*/  IMAD.WIDE R12, R2, c[0x0][0x194], R20 ;  /* 0x00006500020c7a25 */ /* 0x000fc600078e0214 */
[----:B------:R1:W5:Y:S04]  /*0f20*/  LDG.E.CONSTANT R30, [R20.64] ;  /* 0x00000006141e7981 */ /* 0x000368000c1e9900 */
[----:B------:R-:W5:Y:S04]  /*0f30*/  LDG.E.CONSTANT R18, [R16.64] ;  /* 0x0000000610127981 */ /* 0x000f68000c1e9900 */
[----:B------:R-:W5:Y:S01]  /*0f40*/  LDG.E.CONSTANT R19, [R12.64] ;  /* 0x000000060c137981 */ /* 0x000f62000c1e9900 */
[----:B0-----:R-:W-:Y:S01]  /*0f50*/  MOV R29, c[0x0][0x1a0] ;  /* 0x00006800001d7a02 */ /* 0x001fe20000000f00 */
[----:B-1----:R-:W-:Y:S01]  /*0f60*/  IMAD.WIDE R32, R2, c[0x0][0x194], R16 ;  /* 0x0000650002207a25 */ /* 0x002fe200078e0210 */
[----:B------:R-:W-:Y:S01]  /*0f70*/  PLOP3.LUT P0, PT, PT, PT, PT, 0x8, 0x0 ;  /* 0x000000000000781c */ /* 0x000fe20003f0e170 */
[----:B------:R-:W-:Y:S01]  /*0f80*/  UIADD3 UR4, UR4, 0x2, URZ ;  /* 0x0000000204047890 */ /* 0x000fe2000fffe03f */
[----:B--2---:R-:W-:-:S04]  /*0f90*/  FMUL.FTZ R27, R7, R34 ;  /* 0x00000022071b7220 */ /* 0x004fc80000410000 */
[C---:B---3--:R-:W-:Y:S01]  /*0fa0*/  FADD.FTZ R22, R27.reuse, R24 ;  /* 0x000000181b167221 */ /* 0x048fe20000010000 */
[----:B------:R-:W-:Y:S01]  /*0fb0*/  FMNMX.FTZ R27, R27, R24, PT ;  /* 0x000000181b1b7209 */ /* 0x000fe20003810000 */
[----:B----4-:R-:W-:Y:S02]  /*0fc0*/  FMUL.FTZ R23, R7, R26 ;  /* 0x0000001a07177220 */ /* 0x010fe40000410000 */
[-C--:B------:R-:W-:Y:S02]  /*0fd0*/  FFMA.FTZ R26, R22, R29.reuse, 9.9999999392252902908e-09 ;  /* 0x322bcc77161a7423 */ /* 0x080fe4000001001d */
[----:B------:R-:W-:Y:S01]  /*0fe0*/  FADD.FTZ R27, R24, R27 ;  /* 0x0000001b181b7221 */ /* 0x000fe20000010000 */
[C---:B-----5:R-:W-:Y:S01]  /*0ff0*/  FADD.FTZ R22, R23.reuse, R6 ;  /* 0x0000000617167221 */ /* 0x060fe20000010000 */
[----:B------:R-:W-:Y:S02]  /*1000*/  FMNMX.FTZ R23, R23, R6, PT ;  /* 0x0000000617177209 */ /* 0x000fe40003810000 */
[----:B------:R-:W-:Y:S01]  /*1010*/  FMUL.FTZ R20, R27, c[0x0][0x19c] ;  /* 0x000067001b147a20 */ /* 0x000fe20000410000 */
[----:B------:R-:W0:Y:S01]  /*1020*/  MUFU.RCP R26, R26 ;  /* 0x0000001a001a7308 */ /* 0x000e220000001000 */
[----:B------:R-:W-:Y:S01]  /*1030*/  FFMA.FTZ R22, R22, R29, 9.9999999392252902908e-09 ;  /* 0x322bcc7716167423 */ /* 0x000fe2000001001d */
[----:B------:R-:W-:Y:S01]  /*1040*/  IMAD.WIDE R28, R2, c[0x0][0x194], R10 ;  /* 0x00006500021c7a25 */ /* 0x000fe200078e020a */
[----:B------:R-:W-:Y:S01]  /*1050*/  FADD.FTZ R23, R6, R23 ;  /* 0x0000001706177221 */ /* 0x000fe20000010000 */
[----:B------:R-:W-:-:S03]  /*1060*/  FFMA.FTZ R25, R25, -R4, R30 ;  /* 0x8000000419197223 */ /* 0x000fc6000001001e */
[----:B------:R-:W-:Y:S01]  /*1070*/  FMUL.FTZ R23, R23, c[0x0][0x19c] ;  /* 0x0000670017177a20 */ /* 0x000fe20000410000 */
[----:B------:R1:W2:Y:S01]  /*1080*/  MUFU.RCP R24, R22 ;  /* 0x0000001600187308 */ /* 0x0002a20000001000 */
[----:B------:R-:W-:Y:S01]  /*1090*/  FFMA.FTZ R25, R25, R25, -R20 ;  /* 0x0000001919197223 */ /* 0x000fe20000010814 */
[----:B------:R-:W-:Y:S01]  /*10a0*/  IMAD.WIDE R20, R2, c[0x0][0x194], R12 ;  /* 0x0000650002147a25 */ /* 0x000fe200078e020c */
[----:B------:R-:W-:Y:S02]  /*10b0*/  FFMA.FTZ R18, R18, -R4, R19 ;  /* 0x8000000412127223 */ /* 0x000fe40000010013 */
[----:B0-----:R-:W-:Y:S02]  /*10c0*/  FFMA.FTZ R0, R25, R26, R0 ;  /* 0x0000001a19007223 */ /* 0x001fe40000010000 */
[----:B------:R-:W-:Y:S01]  /*10d0*/  FFMA.FTZ R19, R18, R18, -R23 ;  /* 0x0000001212137223 */ /* 0x000fe20000010817 */
[----:B-1----:R-:W-:-:S03]  /*10e0*/  IMAD.WIDE R22, R2, c[0x0][0x194], R8 ;  /* 0x0000650002167a25 */ /* 0x002fc600078e0208 */
[----:B--2---:R-:W-:-:S01]  /*10f0*/  FFMA.FTZ R0, R19, R24, R0 ;  /* 0x0000001813007223 */ /* 0x004fc20000010000 */
.L_x_254:
[----:B------:R-:W-:-:S13]  /*1100*/  ISETP.GT.U32.OR P0, PT, R5, UR4, P0 ;  /* 0x0000000405007c0c */ /* 0x000fda0008704470 */
[----:B------:R-:W2:Y:S04]  /*1110*/  @P0 LDG.E.CONSTANT R22, [R22.64] ;  /* 0x0000000616160981 */ /* 0x000ea8000c1e9900 */
[----:B------:R-:W3:Y:S04]  /*1120*/  @P0 LDG.E.CONSTANT R28, [R28.64] ;  /* 0x000000061c1c0981 */ /* 0x000ee8000c1e9900 */
[----:B------:R-:W4:Y:S04]  /*1130*/  @P0 LDG.E.CONSTANT R33, [R32.64] ;  /* 0x0000000620210981 */ /* 0x000f28000c1e9900 */
[----:B------:R-:W4:Y:S01]  /*1140*/  @P0 LDG.E.CONSTANT R20, [R20.64] ;  /* 0x0000000614140981 */ /* 0x000f22000c1e9900 */
[----:B------:R-:W-:-:S02]  /*1150*/  @P0 MOV R9, c[0x0][0x1a0] ;  /* 0x0000680000090a02 */ /* 0x000fc40000000f00 */
[----:B------:R-:W-:-:S06]  /*1160*/  @P2 I2FP.F32.S32 R5, R5 ;  /* 0x0000000500052245 */ /* 0x000fcc0000201400 */
[----:B------:R-:W-:Y:S01]  /*1170*/  @P2 MUFU.RCP R5, R5 ;  /* 0x0000000500052308 */ /* 0x000fe20000001000 */
[----:B--2---:R-:W-:-:S04]  /*1180*/  @P0 FMUL.FTZ R7, R7, R22 ;  /* 0x0000001607070220 */ /* 0x004fc80000410000 */
[C---:B---3--:R-:W-:Y:S01]  /*1190*/  @P0 FADD.FTZ R2, R7.reuse, R28 ;  /* 0x0000001c07020221 */ /* 0x048fe20000010000 */
[----:B------:R-:W-:-:S03]  /*11a0*/  @P0 FMNMX.FTZ R7, R7, R28, PT ;  /* 0x0000001c07070209 */ /* 0x000fc60003810000 */
[----:B------:R-:W-:Y:S02]  /*11b0*/  @P0 FFMA.FTZ R6, R2, R9, 9.9999999392252902908e-09 ;  /* 0x322bcc7702060423 */ /* 0x000fe40000010009 */
[----:B------:R-:W-:Y:S01]  /*11c0*/  @P0 FADD.FTZ R7, R28, R7 ;  /* 0x000000071c070221 */ /* 0x000fe20000010000 */
[----:B----4-:R-:W-:-:S03]  /*11d0*/  @P0 FFMA.FTZ R33, R33, -R4, R20 ;  /* 0x8000000421210223 */ /* 0x010fc60000010014 */
[----:B------:R-:W0:Y:S01]  /*11e0*/  @P0 MUFU.RCP R6, R6 ;  /* 0x0000000600060308 */ /* 0x000e220000001000 */
[----:B------:R-:W-:Y:S01]  /*11f0*/  @P0 FMUL.FTZ R2, R7, c[0x0][0x19c] ;  /* 0x0000670007020a20 */ /* 0x000fe20000410000 */
[----:B------:R-:W-:Y:S02]  /*1200*/  SHF.R.S32.HI R7, RZ, 0x1f, R3 ;  /* 0x0000001fff077819 */ /* 0x000fe40000011403 */
[----:B------:R-:W-:Y:S01]  /*1210*/  IADD3 R3, P1, R3, R14, RZ ;  /* 0x0000000e03037210 */ /* 0x000fe20007f3e0ff */
[----:B------:R-:W-:-:S03]  /*1220*/  @P0 FFMA.FTZ R33, R33, R33, -R2 ;  /* 0x0000002121210223 */ /* 0x000fc60000010802 */
[----:B------:R-:W-:Y:S02]  /*1230*/  IADD3.X R14, R7, R15, RZ, P1, !PT ;  /* 0x0000000f070e7210 */ /* 0x000fe40000ffe4ff */
[----:B------:R-:W-:-:S04]  /*1240*/  LEA R2, P1, R3, c[0x0][0x178], 0x2 ;  /* 0x00005e0003027a11 */ /* 0x000fc800078210ff */
[----:B------:R-:W-:Y:S01]  /*1250*/  LEA.HI.X R3, R3, c[0x0][0x17c], R14, 0x2, P1 ;  /* 0x00005f0003037a11 */ /* 0x000fe200008f140e */
[----:B0-----:R-:W-:-:S04]  /*1260*/  @P0 FFMA.FTZ R0, R33, R6, R0 ;  /* 0x0000000621000223 */ /* 0x001fc80000010000 */
[----:B------:R-:W-:-:S05]  /*1270*/  @P2 FMUL.FTZ R0, R0, R5 ;  /* 0x0000000500002220 */ /* 0x000fca0000410000 */
[----:B------:R-:W-:Y:S01]  /*1280*/  STG.E [R2.64], R0 ;  /* 0x0000000002007986 */ /* 0x000fe2000c101906 */
[----:B------:R-:W-:Y:S05]  /*1290*/  EXIT ;  /* 0x000000000000794d */ /* 0x000fea0003800000 */
.L_x_255:
        /* <DEDUP_REMOVED lines=14> */
.L_x_454:


//--------------------- .text.kernel_cuda_filter_construct_transform --------------------------
	.section	.text.kernel_cuda_filter_construct_transform,"ax",@progbits
	.sectioninfo	@"SHI_REGISTERS=64"
	.align	128
        .global         kernel_cuda_filter_construct_transform
        .type           kernel_cuda_filter_construct_transform,@function
        .size           kernel_cuda_filter_construct_transform,(.L_x_455 - kernel_cuda_filter_construct_transform)
        .other          kernel_cuda_filter_construct_transform,@"STO_CUDA_ENTRY STV_DEFAULT"
kernel_cuda_filter_construct_transform:
.text.kernel_cuda_filter_construct_transform:
[----:B------:R-:W-:-:S03]  /*0000*/  MOV R1, c[0x0][0x28] ;  /* 0x00000a0000017a02 */ /* 0x000fc60000000f00 */
[----:B------:R-:W0:Y:S01]  /*0010*/  S2R R5, SR_CTAID.Y ;  /* 0x0000000000057919 */ /* 0x000e220000002600 */
[----:B------:R-:W-:-:S03]  /*0020*/  IADD3 R1, R1, -0x1e8, RZ ;  /* 0xfffffe1801017810 */ /* 0x000fc60007ffe0ff */
[----:B------:R-:W0:Y:S01]  /*0030*/  S2R R28, SR_TID.Y ;  /* 0x00000000001c7919 */ /* 0x000e220000002200 */
[----:B------:R1:W2:Y:S03]  /*0040*/  R2UR UR7, R1 ;  /* 0x00000000010773c2 */ /* 0x0002a600000e0000 */
[----:B------:R-:W3:Y:S04]  /*0050*/  S2R R8, SR_CTAID.X ;  /* 0x0000000000087919 */ /* 0x000ee80000002500 */
[----:B------:R-:W3:Y:S01]  /*0060*/  S2R R27, SR_TID.X ;  /* 0x00000000001b7919 */ /* 0x000ee20000002100 */
[----:B0-----:R-:W-:-:S05]  /*0070*/  IMAD R5, R5, c[0x0][0x4], R28 ;  /* 0x0000010005057a24 */ /* 0x001fca00078e021c */
[----:B------:R-:W-:Y:S01]  /*0080*/  ISETP.GE.AND P0, PT, R5, c[0x0][0x18c], PT ;  /* 0x0000630005007a0c */ /* 0x000fe20003f06270 */
[----:B---3--:R-:W-:-:S05]  /*0090*/  IMAD R0, R8, c[0x0][0x0], R27 ;  /* 0x0000000008007a24 */ /* 0x008fca00078e021b */
[----:B------:R-:W-:-:S13]  /*00a0*/  ISETP.GE.OR P0, PT, R0, c[0x0][0x188], P0 ;  /* 0x0000620000007a0c */ /* 0x000fda0000706670 */
[----:B------:R-:W-:Y:S05]  /*00b0*/  @P0 EXIT ;  /* 0x000000000000094d */ /* 0x000fea0003800000 */
[----:B-12---:R-:W-:Y:S01]  /*00c0*/  MOV R2, c[0x0][0x168] ;  /* 0x00005a0000027a02 */ /* 0x006fe20000000f00 */
[----:B------:R-:W-:Y:S01]  /*00d0*/  ULDC.64 UR12, c[0x0][0x118] ;  /* 0x00004600000c7ab9 */ /* 0x000fe20000000a00 */
[----:B------:R-:W-:-:S05]  /*00e0*/  MOV R3, c[0x0][0x16c] ;  /* 0x00005b0000037a02 */ /* 0x000fca0000000f00 */
[----:B------:R0:W2:Y:S01]  /*00f0*/  LDG.E R26, [R2.64+0xac] ;  /* 0x0000ac0c021a7981 */ /* 0x0000a2000c1e1900 */
[----:B------:R-:W-:Y:S01]  /*0100*/  ULDC UR4, c[0x0][0x1a0] ;  /* 0x0000680000047ab9 */ /* 0x000fe20000000800 */
[----:B------:R-:W-:Y:S01]  /*0110*/  IADD3 R4, R0, c[0x0][0x180], RZ ;  /* 0x0000600000047a10 */ /* 0x000fe20007ffe0ff */
[----:B------:R-:W-:Y:S01]  /*0120*/  UIADD3 UR4, UR4, 0x1, URZ ;  /* 0x0000000104047890 */ /* 0x000fe2000fffe03f */
[C---:B------:R-:W-:Y:S01]  /*0130*/  IADD3 R6, R5.reuse, c[0x0][0x184], RZ ;  /* 0x0000610005067a10 */ /* 0x040fe20007ffe0ff */
[----:B------:R-:W-:Y:S01]  /*0140*/  ULDC.U8 UR5, c[0x0][0x1b0] ;  /* 0x00006c0000057ab9 */ /* 0x000fe20000000000 */
[----:B------:R-:W-:Y:S01]  /*0150*/  IADD3 R25, R4, -c[0x0][0x1a0], RZ ;  /* 0x8000680004197a10 */ /* 0x000fe20007ffe0ff */
[----:B------:R-:W-:Y:S01]  /*0160*/  ULDC UR6, c[0x0][0x198] ;  /* 0x0000660000067ab9 */ /* 0x000fe20000000800 */
[C---:B------:R-:W-:Y:S01]  /*0170*/  IADD3 R24, R6.reuse, -c[0x0][0x1a0], RZ ;  /* 0x8000680006187a10 */ /* 0x040fe20007ffe0ff */
[----:B------:R-:W-:Y:S01]  /*0180*/  UPRMT UR5, UR5, 0x8880, URZ ;  /* 0x0000888005057896 */ /* 0x000fe2000800003f */
[----:B------:R-:W-:Y:S01]  /*0190*/  IADD3 R23, R6, UR4, RZ ;  /* 0x0000000406177c10 */ /* 0x000fe2000fffe0ff */
[----:B0-----:R-:W-:Y:S01]  /*01a0*/  IMAD R2, R5, c[0x0][0x188], R0 ;  /* 0x0000620005027a24 */ /* 0x001fe200078e0200 */
[----:B------:R-:W-:Y:S01]  /*01b0*/  IADD3 R22, R4, UR4, RZ ;  /* 0x0000000404167c10 */ /* 0x000fe2000fffe0ff */
[----:B------:R-:W-:Y:S01]  /*01c0*/  ULDC UR4, c[0x0][0x190] ;  /* 0x0000640000047ab9 */ /* 0x000fe20000000800 */
[----:B------:R-:W-:Y:S01]  /*01d0*/  IMNMX R25, R25, c[0x0][0x190], !PT ;  /* 0x0000640019197a17 */ /* 0x000fe20007800200 */
[----:B------:R-:W-:Y:S01]  /*01e0*/  UIADD3 UR4, -UR4, 0x3, URZ ;  /* 0x0000000304047890 */ /* 0x000fe2000fffe13f */
[----:B------:R-:W-:Y:S01]  /*01f0*/  IMNMX R24, R24, c[0x0][0x194], !PT ;  /* 0x0000650018187a17 */ /* 0x000fe20007800200 */
[----:B------:R-:W-:Y:S01]  /*0200*/  CS2R R20, SRZ ;  /* 0x0000000000147805 */ /* 0x000fe2000001ff00 */
[----:B------:R-:W-:Y:S01]  /*0210*/  IMNMX R23, R23, c[0x0][0x19c], PT ;  /* 0x0000670017177a17 */ /* 0x000fe20003800200 */
[----:B------:R-:W-:Y:S01]  /*0220*/  UIADD3 UR4, UR4, UR6, URZ ;  /* 0x0000000604047290 */ /* 0x000fe2000fffe03f */
[----:B------:R-:W-:Y:S01]  /*0230*/  IMNMX R22, R22, c[0x0][0x198], PT ;  /* 0x0000660016167a17 */ /* 0x000fe20003800200 */
[----:B------:R-:W-:Y:S01]  /*0240*/  CS2R R12, SRZ ;  /* 0x00000000000c7805 */ /* 0x000fe2000001ff00 */
[----:B------:R-:W-:Y:S01]  /*0250*/  IADD3 R3, -R24, R23, RZ ;  /* 0x0000001718037210 */ /* 0x000fe20007ffe1ff */
[----:B------:R-:W-:Y:S01]  /*0260*/  ULOP3.LUT UR4, UR4, 0xfffffffc, URZ, 0xc0, !UPT ;  /* 0xfffffffc04047892 */ /* 0x000fe2000f8ec03f */
[----:B------:R-:W-:Y:S01]  /*0270*/  IADD3 R4, -R25, R22, RZ ;  /* 0x0000001619047210 */ /* 0x000fe20007ffe1ff */
[----:B------:R-:W-:Y:S01]  /*0280*/  CS2R R14, SRZ ;  /* 0x00000000000e7805 */ /* 0x000fe2000001ff00 */
[----:B------:R-:W-:Y:S01]  /*0290*/  ISETP.NE.AND P1, PT, RZ, UR5, PT ;  /* 0x00000005ff007c0c */ /* 0x000fe2000bf25270 */
[----:B------:R-:W-:Y:S01]  /*02a0*/  CS2R R16, SRZ ;  /* 0x0000000000107805 */ /* 0x000fe2000001ff00 */
[----:B------:R-:W-:Y:S01]  /*02b0*/  MOV R10, RZ ;  /* 0x000000ff000a7202 */ /* 0x000fe20000000f00 */
[----:B------:R-:W-:Y:S01]  /*02c0*/  IMAD R3, R3, R4, RZ ;  /* 0x0000000403037224 */ /* 0x000fe200078e02ff */
[----:B------:R-:W-:Y:S01]  /*02d0*/  CS2R R18, SRZ ;  /* 0x0000000000127805 */ /* 0x000fe2000001ff00 */
[----:B--2---:R-:W-:-:S02]  /*02e0*/  ISETP.GE.AND P0, PT, R26, 0x1, PT ;  /* 0x000000011a00780c */ /* 0x004fc40003f06270 */
[----:B------:R-:W-:-:S11]  /*02f0*/  IMAD R3, R3, R26, RZ ;  /* 0x0000001a03037224 */ /* 0x000fd600078e02ff */
[----:B------:R-:W-:Y:S05]  /*0300*/  @!P0 BRA `(.L_x_256) ;  /* 0x000013c000008947 */ /* 0x000fea0003800000 */
[----:B------:R-:W-:Y:S01]  /*0310*/  IADD3 R0, -R8, RZ, RZ ;  /* 0x000000ff08007210 */ /* 0x000fe20007ffe1ff */
[----:B------:R-:W-:Y:S01]  /*0320*/  ULDC UR5, c[0x0][0x198] ;  /* 0x0000660000057ab9 */ /* 0x000fe20000000800 */
[----:B------:R-:W-:Y:S01]  /*0330*/  MOV R5, c[0x0][0x0] ;  /* 0x0000000000057a02 */ /* 0x000fe20000000f00 */
[----:B------:R-:W-:Y:S01]  /*0340*/  ULOP3.LUT UR5, URZ, UR5, URZ, 0x33, !UPT ;  /* 0x000000053f057292 */ /* 0x000fe2000f8e333f */
[----:B------:R-:W-:Y:S01]  /*0350*/  LOP3.LUT R7, RZ, R25, RZ, 0x33, !PT ;  /* 0x00000019ff077212 */ /* 0x000fe200078e33ff */
[----:B------:R-:W-:Y:S01]  /*0360*/  CS2R R20, SRZ ;  /* 0x0000000000147805 */ /* 0x000fe2000001ff00 */
[----:B------:R-:W-:Y:S01]  /*0370*/  IADD3 R11, -R22, UR4, R25 ;  /* 0x00000004160b7c10 */ /* 0x000fe2000fffe119 */
[----:B------:R-:W-:Y:S01]  /*0380*/  IMAD R0, R0, R5, -0x2 ;  /* 0xfffffffe00007424 */ /* 0x000fe200078e0205 */
[----:B------:R-:W-:Y:S01]  /*0390*/  IADD3 R5, R24, -c[0x0][0x194], RZ ;  /* 0x8000650018057a10 */ /* 0x000fe20007ffe0ff */
[----:B------:R-:W-:Y:S01]  /*03a0*/  CS2R R12, SRZ ;  /* 0x00000000000c7805 */ /* 0x000fe2000001ff00 */
[----:B------:R-:W-:Y:S01]  /*03b0*/  ISETP.GT.AND P0, PT, R23, R24, PT ;  /* 0x000000181700720c */ /* 0x000fe20003f04270 */
[----:B------:R-:W-:Y:S01]  /*03c0*/  CS2R R14, SRZ ;  /* 0x00000000000e7805 */ /* 0x000fe2000001ff00 */
[----:B------:R-:W-:Y:S01]  /*03d0*/  IADD3 R0, R0, -c[0x0][0x180], -R27 ;  /* 0x8000600000007a10 */ /* 0x000fe20007ffe81b */
[----:B------:R-:W-:Y:S01]  /*03e0*/  CS2R R16, SRZ ;  /* 0x0000000000107805 */ /* 0x000fe2000001ff00 */
[----:B------:R-:W-:Y:S01]  /*03f0*/  ISETP.GT.AND P3, PT, R22, R25, PT ;  /* 0x000000191600720c */ /* 0x000fe20003f64270 */
[----:B------:R-:W-:Y:S01]  /*0400*/  CS2R R18, SRZ ;  /* 0x0000000000127805 */ /* 0x000fe2000001ff00 */
[----:B------:R-:W-:-:S02]  /*0410*/  IADD3 R0, R0, -c[0x0][0x1a0], RZ ;  /* 0x8000680000007a10 */ /* 0x000fc40007ffe0ff */
[----:B------:R-:W-:Y:S02]  /*0420*/  I2FP.F32.S32 R29, R25 ;  /* 0x00000019001d7245 */ /* 0x000fe40000201400 */
[----:B------:R-:W-:Y:S02]  /*0430*/  IMNMX R4, R0, UR5, !PT ;  /* 0x0000000500047c17 */ /* 0x000fe4000f800200 */
[C---:B------:R-:W-:Y:S02]  /*0440*/  IADD3 R0, R25.reuse, -c[0x0][0x190], RZ ;  /* 0x8000640019007a10 */ /* 0x040fe40007ffe0ff */
[----:B------:R-:W-:Y:S02]  /*0450*/  IADD3 R7, -R4, R7, RZ ;  /* 0x0000000704077210 */ /* 0x000fe40007ffe1ff */
[----:B------:R-:W-:Y:S01]  /*0460*/  IADD3 R42, R25, 0x1, RZ ;  /* 0x00000001192a7810 */ /* 0x000fe20007ffe0ff */
[----:B------:R-:W-:Y:S01]  /*0470*/  IMAD R5, R5, UR4, R0 ;  /* 0x0000000405057c24 */ /* 0x000fe2000f8e0200 */
[----:B------:R-:W-:-:S02]  /*0480*/  LOP3.LUT P2, RZ, R7, 0x1, RZ, 0xc0, !PT ;  /* 0x0000000107ff7812 */ /* 0x000fc4000784c0ff */
[----:B------:R-:W-:Y:S02]  /*0490*/  MOV R43, RZ ;  /* 0x000000ff002b7202 */ /* 0x000fe40000000f00 */
[----:B------:R-:W-:Y:S02]  /*04a0*/  MOV R10, RZ ;  /* 0x000000ff000a7202 */ /* 0x000fe40000000f00 */
[----:B------:R-:W-:Y:S02]  /*04b0*/  SHF.R.S32.HI R44, RZ, 0x1f, R11 ;  /* 0x0000001fff2c7819 */ /* 0x000fe4000001140b */
[----:B------:R-:W-:-:S02]  /*04c0*/  IADD3 R45, -R4, -0x2, -R25 ;  /* 0xfffffffe042d7810 */ /* 0x000fc40007ffe919 */
.L_x_274:
[----:B------:R-:W-:Y:S01]  /*04d0*/  BSSY B0, `(.L_x_257) ;  /* 0x000011b000007945 */ /* 0x000fe20003800000 */
[----:B0-----:R-:W-:Y:S05]  /*04e0*/  @!P0 BRA `(.L_x_258) ;  /* 0x0000119000008947 */ /* 0x001fea0003800000 */
[----:B------:R-:W-:Y:S01]  /*04f0*/  MOV R6, 0x4 ;  /* 0x0000000400067802 */ /* 0x000fe20000000f00 */
[----:B------:R-:W-:-:S04]  /*0500*/  IMAD R40, R43, c[0x0][0x1ac], R5 ;  /* 0x00006b002b287a24 */ /* 0x000fc800078e0205 */
[----:B------:R-:W-:-:S05]  /*0510*/  IMAD.WIDE R40, R40, R6, c[0x0][0x160] ;  /* 0x0000580028287625 */ /* 0x000fca00078e0206 */
[----:B------:R-:W-:Y:S01]  /*0520*/  MOV R0, R40 ;  /* 0x0000002800007202 */ /* 0x000fe20000000f00 */
[----:B------:R-:W-:Y:S05]  /*0530*/  @!P1 BRA `(.L_x_259) ;  /* 0x0000089000009947 */ /* 0x000fea0003800000 */
[----:B------:R-:W-:-:S05]  /*0540*/  IMAD.WIDE R6, R43, R6, c[0x0][0x168] ;  /* 0x00005a002b067625 */ /* 0x000fca00078e0206 */
[----:B------:R-:W2:Y:S01]  /*0550*/  LDG.E R4, [R6.64+0x6c] ;  /* 0x00006c0c06047981 */ /* 0x000ea2000c1e1900 */
[----:B------:R-:W-:Y:S02]  /*0560*/  MOV R46, R24 ;  /* 0x00000018002e7202 */ /* 0x000fe40000000f00 */
[----:B--2---:R-:W-:-:S02]  /*0570*/  I2FP.F32.S32 R4, R4 ;  /* 0x0000000400047245 */ /* 0x004fc40000201400 */
.L_x_266:
[----:B------:R-:W-:Y:S01]  /*0580*/  BSSY B1, `(.L_x_260) ;  /* 0x000007e000017945 */ /* 0x000fe20003800000 */
[----:B0-----:R-:W-:Y:S05]  /*0590*/  @!P3 BRA `(.L_x_261) ;  /* 0x000007c00000b947 */ /* 0x001fea0003800000 */
[----:B------:R-:W-:Y:S01]  /*05a0*/  BSSY B2, `(.L_x_262) ;  /* 0x0000032000027945 */ /* 0x000fe20003800000 */
[----:B------:R-:W-:Y:S01]  /*05b0*/  ISETP.NE.AND P4, PT, R45, RZ, PT ;  /* 0x000000ff2d00720c */ /* 0x000fe20003f85270 */
[----:B------:R-:W-:Y:S01]  /*05c0*/  IMAD.MOV.U32 R47, RZ, RZ, R25 ;  /* 0x000000ffff2f7224 */ /* 0x000fe200078e0019 */
[----:B------:R-:W-:Y:S06]  /*05d0*/  @!P2 BRA `(.L_x_263) ;  /* 0x000002e00000a947 */ /* 0x000fec0003800000 */
[----:B------:R-:W-:Y:S02]  /*05e0*/  MOV R39, 0x4 ;  /* 0x0000000400277802 */ /* 0x000fe40000000f00 */
[----:B------:R-:W-:-:S05]  /*05f0*/  MOV R40, R0 ;  /* 0x0000000000287202 */ /* 0x000fca0000000f00 */
[C---:B------:R-:W-:Y:S01]  /*0600*/  IMAD.WIDE R34, R39.reuse, c[0x0][0x1a8], R40 ;  /* 0x00006a0027227a25 */ /* 0x040fe200078e0228 */
[----:B------:R0:W2:Y:S04]  /*0610*/  LDG.E.CONSTANT R49, [R40.64] ;  /* 0x0000000c28317981 */ /* 0x0000a8000c1e9900 */
[----:B------:R1:W3:Y:S01]  /*0620*/  LDG.E.CONSTANT R48, [R34.64] ;  /* 0x0000000c22307981 */ /* 0x0002e2000c1e9900 */
[----:B------:R-:W-:-:S06]  /*0630*/  IMAD.WIDE R32, R39, c[0x0][0x1a8], R34 ;  /* 0x00006a0027207a25 */ /* 0x000fcc00078e0222 */
[C---:B------:R-:W-:Y:S02]  /*0640*/  IMAD.WIDE R30, R39.reuse, c[0x0][0x1a8], R32 ;  /* 0x00006a00271e7a25 */ /* 0x040fe400078e0220 */
[----:B------:R-:W4:Y:S04]  /*0650*/  LDG.E.CONSTANT R32, [R32.64] ;  /* 0x0000000c20207981 */ /* 0x000f28000c1e9900 */
[C---:B------:R-:W-:Y:S02]  /*0660*/  IMAD.WIDE R8, R39.reuse, c[0x0][0x1a8], R30 ;  /* 0x00006a0027087a25 */ /* 0x040fe400078e021e */
[----:B------:R-:W5:Y:S04]  /*0670*/  LDG.E.CONSTANT R30, [R30.64] ;  /* 0x0000000c1e1e7981 */ /* 0x000f68000c1e9900 */
[----:B------:R-:W-:-:S02]  /*0680*/  IMAD.WIDE R6, R39, c[0x0][0x1a8], R8 ;  /* 0x00006a0027067a25 */ /* 0x000fc400078e0208 */
[----:B------:R-:W5:Y:S04]  /*0690*/  LDG.E.CONSTANT R8, [R8.64] ;  /* 0x0000000c08087981 */ /* 0x000f68000c1e9900 */
[C---:B------:R-:W-:Y:S02]  /*06a0*/  IMAD.WIDE R36, R39.reuse, c[0x0][0x1a8], R6 ;  /* 0x00006a0027247a25 */ /* 0x040fe400078e0206 */
[----:B------:R-:W5:Y:S04]  /*06b0*/  LDG.E.CONSTANT R6, [R6.64] ;  /* 0x0000000c06067981 */ /* 0x000f68000c1e9900 */
[----:B------:R-:W-:-:S02]  /*06c0*/  IMAD.WIDE R38, R39, c[0x0][0x1a8], R36 ;  /* 0x00006a0027267a25 */ /* 0x000fc400078e0224 */
[----:B------:R-:W5:Y:S04]  /*06d0*/  LDG.E.CONSTANT R36, [R36.64] ;  /* 0x0000000c24247981 */ /* 0x000f68000c1e9900 */
[----:B------:R-:W5:Y:S01]  /*06e0*/  LDG.E.CONSTANT R38, [R38.64] ;  /* 0x0000000c26267981 */ /* 0x000f62000c1e9900 */
[----:B------:R-:W-:Y:S01]  /*06f0*/  IMAD R47, R28, c[0x0][0x0], R27 ;  /* 0x000000001c2f7a24 */ /* 0x000fe200078e021b */
[----:B-1----:R-:W-:-:S03]  /*0700*/  I2FP.F32.S32 R34, R46 ;  /* 0x0000002e00227245 */ /* 0x002fc60000201400 */
[----:B------:R-:W-:Y:S01]  /*0710*/  IMAD R47, R47, 0x2c, RZ ;  /* 0x0000002c2f2f7824 */ /* 0x000fe200078e02ff */
[----:B------:R-:W-:Y:S01]  /*0720*/  IADD3 R0, P5, R0, 0x4, RZ ;  /* 0x0000000400007810 */ /* 0x000fe20007fbe0ff */
[----:B------:R-:W-:Y:S01]  /*0730*/  FADD.FTZ R19, R19, R34 ;  /* 0x0000002213137221 */ /* 0x000fe20000010000 */
[----:B------:R-:W-:Y:S01]  /*0740*/  FADD.FTZ R20, R20, R29 ;  /* 0x0000001d14147221 */ /* 0x000fe20000010000 */
[----:B------:R-:W-:Y:S01]  /*0750*/  FADD.FTZ R21, R21, R4 ;  /* 0x0000000415157221 */ /* 0x000fe20000010000 */
[----:B------:R-:W-:Y:S01]  /*0760*/  STS [R47], R29 ;  /* 0x0000001d2f007388 */ /* 0x000fe20000000800 */
[----:B0-----:R-:W-:-:S03]  /*0770*/  IADD3.X R41, RZ, R41, RZ, P5, !PT ;  /* 0x00000029ff297210 */ /* 0x001fc60002ffe4ff */
[----:B------:R-:W-:Y:S04]  /*0780*/  STS [R47+0x4], R34 ;  /* 0x000004222f007388 */ /* 0x000fe80000000800 */
[----:B------:R-:W-:Y:S01]  /*0790*/  STS [R47+0x28], R4 ;  /* 0x000028042f007388 */ /* 0x000fe20000000800 */
[----:B--2---:R-:W-:Y:S01]  /*07a0*/  FADD.FTZ R40, |R49|, -RZ ;  /* 0x800000ff31287221 */ /* 0x004fe20000010200 */
[----:B------:R-:W-:Y:S02]  /*07b0*/  FADD.FTZ R18, R18, |R49| ;  /* 0x4000003112127221 */ /* 0x000fe40000010000 */
[----:B---3--:R-:W-:Y:S01]  /*07c0*/  STS [R47+0xc], R48 ;  /* 0x00000c302f007388 */ /* 0x008fe20000000800 */
[----:B------:R-:W-:-:S03]  /*07d0*/  FADD.FTZ R17, R17, R48 ;  /* 0x0000003011117221 */ /* 0x000fc60000010000 */
[----:B------:R-:W-:Y:S04]  /*07e0*/  STS [R47+0x8], R40 ;  /* 0x000008282f007388 */ /* 0x000fe80000000800 */
[----:B----4-:R-:W-:Y:S01]  /*07f0*/  STS [R47+0x10], R32 ;  /* 0x000010202f007388 */ /* 0x010fe20000000800 */
[----:B------:R-:W-:-:S03]  /*0800*/  FADD.FTZ R16, R16, R32 ;  /* 0x0000002010107221 */ /* 0x000fc60000010000 */
[----:B-----5:R-:W-:Y:S01]  /*0810*/  STS [R47+0x14], R30 ;  /* 0x0000141e2f007388 */ /* 0x020fe20000000800 */
[----:B------:R-:W-:-:S03]  /*0820*/  FADD.FTZ R15, R15, R30 ;  /* 0x0000001e0f0f7221 */ /* 0x000fc60000010000 */
[----:B------:R-:W-:Y:S01]  /*0830*/  STS [R47+0x18], R8 ;  /* 0x000018082f007388 */ /* 0x000fe20000000800 */
[----:B------:R-:W-:-:S03]  /*0840*/  FADD.FTZ R14, R14, R8 ;  /* 0x000000080e0e7221 */ /* 0x000fc60000010000 */
[----:B------:R-:W-:Y:S01]  /*0850*/  STS [R47+0x1c], R6 ;  /* 0x00001c062f007388 */ /* 0x000fe20000000800 */
[----:B------:R-:W-:-:S03]  /*0860*/  FADD.FTZ R13, R13, R6 ;  /* 0x000000060d0d7221 */ /* 0x000fc60000010000 */
[----:B------:R-:W-:Y:S01]  /*0870*/  STS [R47+0x20], R36 ;  /* 0x000020242f007388 */ /* 0x000fe20000000800 */
[----:B------:R-:W-:-:S03]  /*0880*/  FADD.FTZ R12, R12, R36 ;  /* 0x000000240c0c7221 */ /* 0x000fc60000010000 */
[----:B------:R0:W-:Y:S01]  /*0890*/  STS [R47+0x24], R38 ;  /* 0x000024262f007388 */ /* 0x0001e20000000800 */
[----:B------:R-:W-:Y:S01]  /*08a0*/  FADD.FTZ R10, R10, R38 ;  /* 0x000000260a0a7221 */ /* 0x000fe20000010000 */
[----:B0-----:R-:W-:-:S02]  /*08b0*/  MOV R47, R42 ;  /* 0x0000002a002f7202 */ /* 0x001fc40000000f00 */
.L_x_263:
[----:B------:R-:W-:Y:S05]  /*08c0*/  BSYNC B2 ;  /* 0x0000000000027941 */ /* 0x000fea0003800000 */
.L_x_262:
[----:B------:R-:W-:Y:S05]  /*08d0*/  @!P4 BRA `(.L_x_261) ;  /* 0x000004800000c947 */ /* 0x000fea0003800000 */
[----:B------:R-:W-:Y:S02]  /*08e0*/  BSSY B2, `(.L_x_264) ;  /* 0x000003a000027945 */ /* 0x000fe40003800000 */
.L_x_265:
[----:B------:R-:W-:Y:S02]  /*08f0*/  MOV R9, 0x4 ;  /* 0x0000000400097802 */ /* 0x000fe40000000f00 */
[----:B------:R-:W-:-:S05]  /*0900*/  MOV R40, R0 ;  /* 0x0000000000287202 */ /* 0x000fca0000000f00 */
[C---:B------:R-:W-:Y:S01]  /*0910*/  IMAD.WIDE R38, R9.reuse, c[0x0][0x1a8], R40 ;  /* 0x00006a0009267a25 */ /* 0x040fe200078e0228 */
[----:B------:R0:W2:Y:S04]  /*0920*/  LDG.E.CONSTANT R57, [R40.64] ;  /* 0x0000000c28397981 */ /* 0x0000a8000c1e9900 */
[----:B------:R-:W3:Y:S01]  /*0930*/  LDG.E.CONSTANT R48, [R38.64] ;  /* 0x0000000c26307981 */ /* 0x000ee2000c1e9900 */
[----:B------:R-:W-:-:S03]  /*0940*/  IMAD.WIDE R36, R9, c[0x0][0x1a8], R38 ;  /* 0x00006a0009247a25 */ /* 0x000fc600078e0226 */
[----:B------:R0:W4:Y:S03]  /*0950*/  LDG.E.CONSTANT R54, [R40.64+0x4] ;  /* 0x0000040c28367981 */ /* 0x000126000c1e9900 */
[C---:B------:R-:W-:Y:S01]  /*0960*/  IMAD.WIDE R34, R9.reuse, c[0x0][0x1a8], R36 ;  /* 0x00006a0009227a25 */ /* 0x040fe200078e0224 */
[----:B------:R-:W5:Y:S04]  /*0970*/  LDG.E.CONSTANT R49, [R36.64] ;  /* 0x0000000c24317981 */ /* 0x000f68000c1e9900 */
[----:B------:R-:W5:Y:S01]  /*0980*/  LDG.E.CONSTANT R50, [R34.64] ;  /* 0x0000000c22327981 */ /* 0x000f62000c1e9900 */
[----:B------:R-:W-:-:S03]  /*0990*/  IMAD.WIDE R32, R9, c[0x0][0x1a8], R34 ;  /* 0x00006a0009207a25 */ /* 0x000fc600078e0222 */
[----:B------:R-:W5:Y:S03]  /*09a0*/  LDG.E.CONSTANT R56, [R38.64+0x4] ;  /* 0x0000040c26387981 */ /* 0x000f66000c1e9900 */
[C---:B------:R-:W-:Y:S01]  /*09b0*/  IMAD.WIDE R30, R9.reuse, c[0x0][0x1a8], R32 ;  /* 0x00006a00091e7a25 */ /* 0x040fe200078e0220 */
[----:B------:R-:W5:Y:S04]  /*09c0*/  LDG.E.CONSTANT R51, [R32.64] ;  /* 0x0000000c20337981 */ /* 0x000f68000c1e9900 */
[----:B------:R1:W5:Y:S01]  /*09d0*/  LDG.E.CONSTANT R52, [R30.64] ;  /* 0x0000000c1e347981 */ /* 0x000362000c1e9900 */
[----:B------:R-:W-:-:S03]  /*09e0*/  IMAD.WIDE R6, R9, c[0x0][0x1a8], R30 ;  /* 0x00006a0009067a25 */ /* 0x000fc600078e021e */
[----:B------:R-:W5:Y:S03]  /*09f0*/  LDG.E.CONSTANT R58, [R36.64+0x4] ;  /* 0x0000040c243a7981 */ /* 0x000f66000c1e9900 */
[----:B------:R-:W-:Y:S01]  /*0a00*/  IMAD.WIDE R8, R9, c[0x0][0x1a8], R6 ;  /* 0x00006a0009087a25 */ /* 0x000fe200078e0206 */
[----:B------:R0:W5:Y:S04]  /*0a10*/  LDG.E.CONSTANT R53, [R6.64] ;  /* 0x0000000c06357981 */ /* 0x000168000c1e9900 */
[----:B------:R0:W5:Y:S04]  /*0a20*/  LDG.E.CONSTANT R55, [R8.64] ;  /* 0x0000000c08377981 */ /* 0x000168000c1e9900 */
[----:B------:R-:W5:Y:S04]  /*0a30*/  LDG.E.CONSTANT R59, [R34.64+0x4] ;  /* 0x0000040c223b7981 */ /* 0x000f68000c1e9900 */
[----:B------:R-:W5:Y:S04]  /*0a40*/  LDG.E.CONSTANT R60, [R32.64+0x4] ;  /* 0x0000040c203c7981 */ /* 0x000f68000c1e9900 */
[----:B------:R1:W5:Y:S04]  /*0a50*/  LDG.E.CONSTANT R61, [R30.64+0x4] ;  /* 0x0000040c1e3d7981 */ /* 0x000368000c1e9900 */
[----:B0-----:R0:W5:Y:S04]  /*0a60*/  LDG.E.CONSTANT R6, [R6.64+0x4] ;  /* 0x0000040c06067981 */ /* 0x001168000c1e9900 */
[----:B------:R-:W5:Y:S01]  /*0a70*/  LDG.E.CONSTANT R8, [R8.64+0x4] ;  /* 0x0000040c08087981 */ /* 0x000f62000c1e9900 */
[----:B0-----:R-:W-:-:S02]  /*0a80*/  I2FP.F32.S32 R7, R47 ;  /* 0x0000002f00077245 */ /* 0x001fc40000201400 */
[----:B------:R-:W-:-:S03]  /*0a90*/  IADD3 R0, P4, R40, 0x8, RZ ;  /* 0x0000000828007810 */ /* 0x000fc60007f9e0ff */
[----:B------:R-:W-:Y:S01]  /*0aa0*/  FADD.FTZ R20, R7, R20 ;  /* 0x0000001407147221 */ /* 0x000fe20000010000 */
[C---:B------:R-:W-:Y:S02]  /*0ab0*/  IADD3 R7, R47.reuse, 0x1, RZ ;  /* 0x000000012f077810 */ /* 0x040fe40007ffe0ff */
[----:B------:R-:W-:Y:S02]  /*0ac0*/  IADD3 R47, R47, 0x2, RZ ;  /* 0x000000022f2f7810 */ /* 0x000fe40007ffe0ff */
[----:B------:R-:W-:Y:S02]  /*0ad0*/  IADD3.X R41, RZ, R41, RZ, P4, !PT ;  /* 0x00000029ff297210 */ /* 0x000fe400027fe4ff */
[----:B------:R-:W-:Y:S02]  /*0ae0*/  ISETP.GE.AND P4, PT, R47, R22, PT ;  /* 0x000000162f00720c */ /* 0x000fe40003f86270 */
[----:B-1----:R-:W-:Y:S01]  /*0af0*/  I2FP.F32.S32 R30, R46 ;  /* 0x0000002e001e7245 */ /* 0x002fe20000201400 */
[----:B------:R-:W-:Y:S01]  /*0b00*/  FADD.FTZ R21, R4, R21 ;  /* 0x0000001504157221 */ /* 0x000fe20000010000 */
[----:B------:R-:W-:-:S03]  /*0b10*/  I2FP.F32.S32 R7, R7 ;  /* 0x0000000700077245 */ /* 0x000fc60000201400 */
[----:B------:R-:W-:Y:S01]  /*0b20*/  FADD.FTZ R19, R30, R19 ;  /* 0x000000131e137221 */ /* 0x000fe20000010000 */
[----:B------:R-:W-:Y:S01]  /*0b30*/  FADD.FTZ R21, R4, R21 ;  /* 0x0000001504157221 */ /* 0x000fe20000010000 */
[----:B------:R-:W-:Y:S02]  /*0b40*/  FADD.FTZ R20, R20, R7 ;  /* 0x0000000714147221 */ /* 0x000fe40000010000 */
[----:B------:R-:W-:Y:S01]  /*0b50*/  FADD.FTZ R19, R30, R19 ;  /* 0x000000131e137221 */ /* 0x000fe20000010000 */
[----:B--2---:R-:W-:Y:S01]  /*0b60*/  FADD.FTZ R57, |R57|, R18 ;  /* 0x0000001239397221 */ /* 0x004fe20000010200 */
[----:B---3--:R-:W-:-:S03]  /*0b70*/  FADD.FTZ R17, R48, R17 ;  /* 0x0000001130117221 */ /* 0x008fc60000010000 */
[----:B----4-:R-:W-:Y:S01]  /*0b80*/  FADD.FTZ R18, R57, |R54| ;  /* 0x4000003639127221 */ /* 0x010fe20000010000 */
[----:B-----5:R-:W-:Y:S01]  /*0b90*/  FADD.FTZ R49, R49, R16 ;  /* 0x0000001031317221 */ /* 0x020fe20000010000 */
[----:B------:R-:W-:Y:S01]  /*0ba0*/  FADD.FTZ R50, R50, R15 ;  /* 0x0000000f32327221 */ /* 0x000fe20000010000 */
[----:B------:R-:W-:Y:S01]  /*0bb0*/  FADD.FTZ R54, |R54|, -RZ ;  /* 0x800000ff36367221 */ /* 0x000fe20000010200 */
[----:B------:R-:W-:Y:S01]  /*0bc0*/  FADD.FTZ R17, R17, R56 ;  /* 0x0000003811117221 */ /* 0x000fe20000010000 */
        /* <DEDUP_REMOVED lines=10> */
[----:B------:R-:W-:Y:S05]  /*0c70*/  @!P4 BRA `(.L_x_265) ;  /* 0xfffffc700000c947 */ /* 0x000fea000383ffff */
[----:B------:R-:W-:Y:S05]  /*0c80*/  BSYNC B2 ;  /* 0x0000000000027941 */ /* 0x000fea0003800000 */
.L_x_264:
[----:B------:R-:W-:-:S04]  /*0c90*/  IMAD R9, R28, c[0x0][0x0], R27 ;  /* 0x000000001c097a24 */ /* 0x000fc800078e021b */
[----:B------:R-:W-:-:S05]  /*0ca0*/  IMAD R9, R9, 0x2c, RZ ;  /* 0x0000002c09097824 */ /* 0x000fca00078e02ff */
[----:B------:R0:W-:Y:S04]  /*0cb0*/  STS [R9], R7 ;  /* 0x0000000709007388 */ /* 0x0001e80000000800 */
[----:B------:R0:W-:Y:S04]  /*0cc0*/  STS [R9+0x4], R30 ;  /* 0x0000041e09007388 */ /* 0x0001e80000000800 */
        /* <DEDUP_REMOVED lines=8> */
[----:B------:R0:W-:Y:S02]  /*0d50*/  STS [R9+0x28], R4 ;  /* 0x0000280409007388 */ /* 0x0001e40000000800 */
.L_x_261:
[----:B------:R-:W-:Y:S05]  /*0d60*/  BSYNC B1 ;  /* 0x0000000000017941 */ /* 0x000fea0003800000 */
.L_x_260:
[----:B------:R-:W-:Y:S02]  /*0d70*/  IADD3 R46, R46, 0x1, RZ ;  /* 0x000000012e2e7810 */ /* 0x000fe40007ffe0ff */
[----:B------:R-:W-:-:S02]  /*0d80*/  LEA R0, P5, R11, R0, 0x2 ;  /* 0x000000000b007211 */ /* 0x000fc400078a10ff */
[----:B------:R-:W-:Y:S02]  /*0d90*/  ISETP.GE.AND P4, PT, R46, R23, PT ;  /* 0x000000172e00720c */ /* 0x000fe40003f86270 */
[----:B------:R-:W-:-:S11]  /*0da0*/  LEA.HI.X R41, R11, R41, R44, 0x2, P5 ;  /* 0x000000290b297211 */ /* 0x000fd600028f142c */
[----:B------:R-:W-:Y:S05]  /*0db0*/  @!P4 BRA `(.L_x_266) ;  /* 0xfffff7c00000c947 */ /* 0x000fea000383ffff */
[----:B------:R-:W-:Y:S05]  /*0dc0*/  BRA `(.L_x_258) ;  /* 0x000008b000007947 */ /* 0x000fea0003800000 */
.L_x_259:
[----:B------:R-:W-:-:S02]  /*0dd0*/  MOV R46, R24 ;  /* 0x00000018002e7202 */ /* 0x000fc40000000f00 */
.L_x_273:
[----:B------:R-:W-:Y:S01]  /*0de0*/  BSSY B1, `(.L_x_267) ;  /* 0x0000084000017945 */ /* 0x000fe20003800000 */
[----:B0-----:R-:W-:Y:S05]  /*0df0*/  @!P3 BRA `(.L_x_268) ;  /* 0x000008200000b947 */ /* 0x001fea0003800000 */
[----:B------:R-:W-:Y:S01]  /*0e00*/  BSSY B2, `(.L_x_269) ;  /* 0x0000031000027945 */ /* 0x000fe20003800000 */
[----:B------:R-:W-:Y:S02]  /*0e10*/  ISETP.NE.AND P5, PT, R45, RZ, PT ;  /* 0x000000ff2d00720c */ /* 0x000fe40003fa5270 */
[----:B------:R-:W-:Y:S02]  /*0e20*/  I2FP.F32.S32 R4, R46 ;  /* 0x0000002e00047245 */ /* 0x000fe40000201400 */
[----:B------:R-:W-:Y:S01]  /*0e30*/  MOV R51, R25 ;  /* 0x0000001900337202 */ /* 0x000fe20000000f00 */
[----:B------:R-:W-:Y:S05]  /*0e40*/  @!P2 BRA `(.L_x_270) ;  /* 0x000002c00000a947 */ /* 0x000fea0003800000 */
[----:B------:R-:W-:Y:S02]  /*0e50*/  MOV R49, 0x4 ;  /* 0x0000000400317802 */ /* 0x000fe40000000f00 */
[----:B------:R-:W-:Y:S02]  /*0e60*/  MOV R36, R0 ;  /* 0x0000000000247202 */ /* 0x000fe40000000f00 */
[----:B------:R-:W-:-:S05]  /*0e70*/  MOV R37, R41 ;  /* 0x0000002900257202 */ /* 0x000fca0000000f00 */
[C---:B------:R-:W-:Y:S02]  /*0e80*/  IMAD.WIDE R34, R49.reuse, c[0x0][0x1a8], R36 ;  /* 0x00006a0031227a25 */ /* 0x040fe400078e0224 */
[----:B------:R-:W2:Y:S04]  /*0e90*/  LDG.E.CONSTANT R37, [R36.64] ;  /* 0x0000000c24257981 */ /* 0x000ea8000c1e9900 */
[C---:B------:R-:W-:Y:S02]  /*0ea0*/  IMAD.WIDE R30, R49.reuse, c[0x0][0x1a8], R34 ;  /* 0x00006a00311e7a25 */ /* 0x040fe400078e0222 */
[----:B------:R-:W3:Y:S04]  /*0eb0*/  LDG.E.CONSTANT R34, [R34.64] ;  /* 0x0000000c22227981 */ /* 0x000ee8000c1e9900 */
[----:B------:R-:W-:-:S02]  /*0ec0*/  IMAD.WIDE R32, R49, c[0x0][0x1a8], R30 ;  /* 0x00006a0031207a25 */ /* 0x000fc400078e021e */
        /* <DEDUP_REMOVED lines=10> */
[----:B------:R-:W-:-:S04]  /*0f70*/  IMAD R40, R28, c[0x0][0x0], R27 ;  /* 0x000000001c287a24 */ /* 0x000fc800078e021b */
[----:B------:R-:W-:-:S05]  /*0f80*/  IMAD R40, R40, 0x2c, RZ ;  /* 0x0000002c28287824 */ /* 0x000fca00078e02ff */
[----:B------:R0:W-:Y:S04]  /*0f90*/  STS [R40], R29 ;  /* 0x0000001d28007388 */ /* 0x0001e80000000800 */
[----:B------:R0:W-:Y:S01]  /*0fa0*/  STS [R40+0x4], R4 ;  /* 0x0000040428007388 */ /* 0x0001e20000000800 */
[----:B------:R-:W-:Y:S01]  /*0fb0*/  IADD3 R0, P4, R0, 0x4, RZ ;  /* 0x0000000400007810 */ /* 0x000fe20007f9e0ff */
[----:B------:R-:W-:Y:S01]  /*0fc0*/  FADD.FTZ R20, R20, R29 ;  /* 0x0000001d14147221 */ /* 0x000fe20000010000 */
[----:B------:R-:W-:Y:S01]  /*0fd0*/  FADD.FTZ R19, R19, R4 ;  /* 0x0000000413137221 */ /* 0x000fe20000010000 */
[----:B------:R-:W-:Y:S02]  /*0fe0*/  MOV R51, R42 ;  /* 0x0000002a00337202 */ /* 0x000fe40000000f00 */
[----:B------:R-:W-:Y:S01]  /*0ff0*/  IMAD.X R41, RZ, RZ, R41, P4 ;  /* 0x000000ffff297224 */ /* 0x000fe200020e0629 */
[----:B--2---:R-:W-:-:S05]  /*1000*/  FADD.FTZ R47, |R37|, -RZ ;  /* 0x800000ff252f7221 */ /* 0x004fca0000010200 */
[----:B------:R0:W-:Y:S04]  /*1010*/  STS [R40+0x8], R47 ;  /* 0x0000082f28007388 */ /* 0x0001e80000000800 */
[----:B---3--:R0:W-:Y:S04]  /*1020*/  STS [R40+0xc], R34 ;  /* 0x00000c2228007388 */ /* 0x0081e80000000800 */
[----:B----4-:R0:W-:Y:S04]  /*1030*/  STS [R40+0x10], R31 ;  /* 0x0000101f28007388 */ /* 0x0101e80000000800 */
[----:B-----5:R0:W-:Y:S04]  /*1040*/  STS [R40+0x14], R32 ;  /* 0x0000142028007388 */ /* 0x0201e80000000800 */
[----:B------:R0:W-:Y:S04]  /*1050*/  STS [R40+0x18], R9 ;  /* 0x0000180928007388 */ /* 0x0001e80000000800 */
[----:B------:R0:W-:Y:S04]  /*1060*/  STS [R40+0x1c], R6 ;  /* 0x00001c0628007388 */ /* 0x0001e80000000800 */
[----:B------:R0:W-:Y:S04]  /*1070*/  STS [R40+0x20], R39 ;  /* 0x0000202728007388 */ /* 0x0001e80000000800 */
[----:B------:R0:W-:Y:S01]  /*1080*/  STS [R40+0x24], R49 ;  /* 0x0000243128007388 */ /* 0x0001e20000000800 */
[----:B------:R-:W-:Y:S01]  /*1090*/  FADD.FTZ R18, R18, |R37| ;  /* 0x4000002512127221 */ /* 0x000fe20000010000 */
[----:B------:R-:W-:Y:S01]  /*10a0*/  FADD.FTZ R17, R17, R34 ;  /* 0x0000002211117221 */ /* 0x000fe20000010000 */
[----:B------:R-:W-:Y:S01]  /*10b0*/  FADD.FTZ R16, R16, R31 ;  /* 0x0000001f10107221 */ /* 0x000fe20000010000 */
[----:B------:R-:W-:Y:S01]  /*10c0*/  FADD.FTZ R15, R15, R32 ;  /* 0x000000200f0f7221 */ /* 0x000fe20000010000 */
[----:B------:R-:W-:Y:S01]  /*10d0*/  FADD.FTZ R14, R14, R9 ;  /* 0x000000090e0e7221 */ /* 0x000fe20000010000 */
[----:B------:R-:W-:Y:S01]  /*10e0*/  FADD.FTZ R13, R13, R6 ;  /* 0x000000060d0d7221 */ /* 0x000fe20000010000 */
[----:B------:R-:W-:Y:S01]  /*10f0*/  FADD.FTZ R12, R12, R39 ;  /* 0x000000270c0c7221 */ /* 0x000fe20000010000 */
[----:B------:R-:W-:-:S02]  /*1100*/  FADD.FTZ R10, R10, R49 ;  /* 0x000000310a0a7221 */ /* 0x000fc40000010000 */
.L_x_270:
[----:B------:R-:W-:Y:S05]  /*1110*/  BSYNC B2 ;  /* 0x0000000000027941 */ /* 0x000fea0003800000 */
.L_x_269:
[----:B------:R-:W-:Y:S05]  /*1120*/  @!P5 BRA `(.L_x_268) ;  /* 0x000004f00000d947 */ /* 0x000fea0003800000 */
[----:B0-----:R-:W-:Y:S01]  /*1130*/  MOV R6, c[0x0][0x1a8] ;  /* 0x00006a0000067a02 */ /* 0x001fe20000000f00 */
[----:B------:R-:W-:Y:S03]  /*1140*/  BSSY B2, `(.L_x_271) ;  /* 0x0000040000027945 */ /* 0x000fe60003800000 */
[----:B------:R-:W-:-:S02]  /*1150*/  SHF.R.S32.HI R47, RZ, 0x1f, R6 ;  /* 0x0000001fff2f7819 */ /* 0x000fc40000011406 */
[C---:B------:R-:W-:Y:S02]  /*1160*/  SHF.L.U32 R49, R6.reuse, 0x2, RZ ;  /* 0x0000000206317819 */ /* 0x040fe400000006ff */
[----:B------:R-:W-:-:S02]  /*1170*/  SHF.L.U64.HI R47, R6, 0x2, R47 ;  /* 0x00000002062f7819 */ /* 0x000fc4000001022f */
.L_x_272:
[----:B------:R-:W-:-:S04]  /*1180*/  IADD3 R6, P4, R0, R49, RZ ;  /* 0x0000003100067210 */ /* 0x000fc80007f9e0ff */
[----:B------:R-:W-:Y:S02]  /*1190*/  IADD3.X R7, R41, R47, RZ, P4, !PT ;  /* 0x0000002f29077210 */ /* 0x000fe400027fe4ff */
[----:B------:R-:W-:Y:S02]  /*11a0*/  IADD3 R8, P4, R6, R49, RZ ;  /* 0x0000003106087210 */ /* 0x000fe40007f9e0ff */
[----:B------:R-:W-:Y:S01]  /*11b0*/  MOV R40, R0 ;  /* 0x0000000000287202 */ /* 0x000fe20000000f00 */
[----:B------:R0:W2:Y:S01]  /*11c0*/  LDG.E.CONSTANT R48, [R6.64] ;  /* 0x0000000c06307981 */ /* 0x0000a2000c1e9900 */
[----:B------:R-:W-:Y:S02]  /*11d0*/  IADD3.X R9, R7, R47, RZ, P4, !PT ;  /* 0x0000002f07097210 */ /* 0x000fe400027fe4ff */
[----:B------:R-:W-:Y:S01]  /*11e0*/  IADD3 R30, P4, R8, R49, RZ ;  /* 0x00000031081e7210 */ /* 0x000fe20007f9e0ff */
[----:B------:R1:W3:Y:S03]  /*11f0*/  LDG.E.CONSTANT R61, [R40.64] ;  /* 0x0000000c283d7981 */ /* 0x0002e6000c1e9900 */
[----:B------:R-:W-:Y:S01]  /*1200*/  IADD3.X R31, R9, R47, RZ, P4, !PT ;  /* 0x0000002f091f7210 */ /* 0x000fe200027fe4ff */
[----:B------:R4:W5:Y:S01]  /*1210*/  LDG.E.CONSTANT R53, [R8.64] ;  /* 0x0000000c08357981 */ /* 0x000962000c1e9900 */
[----:B------:R-:W-:-:S03]  /*1220*/  IADD3 R32, P4, R30, R49, RZ ;  /* 0x000000311e207210 */ /* 0x000fc60007f9e0ff */
[----:B------:R0:W5:Y:S01]  /*1230*/  LDG.E.CONSTANT R50, [R30.64] ;  /* 0x0000000c1e327981 */ /* 0x000162000c1e9900 */
[----:B------:R-:W-:Y:S02]  /*1240*/  IADD3.X R33, R31, R47, RZ, P4, !PT ;  /* 0x0000002f1f217210 */ /* 0x000fe400027fe4ff */
[----:B------:R-:W-:Y:S01]  /*1250*/  IADD3 R34, P4, R32, R49, RZ ;  /* 0x0000003120227210 */ /* 0x000fe20007f9e0ff */
[----:B------:R1:W5:Y:S03]  /*1260*/  LDG.E.CONSTANT R54, [R40.64+0x4] ;  /* 0x0000040c28367981 */ /* 0x000366000c1e9900 */
[----:B------:R-:W-:Y:S01]  /*1270*/  IADD3.X R35, R33, R47, RZ, P4, !PT ;  /* 0x0000002f21237210 */ /* 0x000fe200027fe4ff */
[----:B------:R-:W5:Y:S01]  /*1280*/  LDG.E.CONSTANT R55, [R32.64] ;  /* 0x0000000c20377981 */ /* 0x000f62000c1e9900 */
[----:B------:R-:W-:-:S03]  /*1290*/  IADD3 R36, P4, R34, R49, RZ ;  /* 0x0000003122247210 */ /* 0x000fc60007f9e0ff */
[----:B------:R-:W5:Y:S01]  /*12a0*/  LDG.E.CONSTANT R52, [R34.64] ;  /* 0x0000000c22347981 */ /* 0x000f62000c1e9900 */
[----:B------:R-:W-:Y:S02]  /*12b0*/  IADD3.X R37, R35, R47, RZ, P4, !PT ;  /* 0x0000002f23257210 */ /* 0x000fe400027fe4ff */
[----:B------:R-:W-:Y:S01]  /*12c0*/  IADD3 R38, P4, R36, R49, RZ ;  /* 0x0000003124267210 */ /* 0x000fe20007f9e0ff */
[----:B0-----:R0:W5:Y:S03]  /*12d0*/  LDG.E.CONSTANT R6, [R6.64+0x4] ;  /* 0x0000040c06067981 */ /* 0x001166000c1e9900 */
[----:B------:R-:W-:Y:S01]  /*12e0*/  IADD3.X R39, R37, R47, RZ, P4, !PT ;  /* 0x0000002f25277210 */ /* 0x000fe200027fe4ff */
[----:B------:R-:W5:Y:S04]  /*12f0*/  LDG.E.CONSTANT R57, [R36.64] ;  /* 0x0000000c24397981 */ /* 0x000f68000c1e9900 */
[----:B------:R0:W5:Y:S04]  /*1300*/  LDG.E.CONSTANT R59, [R38.64] ;  /* 0x0000000c263b7981 */ /* 0x000168000c1e9900 */
[----:B----4-:R-:W4:Y:S04]  /*1310*/  LDG.E.CONSTANT R8, [R8.64+0x4] ;  /* 0x0000040c08087981 */ /* 0x010f28000c1e9900 */
[----:B------:R-:W4:Y:S04]  /*1320*/  LDG.E.CONSTANT R30, [R30.64+0x4] ;  /* 0x0000040c1e1e7981 */ /* 0x000f28000c1e9900 */
[----:B------:R-:W4:Y:S04]  /*1330*/  LDG.E.CONSTANT R56, [R32.64+0x4] ;  /* 0x0000040c20387981 */ /* 0x000f28000c1e9900 */
[----:B------:R-:W4:Y:S04]  /*1340*/  LDG.E.CONSTANT R58, [R34.64+0x4] ;  /* 0x0000040c223a7981 */ /* 0x000f28000c1e9900 */
[----:B------:R-:W4:Y:S04]  /*1350*/  LDG.E.CONSTANT R60, [R36.64+0x4] ;  /* 0x0000040c243c7981 */ /* 0x000f28000c1e9900 */
[----:B0-----:R-:W4:Y:S01]  /*1360*/  LDG.E.CONSTANT R38, [R38.64+0x4] ;  /* 0x0000040c26267981 */ /* 0x001f22000c1e9900 */
[----:B------:R-:W-:-:S02]  /*1370*/  I2FP.F32.S32 R7, R51 ;  /* 0x0000003300077245 */ /* 0x000fc40000201400 */
[----:B------:R-:W-:-:S03]  /*1380*/  IADD3 R0, P4, R0, 0x8, RZ ;  /* 0x0000000800007810 */ /* 0x000fc60007f9e0ff */
[----:B------:R-:W-:Y:S01]  /*1390*/  FADD.FTZ R20, R7, R20 ;  /* 0x0000001407147221 */ /* 0x000fe20000010000 */
[C---:B------:R-:W-:Y:S02]  /*13a0*/  IADD3 R7, R51.reuse, 0x1, RZ ;  /* 0x0000000133077810 */ /* 0x040fe40007ffe0ff */
[----:B------:R-:W-:Y:S02]  /*13b0*/  IADD3 R51, R51, 0x2, RZ ;  /* 0x0000000233337810 */ /* 0x000fe40007ffe0ff */
[----:B-1----:R-:W-:Y:S02]  /*13c0*/  IADD3.X R41, RZ, R41, RZ, P4, !PT ;  /* 0x00000029ff297210 */ /* 0x002fe400027fe4ff */
[----:B------:R-:W-:Y:S01]  /*13d0*/  ISETP.GE.AND P4, PT, R51, R22, PT ;  /* 0x000000163300720c */ /* 0x000fe20003f86270 */
[----:B------:R-:W-:Y:S01]  /*13e0*/  FADD.FTZ R19, R4, R19 ;  /* 0x0000001304137221 */ /* 0x000fe20000010000 */
[----:B------:R-:W-:-:S03]  /*13f0*/  I2FP.F32.S32 R7, R7 ;  /* 0x0000000700077245 */ /* 0x000fc60000201400 */
[----:B------:R-:W-:Y:S02]  /*1400*/  FADD.FTZ R19, R4, R19 ;  /* 0x0000001304137221 */ /* 0x000fe40000010000 */
[----:B------:R-:W-:Y:S01]  /*1410*/  FADD.FTZ R20, R20, R7 ;  /* 0x0000000714147221 */ /* 0x000fe20000010000 */
[----:B--2---:R-:W-:Y:S01]  /*1420*/  FADD.FTZ R17, R48, R17 ;  /* 0x0000001130117221 */ /* 0x004fe20000010000 */
[----:B---3--:R-:W-:Y:S01]  /*1430*/  FADD.FTZ R61, |R61|, R18 ;  /* 0x000000123d3d7221 */ /* 0x008fe20000010200 */
[----:B-----5:R-:W-:Y:S01]  /*1440*/  FADD.FTZ R53, R53, R16 ;  /* 0x0000001035357221 */ /* 0x020fe20000010000 */
[----:B------:R-:W-:Y:S02]  /*1450*/  FADD.FTZ R15, R50, R15 ;  /* 0x0000000f320f7221 */ /* 0x000fe40000010000 */
[----:B------:R-:W-:Y:S01]  /*1460*/  FADD.FTZ R18, R61, |R54| ;  /* 0x400000363d127221 */ /* 0x000fe20000010000 */
[----:B------:R-:W-:Y:S01]  /*1470*/  FADD.FTZ R55, R55, R14 ;  /* 0x0000000e37377221 */ /* 0x000fe20000010000 */
[----:B------:R-:W-:Y:S01]  /*1480*/  FADD.FTZ R13, R52, R13 ;  /* 0x0000000d340d7221 */ /* 0x000fe20000010000 */
[----:B------:R-:W-:Y:S01]  /*1490*/  FADD.FTZ R54, |R54|, -RZ ;  /* 0x800000ff36367221 */ /* 0x000fe20000010200 */
[----:B------:R-:W-:Y:S01]  /*14a0*/  FADD.FTZ R17, R17, R6 ;  /* 0x0000000611117221 */ /* 0x000fe20000010000 */
[----:B------:R-:W-:Y:S01]  /*14b0*/  FADD.FTZ R57, R57, R12 ;  /* 0x0000000c39397221 */ /* 0x000fe20000010000 */
[----:B------:R-:W-:Y:S01]  /*14c0*/  FADD.FTZ R59, R59, R10 ;  /* 0x0000000a3b3b7221 */ /* 0x000fe20000010000 */
[----:B----4-:R-:W-:Y:S01]  /*14d0*/  FADD.FTZ R16, R53, R8 ;  /* 0x0000000835107221 */ /* 0x010fe20000010000 */
[----:B------:R-:W-:Y:S01]  /*14e0*/  FADD.FTZ R15, R15, R30 ;  /* 0x0000001e0f0f7221 */ /* 0x000fe20000010000 */
[----:B------:R-:W-:Y:S01]  /*14f0*/  FADD.FTZ R14, R55, R56 ;  /* 0x00000038370e7221 */ /* 0x000fe20000010000 */
[----:B------:R-:W-:Y:S01]  /*1500*/  FADD.FTZ R13, R13, R58 ;  /* 0x0000003a0d0d7221 */ /* 0x000fe20000010000 */
[----:B------:R-:W-:Y:S01]  /*1510*/  FADD.FTZ R12, R57, R60 ;  /* 0x0000003c390c7221 */ /* 0x000fe20000010000 */
[----:B------:R-:W-:Y:S01]  /*1520*/  FADD.FTZ R10, R59, R38 ;  /* 0x000000263b0a7221 */ /* 0x000fe20000010000 */
[----:B------:R-:W-:Y:S05]  /*1530*/  @!P4 BRA `(.L_x_272) ;  /* 0xfffffc400000c947 */ /* 0x000fea000383ffff */
[----:B------:R-:W-:Y:S05]  /*1540*/  BSYNC B2 ;  /* 0x0000000000027941 */ /* 0x000fea0003800000 */
.L_x_271:
[----:B------:R-:W-:-:S04]  /*1550*/  IMAD R4, R28, c[0x0][0x0], R27 ;  /* 0x000000001c047a24 */ /* 0x000fc800078e021b */
[----:B------:R-:W-:Y:S01]  /*1560*/  IMAD R9, R4, 0x2c, RZ ;  /* 0x0000002c04097824 */ /* 0x000fe200078e02ff */
[----:B------:R-:W-:-:S04]  /*1570*/  I2FP.F32.S32 R4, R46 ;  /* 0x0000002e00047245 */ /* 0x000fc80000201400 */
        /* <DEDUP_REMOVED lines=10> */
.L_x_268:
[----:B------:R-:W-:Y:S05]  /*1620*/  BSYNC B1 ;  /* 0x0000000000017941 */ /* 0x000fea0003800000 */
.L_x_267:
[----:B------:R-:W-:Y:S02]  /*1630*/  IADD3 R46, R46, 0x1, RZ ;  /* 0x000000012e2e7810 */ /* 0x000fe40007ffe0ff */
[----:B------:R-:W-:-:S02]  /*1640*/  LEA R0, P5, R11, R0, 0x2 ;  /* 0x000000000b007211 */ /* 0x000fc400078a10ff */
[----:B------:R-:W-:Y:S02]  /*1650*/  ISETP.GE.AND P4, PT, R46, R23, PT ;  /* 0x000000172e00720c */ /* 0x000fe40003f86270 */
[----:B------:R-:W-:-:S11]  /*1660*/  LEA.HI.X R41, R11, R41, R44, 0x2, P5 ;  /* 0x000000290b297211 */ /* 0x000fd600028f142c */
[----:B------:R-:W-:Y:S05]  /*1670*/  @!P4 BRA `(.L_x_273) ;  /* 0xfffff7600000c947 */ /* 0x000fea000383ffff */
.L_x_258:
[----:B------:R-:W-:Y:S05]  /*1680*/  BSYNC B0 ;  /* 0x0000000000007941 */ /* 0x000fea0003800000 */
.L_x_257:
[----:B------:R-:W-:-:S04]  /*1690*/  IADD3 R43, R43, 0x1, RZ ;  /* 0x000000012b2b7810 */ /* 0x000fc80007ffe0ff */
[----:B------:R-:W-:-:S13]  /*16a0*/  ISETP.GE.AND P4, PT, R43, R26, PT ;  /* 0x0000001a2b00720c */ /* 0x000fda0003f86270 */
[----:B------:R-:W-:Y:S01]  /*16b0*/  @P4 CALL.REL.NOINC `(.L_x_256) ;  /* 0x0000001000004944 */ /* 0x000fe20003c00000 */
[----:B------:R-:W-:Y:S05]  /*16c0*/  BRA `(.L_x_274) ;  /* 0xffffee0000007947 */ /* 0x000fea000383ffff */
.L_x_256:
[----:B------:R-:W-:Y:S01]  /*16d0*/  I2FP.F32.S32 R0, R3 ;  /* 0x0000000300007245 */ /* 0x000fe20000201400 */
[----:B------:R-:W-:Y:S01]  /*16e0*/  IMAD.MOV.U32 R42, RZ, RZ, RZ ;  /* 0x000000ffff2a7224 */ /* 0x000fe200078e00ff */
[----:B------:R-:W-:Y:S01]  /*16f0*/  ISETP.GE.AND P0, PT, R26, 0x1, PT ;  /* 0x000000011a00780c */ /* 0x000fe20003f06270 */
[----:B0-----:R-:W-:Y:S01]  /*1700*/  CS2R R6, SRZ ;  /* 0x0000000000067805 */ /* 0x001fe2000001ff00 */
[----:B------:R0:W1:Y:S01]  /*1710*/  MUFU.RCP R5, R0 ;  /* 0x0000000000057308 */ /* 0x0000620000001000 */
[----:B------:R-:W-:Y:S02]  /*1720*/  MOV R44, RZ ;  /* 0x000000ff002c7202 */ /* 0x000fe40000000f00 */
[----:B------:R-:W-:Y:S02]  /*1730*/  MOV R8, RZ ;  /* 0x000000ff00087202 */ /* 0x000fe40000000f00 */
[----:B------:R-:W-:Y:S02]  /*1740*/  MOV R11, RZ ;  /* 0x000000ff000b7202 */ /* 0x000fe40000000f00 */
[----:B0-----:R-:W-:Y:S01]  /*1750*/  MOV R0, RZ ;  /* 0x000000ff00007202 */ /* 0x001fe20000000f00 */
[C---:B-1----:R-:W-:Y:S01]  /*1760*/  FMUL.FTZ R20, R5.reuse, R20 ;  /* 0x0000001405147220 */ /* 0x042fe20000410000 */
[C---:B------:R-:W-:Y:S01]  /*1770*/  FMUL.FTZ R19, R5.reuse, R19 ;  /* 0x0000001305137220 */ /* 0x040fe20000410000 */
        /* <DEDUP_REMOVED lines=8> */
[----:B------:R-:W-:Y:S01]  /*1800*/  @P1 FMUL.FTZ R21, R5, R21 ;  /* 0x0000001505151220 */ /* 0x000fe20000410000 */
[----:B------:R-:W-:Y:S01]  /*1810*/  MOV R5, RZ ;  /* 0x000000ff00057202 */ /* 0x000fe20000000f00 */
[----:B------:R-:W-:Y:S05]  /*1820*/  @!P0 BRA `(.L_x_275) ;  /* 0x00002d1000008947 */ /* 0x000fea0003800000 */
[----:B------:R-:W-:Y:S01]  /*1830*/  ISETP.GT.AND P2, PT, R23, R24, PT ;  /* 0x000000181700720c */ /* 0x000fe20003f44270 */
[----:B------:R-:W-:Y:S01]  /*1840*/  CS2R R44, SRZ ;  /* 0x00000000002c7805 */ /* 0x000fe2000001ff00 */
[----:B------:R-:W-:Y:S01]  /*1850*/  ISETP.GT.AND P3, PT, R22, R25, PT ;  /* 0x000000191600720c */ /* 0x000fe20003f64270 */
[----:B------:R-:W-:Y:S01]  /*1860*/  CS2R R6, SRZ ;  /* 0x0000000000067805 */ /* 0x000fe2000001ff00 */
[----:B------:R-:W-:-:S02]  /*1870*/  MOV R8, RZ ;  /* 0x000000ff00087202 */ /* 0x000fc40000000f00 */
[----:B------:R-:W-:Y:S02]  /*1880*/  MOV R42, RZ ;  /* 0x000000ff002a7202 */ /* 0x000fe40000000f00 */
[----:B------:R-:W-:Y:S02]  /*1890*/  MOV R0, RZ ;  /* 0x000000ff00007202 */ /* 0x000fe40000000f00 */
[----:B------:R-:W-:Y:S02]  /*18a0*/  MOV R11, RZ ;  /* 0x000000ff000b7202 */ /* 0x000fe40000000f00 */
[----:B------:R-:W-:-:S02]  /*18b0*/  MOV R5, RZ ;  /* 0x000000ff00057202 */ /* 0x000fc40000000f00 */
.L_x_301:
[----:B------:R-:W-:Y:S01]  /*18c0*/  BSSY B0, `(.L_x_276) ;  /* 0x00002c3000007945 */ /* 0x000fe20003800000 */
[----:B01----:R-:W-:Y:S05]  /*18d0*/  @!P2 BRA `(.L_x_277) ;  /* 0x00002c100000a947 */ /* 0x003fea0003800000 */
[----:B------:R-:W-:Y:S01]  /*18e0*/  ULDC UR4, c[0x0][0x190] ;  /* 0x0000640000047ab9 */ /* 0x000fe20000000800 */
[----:B------:R-:W-:Y:S01]  /*18f0*/  IADD3 R4, R24, -c[0x0][0x194], RZ ;  /* 0x8000650018047a10 */ /* 0x000fe20007ffe0ff */
[----:B------:R-:W-:Y:S01]  /*1900*/  UIADD3 UR4, -UR4, 0x3, URZ ;  /* 0x0000000304047890 */ /* 0x000fe2000fffe13f */
[----:B------:R-:W-:Y:S01]  /*1910*/  IADD3 R29, R25, -c[0x0][0x190], RZ ;  /* 0x80006400191d7a10 */ /* 0x000fe20007ffe0ff */
[----:B------:R-:W-:Y:S01]  /*1920*/  ULDC UR5, c[0x0][0x198] ;  /* 0x0000660000057ab9 */ /* 0x000fe20000000800 */
[----:B------:R-:W-:Y:S01]  /*1930*/  MOV R32, 0x4 ;  /* 0x0000000400207802 */ /* 0x000fe20000000f00 */
[----:B------:R-:W-:-:S04]  /*1940*/  UIADD3 UR4, UR4, UR5, URZ ;  /* 0x0000000504047290 */ /* 0x000fc8000fffe03f */
[----:B------:R-:W-:-:S06]  /*1950*/  ULOP3.LUT UR4, UR4, 0xfffffffc, URZ, 0xc0, !UPT ;  /* 0xfffffffc04047892 */ /* 0x000fcc000f8ec03f */
[----:B------:R-:W-:-:S04]  /*1960*/  IMAD R4, R4, UR4, R29 ;  /* 0x0000000404047c24 */ /* 0x000fc8000f8e021d */
[----:B------:R-:W-:-:S04]  /*1970*/  IMAD R30, R45, c[0x0][0x1ac], R4 ;  /* 0x00006b002d1e7a24 */ /* 0x000fc800078e0204 */
[----:B------:R-:W-:-:S05]  /*1980*/  IMAD.WIDE R30, R30, R32, c[0x0][0x160] ;  /* 0x000058001e1e7625 */ /* 0x000fca00078e0220 */
[----:B------:R-:W-:Y:S02]  /*1990*/  MOV R4, R30 ;  /* 0x0000001e00047202 */ /* 0x000fe40000000f00 */
[----:B------:R-:W-:Y:S01]  /*19a0*/  MOV R29, R31 ;  /* 0x0000001f001d7202 */ /* 0x000fe20000000f00 */
[----:B------:R-:W-:Y:S05]  /*19b0*/  @!P1 BRA `(.L_x_278) ;  /* 0x000015f000009947 */ /* 0x000fea0003800000 */
[----:B------:R-:W-:-:S06]  /*19c0*/  IMAD.WIDE R30, R45, R32, c[0x0][0x168] ;  /* 0x00005a002d1e7625 */ /* 0x000fcc00078e0220 */
[----:B------:R-:W2:Y:S01]  /*19d0*/  LDG.E R30, [R30.64+0x6c] ;  /* 0x00006c0c1e1e7981 */ /* 0x000ea2000c1e1900 */
[----:B------:R-:W-:Y:S02]  /*19e0*/  MOV R46, R24 ;  /* 0x00000018002e7202 */ /* 0x000fe40000000f00 */
[----:B--2---:R-:W-:-:S05]  /*19f0*/  I2FP.F32.S32 R32, R30 ;  /* 0x0000001e00207245 */ /* 0x004fca0000201400 */
[----:B------:R-:W-:-:S01]  /*1a00*/  FADD.FTZ R47, -R21, R32 ;  /* 0x00000020152f7221 */ /* 0x000fc20000010100 */
.L_x_289:
[----:B------:R-:W-:Y:S01]  /*1a10*/  BSSY B1, `(.L_x_279) ;  /* 0x000014b000017945 */ /* 0x000fe20003800000 */
[----:B01----:R-:W-:Y:S05]  /*1a20*/  @!P3 BRA `(.L_x_280) ;  /* 0x000014900000b947 */ /* 0x003fea0003800000 */
[----:B------:R-:W-:Y:S01]  /*1a30*/  IMAD R30, R28, c[0x0][0x0], R27 ;  /* 0x000000001c1e7a24 */ /* 0x000fe200078e021b */
[----:B------:R-:W-:Y:S01]  /*1a40*/  IADD3 R31, -R25, R22, RZ ;  /* 0x00000016191f7210 */ /* 0x000fe20007ffe1ff */
[----:B------:R-:W-:Y:S01]  /*1a50*/  BSSY B2, `(.L_x_281) ;  /* 0x00000a5000027945 */ /* 0x000fe20003800000 */
[----:B------:R-:W-:Y:S01]  /*1a60*/  PLOP3.LUT P0, PT, PT, PT, PT, 0x80, 0x0 ;  /* 0x000000000000781c */ /* 0x000fe20003f0f070 */
[----:B------:R-:W-:Y:S01]  /*1a70*/  IMAD R30, R30, 0x2c, RZ ;  /* 0x0000002c1e1e7824 */ /* 0x000fe200078e02ff */
[----:B------:R-:W-:Y:S01]  /*1a80*/  ISETP.GT.AND P4, PT, R31, 0x3, PT ;  /* 0x000000031f00780c */ /* 0x000fe20003f84270 */
[----:B------:R-:W-:-:S03]  /*1a90*/  IMAD.MOV.U32 R43, RZ, RZ, R25 ;  /* 0x000000ffff2b7224 */ /* 0x000fc600078e0019 */
[----:B------:R0:W1:Y:S09]  /*1aa0*/  LDS R49, [R30+0x28] ;  /* 0x000028001e317984 */ /* 0x0000720000000800 */
[----:B------:R-:W-:Y:S05]  /*1ab0*/  @!P4 BRA `(.L_x_282) ;  /* 0x000009e00000c947 */ /* 0x000fea0003800000 */
[----:B0-----:R-:W-:Y:S01]  /*1ac0*/  BSSY B3, `(.L_x_282) ;  /* 0x000009d000037945 */ /* 0x001fe20003800000 */
[----:B------:R-:W-:-:S02]  /*1ad0*/  PLOP3.LUT P0, PT, PT, PT, PT, 0x8, 0x0 ;  /* 0x000000000000781c */ /* 0x000fc40003f0e170 */
.L_x_283:
[----:B------:R-:W-:Y:S02]  /*1ae0*/  MOV R30, c[0x0][0x1a8] ;  /* 0x00006a00001e7a02 */ /* 0x000fe40000000f00 */
[----:B------:R-:W-:-:S02]  /*1af0*/  MOV R41, c[0x0][0x1a8] ;  /* 0x00006a0000297a02 */ /* 0x000fc40000000f00 */
[----:B------:R-:W-:Y:S02]  /*1b00*/  SHF.R.S32.HI R30, RZ, 0x1f, R30 ;  /* 0x0000001fff1e7819 */ /* 0x000fe4000001141e */
[----:B------:R-:W-:-:S04]  /*1b10*/  LEA R32, P4, R41, R4, 0x2 ;  /* 0x0000000429207211 */ /* 0x000fc800078810ff */
[----:B------:R-:W-:-:S05]  /*1b20*/  LEA.HI.X R33, R41, R29, R30, 0x2, P4 ;  /* 0x0000001d29217211 */ /* 0x000fca00020f141e */
[C---:B------:R-:W-:Y:S01]  /*1b30*/  IMAD.WIDE R34, R41.reuse, 0x4, R32 ;  /* 0x0000000429227825 */ /* 0x040fe200078e0220 */
[----:B------:R0:W2:Y:S04]  /*1b40*/  LDG.E.CONSTANT R56, [R32.64+0x4] ;  /* 0x0000040c20387981 */ /* 0x0000a8000c1e9900 */
[----:B------:R-:W3:Y:S04]  /*1b50*/  LDG.E.CONSTANT R55, [R34.64+0x4] ;  /* 0x0000040c22377981 */ /* 0x000ee8000c1e9900 */
[----:B------:R-:W4:Y:S04]  /*1b60*/  LDG.E.CONSTANT R57, [R34.64] ;  /* 0x0000000c22397981 */ /* 0x000f28000c1e9900 */
[----:B------:R-:W5:Y:S04]  /*1b70*/  LDG.E.CONSTANT R39, [R34.64+0x8] ;  /* 0x0000080c22277981 */ /* 0x000f68000c1e9900 */
[----:B------:R-:W5:Y:S01]  /*1b80*/  LDG.E.CONSTANT R37, [R34.64+0xc] ;  /* 0x00000c0c22257981 */ /* 0x000f62000c1e9900 */
[----:B------:R-:W-:-:S03]  /*1b90*/  IMAD.WIDE R30, R41, 0x4, R34 ;  /* 0x00000004291e7825 */ /* 0x000fc600078e0222 */
[----:B------:R0:W5:Y:S04]  /*1ba0*/  LDG.E.CONSTANT R40, [R32.64] ;  /* 0x0000000c20287981 */ /* 0x000168000c1e9900 */
[----:B------:R0:W5:Y:S04]  /*1bb0*/  LDG.E.CONSTANT R36, [R32.64+0xc] ;  /* 0x00000c0c20247981 */ /* 0x000168000c1e9900 */
[----:B------:R0:W5:Y:S04]  /*1bc0*/  LDG.E.CONSTANT R38, [R32.64+0x8] ;  /* 0x0000080c20267981 */ /* 0x000168000c1e9900 */
[----:B------:R-:W5:Y:S04]  /*1bd0*/  LDG.E.CONSTANT R54, [R30.64] ;  /* 0x0000000c1e367981 */ /* 0x000f68000c1e9900 */
[----:B------:R-:W5:Y:S01]  /*1be0*/  LDG.E.CONSTANT R48, [R30.64+0x4] ;  /* 0x0000040c1e307981 */ /* 0x000f62000c1e9900 */
[----:B0-----:R-:W-:-:S03]  /*1bf0*/  IMAD.WIDE R32, R41, 0x4, R30 ;  /* 0x0000000429207825 */ /* 0x001fc600078e021e */
[----:B------:R0:W5:Y:S01]  /*1c00*/  LDG.E.CONSTANT R58, [R30.64+0x8] ;  /* 0x0000080c1e3a7981 */ /* 0x000162000c1e9900 */
[----:B--2---:R-:W-:Y:S01]  /*1c10*/  FADD.FTZ R56, -R17, R56 ;  /* 0x0000003811387221 */ /* 0x004fe20000010100 */
[C---:B---3--:R-:W-:Y:S01]  /*1c20*/  FADD.FTZ R55, -R16.reuse, R55 ;  /* 0x0000003710377221 */ /* 0x048fe20000010100 */
[----:B----4-:R-:W-:-:S03]  /*1c30*/  FADD.FTZ R57, -R16, R57 ;  /* 0x0000003910397221 */ /* 0x010fc60000010100 */
[----:B------:R-:W-:Y:S01]  /*1c40*/  FMUL.FTZ R55, R55, R55 ;  /* 0x0000003737377220 */ /* 0x000fe20000410000 */
[C---:B-----5:R-:W-:Y:S01]  /*1c50*/  FADD.FTZ R39, -R16.reuse, R39 ;  /* 0x0000002710277221 */ /* 0x060fe20000010100 */
[----:B------:R-:W-:Y:S01]  /*1c60*/  FMUL.FTZ R57, R57, R57 ;  /* 0x0000003939397220 */ /* 0x000fe20000410000 */
[----:B------:R-:W-:Y:S02]  /*1c70*/  FADD.FTZ R37, -R16, R37 ;  /* 0x0000002510257221 */ /* 0x000fe40000010100 */
[----:B------:R-:W-:Y:S01]  /*1c80*/  FMUL.FTZ R60, R39, R39 ;  /* 0x00000027273c7220 */ /* 0x000fe20000410000 */
[----:B------:R-:W-:Y:S01]  /*1c90*/  FFMA.FTZ R34, R56, R56, R55 ;  /* 0x0000003838227223 */ /* 0x000fe20000010037 */
[----:B------:R-:W-:Y:S01]  /*1ca0*/  FADD.FTZ R40, -R17, R40 ;  /* 0x0000002811287221 */ /* 0x000fe20000010100 */
[----:B------:R-:W-:Y:S01]  /*1cb0*/  FMUL.FTZ R56, R37, R37 ;  /* 0x0000002525387220 */ /* 0x000fe20000410000 */
[----:B------:R-:W-:Y:S01]  /*1cc0*/  FADD.FTZ R39, -R17, R36 ;  /* 0x0000002411277221 */ /* 0x000fe20000010100 */
[----:B------:R-:W-:Y:S01]  /*1cd0*/  IMAD.WIDE R36, R41, 0x4, R32 ;  /* 0x0000000429247825 */ /* 0x000fe200078e0220 */
[----:B------:R-:W-:Y:S01]  /*1ce0*/  FFMA.FTZ R40, R40, R40, R57 ;  /* 0x0000002828287223 */ /* 0x000fe20000010039 */
[----:B------:R-:W-:-:S02]  /*1cf0*/  FADD.FTZ R57, -R17, R38 ;  /* 0x0000002611397221 */ /* 0x000fc40000010100 */
[----:B------:R0:W2:Y:S01]  /*1d00*/  LDG.E.CONSTANT R38, [R30.64+0xc] ;  /* 0x00000c0c1e267981 */ /* 0x0000a2000c1e9900 */
[----:B------:R-:W-:Y:S01]  /*1d10*/  FADD.FTZ R35, -R15, R54 ;  /* 0x000000360f237221 */ /* 0x000fe20000010100 */
[----:B------:R-:W-:Y:S01]  /*1d20*/  FFMA.FTZ R57, R57, R57, R60 ;  /* 0x0000003939397223 */ /* 0x000fe2000001003c */
[----:B------:R-:W-:Y:S01]  /*1d30*/  FFMA.FTZ R39, R39, R39, R56 ;  /* 0x0000002727277223 */ /* 0x000fe20000010038 */
[----:B------:R3:W4:Y:S01]  /*1d40*/  LDG.E.CONSTANT R54, [R36.64+0x4] ;  /* 0x0000040c24367981 */ /* 0x000722000c1e9900 */
[----:B------:R-:W-:Y:S01]  /*1d50*/  FFMA.FTZ R60, R35, R35, R40 ;  /* 0x00000023233c7223 */ /* 0x000fe20000010028 */
[----:B------:R-:W-:Y:S02]  /*1d60*/  FADD.FTZ R35, -R15, R48 ;  /* 0x000000300f237221 */ /* 0x000fe40000010100 */
[----:B------:R3:W5:Y:S01]  /*1d70*/  LDG.E.CONSTANT R56, [R36.64] ;  /* 0x0000000c24387981 */ /* 0x000762000c1e9900 */
[----:B0-----:R-:W-:-:S03]  /*1d80*/  IMAD.WIDE R30, R41, 0x4, R36 ;  /* 0x00000004291e7825 */ /* 0x001fc600078e0224 */
[----:B------:R3:W2:Y:S04]  /*1d90*/  LDG.E.CONSTANT R48, [R36.64+0x8] ;  /* 0x0000080c24307981 */ /* 0x0006a8000c1e9900 */
[----:B------:R-:W2:Y:S04]  /*1da0*/  LDG.E.CONSTANT R61, [R30.64] ;  /* 0x0000000c1e3d7981 */ /* 0x000ea8000c1e9900 */
[----:B------:R3:W4:Y:S01]  /*1db0*/  LDG.E.CONSTANT R40, [R36.64+0xc] ;  /* 0x00000c0c24287981 */ /* 0x000722000c1e9900 */
[----:B------:R-:W-:-:S03]  /*1dc0*/  FMNMX.FTZ R59, R60, R11, !PT ;  /* 0x0000000b3c3b7209 */ /* 0x000fc60007810000 */
[----:B------:R0:W4:Y:S04]  /*1dd0*/  LDG.E.CONSTANT R55, [R30.64+0x4] ;  /* 0x0000040c1e377981 */ /* 0x000128000c1e9900 */
[----:B------:R0:W4:Y:S01]  /*1de0*/  LDG.E.CONSTANT R11, [R30.64+0x8] ;  /* 0x0000080c1e0b7981 */ /* 0x000122000c1e9900 */
[----:B---3--:R-:W-:Y:S01]  /*1df0*/  FFMA.FTZ R36, R35, R35, R34 ;  /* 0x0000002323247223 */ /* 0x008fe20000010022 */
[----:B------:R-:W-:Y:S02]  /*1e00*/  IMAD.WIDE R34, R41, 0x4, R30 ;  /* 0x0000000429227825 */ /* 0x000fe400078e021e */
[----:B------:R0:W3:Y:S04]  /*1e10*/  LDG.E.CONSTANT R41, [R30.64+0xc] ;  /* 0x00000c0c1e297981 */ /* 0x0000e8000c1e9900 */
[----:B------:R-:W3:Y:S01]  /*1e20*/  LDG.E.CONSTANT R60, [R34.64] ;  /* 0x0000000c223c7981 */ /* 0x000ee2000c1e9900 */
[----:B------:R-:W-:-:S03]  /*1e30*/  FADD.FTZ R58, -R15, R58 ;  /* 0x0000003a0f3a7221 */ /* 0x000fc60000010100 */
[----:B------:R4:W4:Y:S01]  /*1e40*/  LDG.E.CONSTANT R37, [R34.64+0x4] ;  /* 0x0000040c22257981 */ /* 0x000922000c1e9900 */
[----:B------:R-:W-:Y:S01]  /*1e50*/  FFMA.FTZ R58, R58, R58, R57 ;  /* 0x0000003a3a3a7223 */ /* 0x000fe20000010039 */
[----:B------:R-:W-:Y:S02]  /*1e60*/  FMNMX.FTZ R36, R59, R36, !PT ;  /* 0x000000243b247209 */ /* 0x000fe40007810000 */
[----:B------:R4:W4:Y:S04]  /*1e70*/  LDG.E.CONSTANT R57, [R34.64+0x8] ;  /* 0x0000080c22397981 */ /* 0x000928000c1e9900 */
[----:B------:R4:W4:Y:S01]  /*1e80*/  LDG.E.CONSTANT R59, [R34.64+0xc] ;  /* 0x00000c0c223b7981 */ /* 0x000922000c1e9900 */
[----:B------:R-:W-:-:S03]  /*1e90*/  FMNMX.FTZ R36, R36, R58, !PT ;  /* 0x0000003a24247209 */ /* 0x000fc60007810000 */
[----:B------:R1:W4:Y:S01]  /*1ea0*/  LDG.E.CONSTANT R58, [R32.64] ;  /* 0x0000000c203a7981 */ /* 0x000322000c1e9900 */
[----:B-----5:R-:W-:Y:S01]  /*1eb0*/  FADD.FTZ R56, -R13, R56 ;  /* 0x000000380d387221 */ /* 0x020fe20000010100 */
[----:B--2---:R-:W-:-:S04]  /*1ec0*/  FADD.FTZ R61, -R12, R61 ;  /* 0x0000003d0c3d7221 */ /* 0x004fc80000010100 */
[----:B------:R-:W-:-:S04]  /*1ed0*/  FMUL.FTZ R61, R61, R61 ;  /* 0x0000003d3d3d7220 */ /* 0x000fc80000410000 */
[----:B0-----:R-:W-:Y:S01]  /*1ee0*/  FFMA.FTZ R30, R56, R56, R61 ;  /* 0x00000038381e7223 */ /* 0x001fe2000001003d */
[----:B------:R-:W-:Y:S01]  /*1ef0*/  FADD.FTZ R38, -R15, R38 ;  /* 0x000000260f267221 */ /* 0x000fe20000010100 */
[----:B---3--:R-:W-:Y:S01]  /*1f00*/  FADD.FTZ R31, -R10, R60 ;  /* 0x0000003c0a1f7221 */ /* 0x008fe20000010100 */
[----:B----4-:R-:W-:Y:S01]  /*1f10*/  FADD.FTZ R34, -R13, R54 ;  /* 0x000000360d227221 */ /* 0x010fe20000010100 */
[----:B------:R-:W-:Y:S01]  /*1f20*/  FADD.FTZ R55, -R12, R55 ;  /* 0x000000370c377221 */ /* 0x000fe20000010100 */
[----:B------:R1:W2:Y:S01]  /*1f30*/  LDG.E.CONSTANT R61, [R32.64+0x4] ;  /* 0x0000040c203d7981 */ /* 0x0002a2000c1e9900 */
[----:B------:R-:W-:Y:S01]  /*1f40*/  FFMA.FTZ R31, R31, R31, R30 ;  /* 0x0000001f1f1f7223 */ /* 0x000fe2000001001e */
[----:B------:R-:W-:Y:S02]  /*1f50*/  MOV R30, R4 ;  /* 0x00000004001e7202 */ /* 0x000fe40000000f00 */
[----:B------:R1:W3:Y:S02]  /*1f60*/  LDG.E.CONSTANT R56, [R32.64+0x8] ;  /* 0x0000080c20387981 */ /* 0x0002e4000c1e9900 */
[----:B------:R-:W-:-:S02]  /*1f70*/  FMNMX.FTZ R42, R31, R42, !PT ;  /* 0x0000002a1f2a7209 */ /* 0x000fc40007810000 */
[----:B------:R-:W-:Y:S01]  /*1f80*/  MOV R31, R29 ;  /* 0x0000001d001f7202 */ /* 0x000fe20000000f00 */
[----:B------:R-:W-:Y:S01]  /*1f90*/  FFMA.FTZ R54, R38, R38, R39 ;  /* 0x0000002626367223 */ /* 0x000fe20000010027 */
[----:B------:R1:W4:Y:S04]  /*1fa0*/  LDG.E.CONSTANT R60, [R32.64+0xc] ;  /* 0x00000c0c203c7981 */ /* 0x000328000c1e9900 */
[----:B------:R0:W5:Y:S01]  /*1fb0*/  LDG.E.CONSTANT R39, [R30.64] ;  /* 0x0000000c1e277981 */ /* 0x000162000c1e9900 */
[----:B------:R-:W-:-:S03]  /*1fc0*/  FMUL.FTZ R55, R55, R55 ;  /* 0x0000003737377220 */ /* 0x000fc60000410000 */
[----:B------:R0:W4:Y:S04]  /*1fd0*/  LDG.E.CONSTANT R35, [R30.64+0x8] ;  /* 0x0000080c1e237981 */ /* 0x000128000c1e9900 */
[----:B-1----:R0:W4:Y:S01]  /*1fe0*/  LDG.E.CONSTANT R33, [R30.64+0x4] ;  /* 0x0000040c1e217981 */ /* 0x002122000c1e9900 */
[----:B------:R-:W-:-:S03]  /*1ff0*/  FFMA.FTZ R34, R34, R34, R55 ;  /* 0x0000002222227223 */ /* 0x000fc60000010037 */
[----:B------:R0:W4:Y:S01]  /*2000*/  LDG.E.CONSTANT R55, [R30.64+0xc] ;  /* 0x00000c0c1e377981 */ /* 0x000122000c1e9900 */
[----:B------:R-:W-:-:S05]  /*2010*/  I2FP.F32.S32 R32, R46 ;  /* 0x0000002e00207245 */ /* 0x000fca0000201400 */
[----:B------:R-:W-:-:S05]  /*2020*/  FADD.FTZ R32, -R19, R32 ;  /* 0x0000002013207221 */ /* 0x000fca0000010100 */
[----:B------:R-:W-:-:S04]  /*2030*/  FMNMX.FTZ R6, |R32|, R6, !PT ;  /* 0x0000000620067209 */ /* 0x000fc80007810200 */
[----:B------:R-:W-:-:S04]  /*2040*/  FMNMX.FTZ R6, |R32|, R6, !PT ;  /* 0x0000000620067209 */ /* 0x000fc80007810200 */
[----:B------:R-:W-:-:S04]  /*2050*/  FMNMX.FTZ R6, |R32|, R6, !PT ;  /* 0x0000000620067209 */ /* 0x000fc80007810200 */
[----:B------:R-:W-:Y:S02]  /*2060*/  FMNMX.FTZ R6, |R32|, R6, !PT ;  /* 0x0000000620067209 */ /* 0x000fe40007810200 */
[----:B------:R-:W-:-:S05]  /*2070*/  I2FP.F32.S32 R32, R43 ;  /* 0x0000002b00207245 */ /* 0x000fca0000201400 */
[----:B------:R-:W-:-:S05]  /*2080*/  FADD.FTZ R32, -R20, R32 ;  /* 0x0000002014207221 */ /* 0x000fca0000010100 */
[----:B------:R-:W-:Y:S02]  /*2090*/  FMNMX.FTZ R32, |R32|, R5, !PT ;  /* 0x0000000520207209 */ /* 0x000fe40007810200 */
[C---:B------:R-:W-:Y:S02]  /*20a0*/  IADD3 R5, R43.reuse, 0x1, RZ ;  /* 0x000000012b057810 */ /* 0x040fe40007ffe0ff */
[----:B0-----:R-:W-:Y:S02]  /*20b0*/  IADD3 R30, R43, 0x2, RZ ;  /* 0x000000022b1e7810 */ /* 0x001fe40007ffe0ff */
[----:B------:R-:W-:Y:S01]  /*20c0*/  I2FP.F32.S32 R5, R5 ;  /* 0x0000000500057245 */ /* 0x000fe20000201400 */
[----:B------:R-:W-:Y:S01]  /*20d0*/  FADD.FTZ R11, -R12, R11 ;  /* 0x0000000b0c0b7221 */ /* 0x000fe20000010100 */
[----:B------:R-:W-:Y:S01]  /*20e0*/  I2FP.F32.S32 R31, R30 ;  /* 0x0000001e001f7245 */ /* 0x000fe20000201400 */
[----:B------:R-:W-:Y:S02]  /*20f0*/  FADD.FTZ R37, -R10, R37 ;  /* 0x000000250a257221 */ /* 0x000fe40000010100 */
[C---:B------:R-:W-:Y:S01]  /*2100*/  FADD.FTZ R5, -R20.reuse, R5 ;  /* 0x0000000514057221 */ /* 0x040fe20000010100 */
[----:B------:R-:W-:Y:S01]  /*2110*/  FADD.FTZ R48, -R13, R48 ;  /* 0x000000300d307221 */ /* 0x000fe20000010100 */
[----:B------:R-:W-:Y:S01]  /*2120*/  FMUL.FTZ R11, R11, R11 ;  /* 0x0000000b0b0b7220 */ /* 0x000fe20000410000 */
[----:B------:R-:W-:Y:S01]  /*2130*/  FADD.FTZ R30, -R20, R31 ;  /* 0x0000001f141e7221 */ /* 0x000fe20000010100 */
[----:B------:R-:W-:Y:S01]  /*2140*/  FFMA.FTZ R31, R37, R37, R34 ;  /* 0x00000025251f7223 */ /* 0x000fe20000010022 */
[----:B------:R-:W-:Y:S01]  /*2150*/  FMNMX.FTZ R5, R32, |R5|, !PT ;  /* 0x4000000520057209 */ /* 0x000fe20007810000 */
[----:B------:R-:W-:Y:S01]  /*2160*/  FFMA.FTZ R32, R48, R48, R11 ;  /* 0x0000003030207223 */ /* 0x000fe2000001000b */
[----:B------:R-:W-:Y:S01]  /*2170*/  FADD.FTZ R57, -R10, R57 ;  /* 0x000000390a397221 */ /* 0x000fe20000010100 */
[----:B------:R-:W-:Y:S01]  /*2180*/  FADD.FTZ R41, -R12, R41 ;  /* 0x000000290c297221 */ /* 0x000fe20000010100 */
[----:B------:R-:W-:-:S02]  /*2190*/  IADD3 R11, R43, 0x3, RZ ;  /* 0x000000032b0b7810 */ /* 0x000fc40007ffe0ff */
[----:B------:R-:W-:Y:S01]  /*21a0*/  IADD3 R43, R43, 0x4, RZ ;  /* 0x000000042b2b7810 */ /* 0x000fe20007ffe0ff */
[----:B------:R-:W-:Y:S01]  /*21b0*/  FFMA.FTZ R57, R57, R57, R32 ;  /* 0x0000003939397223 */ /* 0x000fe20000010020 */
[----:B------:R-:W-:Y:S02]  /*21c0*/  IADD3 R34, R22, -0x3, RZ ;  /* 0xfffffffd16227810 */ /* 0x000fe40007ffe0ff */
[----:B------:R-:W-:Y:S01]  /*21d0*/  FMNMX.FTZ R42, R42, R31, !PT ;  /* 0x0000001f2a2a7209 */ /* 0x000fe20007810000 */
[----:B------:R-:W-:Y:S01]  /*21e0*/  FADD.FTZ R31, -R14, R58 ;  /* 0x0000003a0e1f7221 */ /* 0x000fe20000010100 */
[----:B------:R-:W-:Y:S01]  /*21f0*/  FADD.FTZ R40, -R13, R40 ;  /* 0x000000280d287221 */ /* 0x000fe20000010100 */
[----:B------:R-:W-:Y:S01]  /*2200*/  FMUL.FTZ R41, R41, R41 ;  /* 0x0000002929297220 */ /* 0x000fe20000410000 */
[----:B------:R-:W-:Y:S01]  /*2210*/  ISETP.GE.AND P4, PT, R43, R34, PT ;  /* 0x000000222b00720c */ /* 0x000fe20003f86270 */
[----:B------:R-:W-:Y:S01]  /*2220*/  FADD.FTZ R59, -R10, R59 ;  /* 0x0000003b0a3b7221 */ /* 0x000fe20000010100 */
[----:B------:R-:W-:Y:S01]  /*2230*/  FMNMX.FTZ R5, R5, |R30|, !PT ;  /* 0x4000001e05057209 */ /* 0x000fe20007810000 */
[----:B------:R-:W-:Y:S01]  /*2240*/  FFMA.FTZ R30, R40, R40, R41 ;  /* 0x00000028281e7223 */ /* 0x000fe20000010029 */
[----:B------:R-:W-:-:S02]  /*2250*/  FMNMX.FTZ R31, |R31|, R0, !PT ;  /* 0x000000001f1f7209 */ /* 0x000fc40007810200 */
[----:B------:R-:W-:Y:S02]  /*2260*/  FMNMX.FTZ R8, |R47|, R8, !PT ;  /* 0x000000082f087209 */ /* 0x000fe40007810200 */
[----:B------:R-:W-:Y:S02]  /*2270*/  FMNMX.FTZ R44, R49, R44, !PT ;  /* 0x0000002c312c7209 */ /* 0x000fe40007810000 */
[----:B------:R-:W-:Y:S02]  /*2280*/  I2FP.F32.S32 R11, R11 ;  /* 0x0000000b000b7245 */ /* 0x000fe40000201400 */
[----:B------:R-:W-:Y:S02]  /*2290*/  FMNMX.FTZ R8, |R47|, R8, !PT ;  /* 0x000000082f087209 */ /* 0x000fe40007810200 */
[----:B------:R-:W-:Y:S02]  /*22a0*/  FMNMX.FTZ R44, R49, R44, !PT ;  /* 0x0000002c312c7209 */ /* 0x000fe40007810000 */
[----:B------:R-:W-:-:S02]  /*22b0*/  FMNMX.FTZ R42, R42, R57, !PT ;  /* 0x000000392a2a7209 */ /* 0x000fc40007810000 */
[----:B------:R-:W-:Y:S02]  /*22c0*/  FMNMX.FTZ R8, |R47|, R8, !PT ;  /* 0x000000082f087209 */ /* 0x000fe40007810200 */
[----:B------:R-:W-:Y:S02]  /*22d0*/  FMNMX.FTZ R44, R49, R44, !PT ;  /* 0x0000002c312c7209 */ /* 0x000fe40007810000 */
[----:B------:R-:W-:Y:S02]  /*22e0*/  IADD3 R4, P5, R4, 0x10, RZ ;  /* 0x0000001004047810 */ /* 0x000fe40007fbe0ff */
[----:B------:R-:W-:Y:S02]  /*22f0*/  FMNMX.FTZ R8, |R47|, R8, !PT ;  /* 0x000000082f087209 */ /* 0x000fe40007810200 */
[----:B------:R-:W-:Y:S02]  /*2300*/  FMNMX.FTZ R44, R49, R44, !PT ;  /* 0x0000002c312c7209 */ /* 0x000fe40007810000 */
[----:B------:R-:W-:Y:S01]  /*2310*/  IADD3.X R29, RZ, R29, RZ, P5, !PT ;  /* 0x0000001dff1d7210 */ /* 0x000fe20002ffe4ff */
[----:B--2---:R-:W-:Y:S01]  /*2320*/  FADD.FTZ R34, -R14, R61 ;  /* 0x0000003d0e227221 */ /* 0x004fe20000010100 */
[----:B------:R-:W-:Y:S01]  /*2330*/  FFMA.FTZ R61, R59, R59, R30 ;  /* 0x0000003b3b3d7223 */ /* 0x000fe2000001001e */
[----:B------:R-:W-:Y:S01]  /*2340*/  FADD.FTZ R30, -R20, R11 ;  /* 0x0000000b141e7221 */ /* 0x000fe20000010100 */
[----:B---3--:R-:W-:Y:S01]  /*2350*/  FADD.FTZ R37, -R14, R56 ;  /* 0x000000380e257221 */ /* 0x008fe20000010100 */
[----:B-----5:R-:W-:-:S05]  /*2360*/  FADD.FTZ R32, -R18, |R39| ;  /* 0x4000002712207221 */ /* 0x020fca0000010100 */
[----:B------:R-:W-:Y:S01]  /*2370*/  FMNMX.FTZ R32, |R32|, R7, !PT ;  /* 0x0000000720207209 */ /* 0x000fe20007810200 */
[C---:B----4-:R-:W-:Y:S01]  /*2380*/  FADD.FTZ R33, -R18.reuse, |R33| ;  /* 0x4000002112217221 */ /* 0x050fe20000010100 */
[----:B------:R-:W-:Y:S01]  /*2390*/  FADD.FTZ R35, -R18, |R35| ;  /* 0x4000002312237221 */ /* 0x000fe20000010100 */
[----:B------:R-:W-:-:S03]  /*23a0*/  FMNMX.FTZ R0, R31, |R34|, !PT ;  /* 0x400000221f007209 */ /* 0x000fc60007810000 */
[----:B------:R-:W-:Y:S01]  /*23b0*/  FMNMX.FTZ R32, R32, |R33|, !PT ;  /* 0x4000002120207209 */ /* 0x000fe20007810000 */
[----:B------:R-:W-:Y:S01]  /*23c0*/  FADD.FTZ R11, -R18, |R55| ;  /* 0x40000037120b7221 */ /* 0x000fe20000010100 */
[----:B------:R-:W-:Y:S01]  /*23d0*/  FADD.FTZ R31, -R14, R60 ;  /* 0x0000003c0e1f7221 */ /* 0x000fe20000010100 */
[----:B------:R-:W-:Y:S02]  /*23e0*/  FMNMX.FTZ R0, R0, |R37|, !PT ;  /* 0x4000002500007209 */ /* 0x000fe40007810000 */
[----:B------:R-:W-:Y:S01]  /*23f0*/  FMNMX.FTZ R32, R32, |R35|, !PT ;  /* 0x4000002320207209 */ /* 0x000fe20007810000 */
[----:B------:R-:W-:Y:S01]  /*2400*/  FADD.FTZ R57, |R11|, -RZ ;  /* 0x800000ff0b397221 */ /* 0x000fe20000010200 */
[----:B------:R-:W-:Y:S01]  /*2410*/  FMNMX.FTZ R5, R5, |R30|, !PT ;  /* 0x4000001e05057209 */ /* 0x000fe20007810000 */
[----:B------:R-:W-:Y:S01]  /*2420*/  FADD.FTZ R55, |R30|, -RZ ;  /* 0x800000ff1e377221 */ /* 0x000fe20000010200 */
[----:B------:R-:W-:Y:S01]  /*2430*/  FMNMX.FTZ R7, R32, |R11|, !PT ;  /* 0x4000000b20077209 */ /* 0x000fe20007810000 */
[----:B------:R-:W-:Y:S01]  /*2440*/  FADD.FTZ R59, |R31|, -RZ ;  /* 0x800000ff1f3b7221 */ /* 0x000fe20000010200 */
[----:B------:R-:W-:-:S02]  /*2450*/  FMNMX.FTZ R0, R0, |R31|, !PT ;  /* 0x4000001f00007209 */ /* 0x000fc40007810000 */
[----:B------:R-:W-:Y:S02]  /*2460*/  FMNMX.FTZ R11, R36, R54, !PT ;  /* 0x00000036240b7209 */ /* 0x000fe40007810000 */
[----:B------:R-:W-:Y:S01]  /*2470*/  FMNMX.FTZ R42, R42, R61, !PT ;  /* 0x0000003d2a2a7209 */ /* 0x000fe20007810000 */
[----:B------:R-:W-:Y:S05]  /*2480*/  @!P4 BRA `(.L_x_283) ;  /* 0xfffff6500000c947 */ /* 0x000fea000383ffff */
[----:B------:R-:W-:Y:S05]  /*2490*/  BSYNC B3 ;  /* 0x0000000000037941 */ /* 0x000fea0003800000 */
.L_x_282:
[----:B0-----:R-:W-:Y:S05]  /*24a0*/  BSYNC B2 ;  /* 0x0000000000027941 */ /* 0x001fea0003800000 */
.L_x_281:
[----:B------:R-:W-:Y:S01]  /*24b0*/  I2FP.F32.S32 R30, R46 ;  /* 0x0000002e001e7245 */ /* 0x000fe20000201400 */
[----:B------:R-:W-:Y:S01]  /*24c0*/  IMAD R48, R28, c[0x0][0x0], R27 ;  /* 0x000000001c307a24 */ /* 0x000fe200078e021b */
[----:B------:R-:W-:Y:S01]  /*24d0*/  FADD.FTZ R31, |R47|, -RZ ;  /* 0x800000ff2f1f7221 */ /* 0x000fe20000010200 */
[----:B------:R-:W-:Y:S02]  /*24e0*/  BSSY B2, `(.L_x_284) ;  /* 0x0000060000027945 */ /* 0x000fe40003800000 */
[----:B------:R-:W-:Y:S01]  /*24f0*/  FADD.FTZ R30, -R19, R30 ;  /* 0x0000001e131e7221 */ /* 0x000fe20000010100 */
[----:B------:R-:W-:-:S03]  /*2500*/  IMAD R48, R48, 0x2c, RZ ;  /* 0x0000002c30307824 */ /* 0x000fc600078e02ff */
[----:B------:R-:W-:Y:S01]  /*2510*/  FADD.FTZ R33, |R30|, -RZ ;  /* 0x800000ff1e217221 */ /* 0x000fe20000010200 */
[----:B------:R-:W-:Y:S01]  /*2520*/  IADD3 R30, R22, -R43, RZ ;  /* 0x8000002b161e7210 */ /* 0x000fe20007ffe0ff */
[----:B------:R0:W-:Y:S03]  /*2530*/  STS [R48+0x18], R31 ;  /* 0x0000181f30007388 */ /* 0x0001e60000000800 */
[----:B------:R-:W-:Y:S01]  /*2540*/  ISETP.GT.AND P4, PT, R30, 0x1, PT ;  /* 0x000000011e00780c */ /* 0x000fe20003f84270 */
[----:B------:R0:W-:-:S12]  /*2550*/  STS [R48+0x4], R33 ;  /* 0x0000042130007388 */ /* 0x0001d80000000800 */
[----:B------:R-:W-:Y:S05]  /*2560*/  @!P4 BRA `(.L_x_285) ;  /* 0x000005700000c947 */ /* 0x000fea0003800000 */
[----:B0-----:R-:W-:Y:S02]  /*2570*/  MOV R30, c[0x0][0x1a8] ;  /* 0x00006a00001e7a02 */ /* 0x001fe40000000f00 */
[----:B------:R-:W-:Y:S02]  /*2580*/  MOV R37, c[0x0][0x1a8] ;  /* 0x00006a0000257a02 */ /* 0x000fe40000000f00 */
[----:B------:R-:W-:Y:S02]  /*2590*/  SHF.R.S32.HI R30, RZ, 0x1f, R30 ;  /* 0x0000001fff1e7819 */ /* 0x000fe4000001141e */
[----:B------:R-:W-:-:S04]  /*25a0*/  LEA R54, P0, R37, R4, 0x2 ;  /* 0x0000000425367211 */ /* 0x000fc800078010ff */
[----:B------:R-:W-:-:S05]  /*25b0*/  LEA.HI.X R55, R37, R29, R30, 0x2, P0 ;  /* 0x0000001d25377211 */ /* 0x000fca00000f141e */
[C---:B------:R-:W-:Y:S01]  /*25c0*/  IMAD.WIDE R40, R37.reuse, 0x4, R54 ;  /* 0x0000000425287825 */ /* 0x040fe200078e0236 */
[----:B------:R0:W2:Y:S04]  /*25d0*/  LDG.E.CONSTANT R58, [R54.64+0x4] ;  /* 0x0000040c363a7981 */ /* 0x0000a8000c1e9900 */
[----:B------:R3:W4:Y:S01]  /*25e0*/  LDG.E.CONSTANT R59, [R40.64+0x4] ;  /* 0x0000040c283b7981 */ /* 0x000722000c1e9900 */
[----:B------:R-:W-:-:S03]  /*25f0*/  IMAD.WIDE R38, R37, 0x4, R40 ;  /* 0x0000000425267825 */ /* 0x000fc600078e0228 */
[----:B------:R3:W5:Y:S03]  /*2600*/  LDG.E.CONSTANT R57, [R40.64] ;  /* 0x0000000c28397981 */ /* 0x000766000c1e9900 */
[C---:B------:R-:W-:Y:S01]  /*2610*/  IMAD.WIDE R30, R37.reuse, 0x4, R38 ;  /* 0x00000004251e7825 */ /* 0x040fe200078e0226 */
[----:B------:R0:W5:Y:S04]  /*2620*/  LDG.E.CONSTANT R56, [R54.64] ;  /* 0x0000000c36387981 */ /* 0x000168000c1e9900 */
[----:B------:R1:W5:Y:S01]  /*2630*/  LDG.E.CONSTANT R60, [R38.64] ;  /* 0x0000000c263c7981 */ /* 0x000362000c1e9900 */
[----:B------:R-:W-:-:S03]  /*2640*/  IMAD.WIDE R32, R37, 0x4, R30 ;  /* 0x0000000425207825 */ /* 0x000fc600078e021e */
[----:B---3--:R3:W5:Y:S03]  /*2650*/  LDG.E.CONSTANT R41, [R30.64] ;  /* 0x0000000c1e297981 */ /* 0x008766000c1e9900 */
[C---:B------:R-:W-:Y:S01]  /*2660*/  IMAD.WIDE R34, R37.reuse, 0x4, R32 ;  /* 0x0000000425227825 */ /* 0x040fe200078e0220 */
[----:B------:R0:W5:Y:S04]  /*2670*/  LDG.E.CONSTANT R40, [R32.64] ;  /* 0x0000000c20287981 */ /* 0x000168000c1e9900 */
[----:B------:R3:W5:Y:S01]  /*2680*/  LDG.E.CONSTANT R61, [R34.64] ;  /* 0x0000000c223d7981 */ /* 0x000762000c1e9900 */
[----:B------:R-:W-:-:S03]  /*2690*/  IMAD.WIDE R36, R37, 0x4, R34 ;  /* 0x0000000425247825 */ /* 0x000fc600078e0222 */
[----:B-1----:R1:W5:Y:S04]  /*26a0*/  LDG.E.CONSTANT R38, [R38.64+0x4] ;  /* 0x0000040c26267981 */ /* 0x002368000c1e9900 */
[----:B0-----:R0:W5:Y:S04]  /*26b0*/  LDG.E.CONSTANT R54, [R36.64] ;  /* 0x0000000c24367981 */ /* 0x001168000c1e9900 */
[----:B---3--:R3:W5:Y:S04]  /*26c0*/  LDG.E.CONSTANT R35, [R34.64+0x4] ;  /* 0x0000040c22237981 */ /* 0x008768000c1e9900 */
[----:B------:R1:W5:Y:S04]  /*26d0*/  LDG.E.CONSTANT R55, [R30.64+0x4] ;  /* 0x0000040c1e377981 */ /* 0x000368000c1e9900 */
[----:B------:R3:W5:Y:S04]  /*26e0*/  LDG.E.CONSTANT R32, [R32.64+0x4] ;  /* 0x0000040c20207981 */ /* 0x000768000c1e9900 */
[----:B0-----:R0:W5:Y:S01]  /*26f0*/  LDG.E.CONSTANT R37, [R36.64+0x4] ;  /* 0x0000040c24257981 */ /* 0x001162000c1e9900 */
[----:B-1----:R-:W-:-:S02]  /*2700*/  MOV R30, R4 ;  /* 0x00000004001e7202 */ /* 0x002fc40000000f00 */
[----:B------:R-:W-:-:S05]  /*2710*/  MOV R31, R29 ;  /* 0x0000001d001f7202 */ /* 0x000fca0000000f00 */
[----:B------:R1:W5:Y:S04]  /*2720*/  LDG.E.CONSTANT R39, [R30.64] ;  /* 0x0000000c1e277981 */ /* 0x000368000c1e9900 */
[----:B---3--:R1:W3:Y:S01]  /*2730*/  LDG.E.CONSTANT R34, [R30.64+0x4] ;  /* 0x0000040c1e227981 */ /* 0x0082e2000c1e9900 */
[----:B0-----:R-:W-:-:S05]  /*2740*/  I2FP.F32.S32 R36, R46 ;  /* 0x0000002e00247245 */ /* 0x001fca0000201400 */
[----:B------:R-:W-:-:S05]  /*2750*/  FADD.FTZ R33, -R19, R36 ;  /* 0x0000002413217221 */ /* 0x000fca0000010100 */
[----:B------:R-:W-:-:S04]  /*2760*/  FMNMX.FTZ R6, R6, |R33|, !PT ;  /* 0x4000002106067209 */ /* 0x000fc80007810000 */
[----:B------:R-:W-:Y:S02]  /*2770*/  FMNMX.FTZ R6, |R33|, R6, !PT ;  /* 0x0000000621067209 */ /* 0x000fe40007810200 */
[----:B------:R-:W-:-:S05]  /*2780*/  I2FP.F32.S32 R33, R43 ;  /* 0x0000002b00217245 */ /* 0x000fca0000201400 */
[----:B------:R-:W-:Y:S01]  /*2790*/  FADD.FTZ R33, -R20, R33 ;  /* 0x0000002114217221 */ /* 0x000fe20000010100 */
[----:B------:R-:W-:Y:S02]  /*27a0*/  FMNMX.FTZ R8, R8, |R47|, !PT ;  /* 0x4000002f08087209 */ /* 0x000fe40007810000 */
[----:B------:R-:W-:Y:S02]  /*27b0*/  FMNMX.FTZ R44, R44, R49, !PT ;  /* 0x000000312c2c7209 */ /* 0x000fe40007810000 */
[----:B------:R-:W-:Y:S02]  /*27c0*/  FMNMX.FTZ R5, R5, |R33|, !PT ;  /* 0x4000002105057209 */ /* 0x000fe40007810000 */
[----:B------:R-:W-:Y:S02]  /*27d0*/  IADD3 R4, P4, R4, 0x8, RZ ;  /* 0x0000000804047810 */ /* 0x000fe40007f9e0ff */
[----:B------:R-:W-:Y:S02]  /*27e0*/  PLOP3.LUT P0, PT, PT, PT, PT, 0x8, 0x0 ;  /* 0x000000000000781c */ /* 0x000fe40003f0e170 */
[----:B------:R-:W-:-:S02]  /*27f0*/  FMNMX.FTZ R8, |R47|, R8, !PT ;  /* 0x000000082f087209 */ /* 0x000fc40007810200 */
[----:B------:R-:W-:Y:S02]  /*2800*/  FMNMX.FTZ R44, R49, R44, !PT ;  /* 0x0000002c312c7209 */ /* 0x000fe40007810000 */
[----:B------:R-:W-:Y:S01]  /*2810*/  IADD3.X R29, RZ, R29, RZ, P4, !PT ;  /* 0x0000001dff1d7210 */ /* 0x000fe200027fe4ff */
[----:B--2---:R-:W-:Y:S01]  /*2820*/  FADD.FTZ R58, -R17, R58 ;  /* 0x0000003a113a7221 */ /* 0x004fe20000010100 */
[----:B----4-:R-:W-:-:S04]  /*2830*/  FADD.FTZ R59, -R16, R59 ;  /* 0x0000003b103b7221 */ /* 0x010fc80000010100 */
[----:B------:R-:W-:Y:S01]  /*2840*/  FMUL.FTZ R59, R59, R59 ;  /* 0x0000003b3b3b7220 */ /* 0x000fe20000410000 */
[----:B-----5:R-:W-:-:S03]  /*2850*/  FADD.FTZ R57, -R16, R57 ;  /* 0x0000003910397221 */ /* 0x020fc60000010100 */
[----:B-1----:R-:W-:Y:S01]  /*2860*/  FFMA.FTZ R30, R58, R58, R59 ;  /* 0x0000003a3a1e7223 */ /* 0x002fe2000001003b */
[----:B------:R-:W-:Y:S01]  /*2870*/  FADD.FTZ R56, -R17, R56 ;  /* 0x0000003811387221 */ /* 0x000fe20000010100 */
[----:B------:R-:W-:Y:S01]  /*2880*/  FMUL.FTZ R57, R57, R57 ;  /* 0x0000003939397220 */ /* 0x000fe20000410000 */
[----:B------:R-:W-:Y:S01]  /*2890*/  FADD.FTZ R40, -R13, R40 ;  /* 0x000000280d287221 */ /* 0x000fe20000010100 */
[----:B------:R-:W-:-:S04]  /*28a0*/  FADD.FTZ R61, -R12, R61 ;  /* 0x0000003d0c3d7221 */ /* 0x000fc80000010100 */
[----:B------:R-:W-:Y:S01]  /*28b0*/  FMUL.FTZ R61, R61, R61 ;  /* 0x0000003d3d3d7220 */ /* 0x000fe20000410000 */
[----:B------:R-:W-:-:S03]  /*28c0*/  FADD.FTZ R31, -R15, R38 ;  /* 0x000000260f1f7221 */ /* 0x000fc60000010100 */
[----:B------:R-:W-:Y:S01]  /*28d0*/  FFMA.FTZ R61, R40, R40, R61 ;  /* 0x00000028283d7223 */ /* 0x000fe2000001003d */
[----:B------:R-:W-:Y:S01]  /*28e0*/  FADD.FTZ R54, -R10, R54 ;  /* 0x000000360a367221 */ /* 0x000fe20000010100 */
[----:B------:R-:W-:-:S03]  /*28f0*/  FADD.FTZ R35, -R12, R35 ;  /* 0x000000230c237221 */ /* 0x000fc60000010100 */
[----:B------:R-:W-:Y:S01]  /*2900*/  FFMA.FTZ R61, R54, R54, R61 ;  /* 0x00000036363d7223 */ /* 0x000fe2000001003d */
[----:B------:R-:W-:Y:S01]  /*2910*/  FFMA.FTZ R54, R31, R31, R30 ;  /* 0x0000001f1f367223 */ /* 0x000fe2000001001e */
[----:B------:R-:W-:Y:S01]  /*2920*/  IADD3 R31, R43, 0x1, RZ ;  /* 0x000000012b1f7810 */ /* 0x000fe20007ffe0ff */
[----:B------:R-:W-:Y:S01]  /*2930*/  FFMA.FTZ R57, R56, R56, R57 ;  /* 0x0000003838397223 */ /* 0x000fe20000010039 */
[----:B------:R-:W-:Y:S01]  /*2940*/  FADD.FTZ R60, -R15, R60 ;  /* 0x0000003c0f3c7221 */ /* 0x000fe20000010100 */
[----:B------:R-:W-:Y:S01]  /*2950*/  FMUL.FTZ R35, R35, R35 ;  /* 0x0000002323237220 */ /* 0x000fe20000410000 */
[----:B------:R-:W-:Y:S01]  /*2960*/  FADD.FTZ R32, -R13, R32 ;  /* 0x000000200d207221 */ /* 0x000fe20000010100 */
[----:B------:R-:W-:Y:S01]  /*2970*/  FADD.FTZ R41, -R14, R41 ;  /* 0x000000290e297221 */ /* 0x000fe20000010100 */
[----:B------:R-:W-:Y:S01]  /*2980*/  I2FP.F32.S32 R31, R31 ;  /* 0x0000001f001f7245 */ /* 0x000fe20000201400 */
[----:B------:R-:W-:Y:S01]  /*2990*/  FFMA.FTZ R36, R60, R60, R57 ;  /* 0x0000003c3c247223 */ /* 0x000fe20000010039 */
[----:B------:R-:W-:Y:S01]  /*29a0*/  FFMA.FTZ R32, R32, R32, R35 ;  /* 0x0000002020207223 */ /* 0x000fe20000010023 */
[----:B------:R-:W-:Y:S01]  /*29b0*/  FADD.FTZ R37, -R10, R37 ;  /* 0x000000250a257221 */ /* 0x000fe20000010100 */
[----:B------:R-:W-:Y:S01]  /*29c0*/  FMNMX.FTZ R42, R42, R61, !PT ;  /* 0x0000003d2a2a7209 */ /* 0x000fe20007810000 */
[----:B------:R-:W-:Y:S01]  /*29d0*/  FADD.FTZ R59, -R14, R55 ;  /* 0x000000370e3b7221 */ /* 0x000fe20000010100 */
[----:B------:R-:W-:Y:S01]  /*29e0*/  FADD.FTZ R30, -R18, |R39| ;  /* 0x40000027121e7221 */ /* 0x000fe20000010100 */
[----:B------:R-:W-:Y:S01]  /*29f0*/  FFMA.FTZ R61, R37, R37, R32 ;  /* 0x00000025253d7223 */ /* 0x000fe20000010020 */
[----:B------:R-:W-:Y:S01]  /*2a00*/  FMNMX.FTZ R0, R0, |R41|, !PT ;  /* 0x4000002900007209 */ /* 0x000fe20007810000 */
[----:B---3--:R-:W-:-:S02]  /*2a10*/  FADD.FTZ R34, -R18, |R34| ;  /* 0x4000002212227221 */ /* 0x008fc40000010100 */
[----:B------:R-:W-:Y:S01]  /*2a20*/  FMNMX.FTZ R7, R7, |R30|, !PT ;  /* 0x4000001e07077209 */ /* 0x000fe20007810000 */
[----:B------:R-:W-:Y:S01]  /*2a30*/  FADD.FTZ R30, -R20, R31 ;  /* 0x0000001f141e7221 */ /* 0x000fe20000010100 */
[----:B------:R-:W-:Y:S01]  /*2a40*/  FMNMX.FTZ R11, R11, R36, !PT ;  /* 0x000000240b0b7209 */ /* 0x000fe20007810000 */
[----:B------:R-:W-:Y:S01]  /*2a50*/  FADD.FTZ R57, |R34|, -RZ ;  /* 0x800000ff22397221 */ /* 0x000fe20000010200 */
[----:B------:R-:W-:Y:S01]  /*2a60*/  FMNMX.FTZ R0, R0, |R59|, !PT ;  /* 0x4000003b00007209 */ /* 0x000fe20007810000 */
[----:B------:R-:W-:Y:S01]  /*2a70*/  FADD.FTZ R55, |R30|, -RZ ;  /* 0x800000ff1e377221 */ /* 0x000fe20000010200 */
[----:B------:R-:W-:Y:S01]  /*2a80*/  IADD3 R43, R43, 0x2, RZ ;  /* 0x000000022b2b7810 */ /* 0x000fe20007ffe0ff */
[----:B------:R-:W-:Y:S01]  /*2a90*/  FADD.FTZ R59, |R59|, -RZ ;  /* 0x800000ff3b3b7221 */ /* 0x000fe20000010200 */
[----:B------:R-:W-:Y:S02]  /*2aa0*/  FMNMX.FTZ R5, R5, |R30|, !PT ;  /* 0x4000001e05057209 */ /* 0x000fe40007810000 */
[----:B------:R-:W-:-:S02]  /*2ab0*/  FMNMX.FTZ R7, R7, |R34|, !PT ;  /* 0x4000002207077209 */ /* 0x000fc40007810000 */
[----:B------:R-:W-:Y:S02]  /*2ac0*/  FMNMX.FTZ R11, R11, R54, !PT ;  /* 0x000000360b0b7209 */ /* 0x000fe40007810000 */
[----:B------:R-:W-:-:S02]  /*2ad0*/  FMNMX.FTZ R42, R42, R61, !PT ;  /* 0x0000003d2a2a7209 */ /* 0x000fc40007810000 */
.L_x_285:
[----:B0-----:R-:W-:Y:S05]  /*2ae0*/  BSYNC B2 ;  /* 0x0000000000027941 */ /* 0x001fea0003800000 */
.L_x_284:
[----:B------:R-:W-:Y:S01]  /*2af0*/  ISETP.LT.OR P0, PT, R43, R22, P0 ;  /* 0x000000162b00720c */ /* 0x000fe20000701670 */
[----:B------:R-:W-:-:S12]  /*2b00*/  BSSY B2, `(.L_x_286) ;  /* 0x0000036000027945 */ /* 0x000fd80003800000 */
[----:B------:R-:W-:Y:S05]  /*2b10*/  @!P0 BRA `(.L_x_287) ;  /* 0x0000034000008947 */ /* 0x000fea0003800000 */
[----:B------:R-:W-:Y:S02]  /*2b20*/  MOV R30, c[0x0][0x1a8] ;  /* 0x00006a00001e7a02 */ /* 0x000fe40000000f00 */
[----:B------:R-:W-:Y:S02]  /*2b30*/  MOV R55, c[0x0][0x1a8] ;  /* 0x00006a0000377a02 */ /* 0x000fe40000000f00 */
[----:B------:R-:W-:Y:S02]  /*2b40*/  SHF.R.S32.HI R30, RZ, 0x1f, R30 ;  /* 0x0000001fff1e7819 */ /* 0x000fe4000001141e */
[----:B------:R-:W-:-:S04]  /*2b50*/  LEA R36, P0, R55, R4, 0x2 ;  /* 0x0000000437247211 */ /* 0x000fc800078010ff */
[----:B------:R-:W-:-:S05]  /*2b60*/  LEA.HI.X R37, R55, R29, R30, 0x2, P0 ;  /* 0x0000001d37257211 */ /* 0x000fca00000f141e */
[C---:B------:R-:W-:Y:S02]  /*2b70*/  IMAD.WIDE R38, R55.reuse, 0x4, R36 ;  /* 0x0000000437267825 */ /* 0x040fe400078e0224 */
[----:B------:R-:W2:Y:S04]  /*2b80*/  LDG.E.CONSTANT R36, [R36.64] ;  /* 0x0000000c24247981 */ /* 0x000ea8000c1e9900 */
[C---:B------:R-:W-:Y:S02]  /*2b90*/  IMAD.WIDE R32, R55.reuse, 0x4, R38 ;  /* 0x0000000437207825 */ /* 0x040fe400078e0226 */
[----:B------:R2:W3:Y:S04]  /*2ba0*/  LDG.E.CONSTANT R39, [R38.64] ;  /* 0x0000000c26277981 */ /* 0x0004e8000c1e9900 */
[C---:B------:R-:W-:Y:S01]  /*2bb0*/  IMAD.WIDE R30, R55.reuse, 0x4, R32 ;  /* 0x00000004371e7825 */ /* 0x040fe200078e0220 */
[----:B------:R0:W4:Y:S05]  /*2bc0*/  LDG.E.CONSTANT R56, [R32.64] ;  /* 0x0000000c20387981 */ /* 0x00012a000c1e9900 */
[----:B------:R-:W-:-:S02]  /*2bd0*/  IMAD.WIDE R34, R55, 0x4, R30 ;  /* 0x0000000437227825 */ /* 0x000fc400078e021e */
[----:B------:R5:W4:Y:S04]  /*2be0*/  LDG.E.CONSTANT R31, [R30.64] ;  /* 0x0000000c1e1f7981 */ /* 0x000b28000c1e9900 */
[C---:B------:R-:W-:Y:S02]  /*2bf0*/  IMAD.WIDE R40, R55.reuse, 0x4, R34 ;  /* 0x0000000437287825 */ /* 0x040fe400078e0222 */
[----:B------:R1:W4:Y:S04]  /*2c00*/  LDG.E.CONSTANT R34, [R34.64] ;  /* 0x0000000c22227981 */ /* 0x000328000c1e9900 */
[----:B------:R-:W4:Y:S01]  /*2c10*/  LDG.E.CONSTANT R57, [R40.64] ;  /* 0x0000000c28397981 */ /* 0x000f22000c1e9900 */
[----:B------:R-:W-:Y:S01]  /*2c20*/  IMAD.WIDE R54, R55, 0x4, R40 ;  /* 0x0000000437367825 */ /* 0x000fe200078e0228 */
[----:B0-----:R-:W-:-:S03]  /*2c30*/  MOV R33, R29 ;  /* 0x0000001d00217202 */ /* 0x001fc60000000f00 */
[----:B------:R-:W-:Y:S02]  /*2c40*/  IMAD.MOV.U32 R32, RZ, RZ, R4 ;  /* 0x000000ffff207224 */ /* 0x000fe400078e0004 */
[----:B------:R-:W4:Y:S04]  /*2c50*/  LDG.E.CONSTANT R55, [R54.64] ;  /* 0x0000000c36377981 */ /* 0x000f28000c1e9900 */
[----:B------:R0:W4:Y:S01]  /*2c60*/  LDG.E.CONSTANT R59, [R32.64] ;  /* 0x0000000c203b7981 */ /* 0x000122000c1e9900 */
[----:B------:R-:W-:Y:S02]  /*2c70*/  IADD3 R4, P0, R4, 0x4, RZ ;  /* 0x0000000404047810 */ /* 0x000fe40007f1e0ff */
[----:B0-----:R-:W-:-:S05]  /*2c80*/  I2FP.F32.S32 R33, R43 ;  /* 0x0000002b00217245 */ /* 0x001fca0000201400 */
[----:B-----5:R-:W-:Y:S01]  /*2c90*/  FADD.FTZ R30, -R20, R33 ;  /* 0x00000021141e7221 */ /* 0x020fe20000010100 */
[----:B-1----:R-:W-:Y:S02]  /*2ca0*/  FMNMX.FTZ R44, R44, R49, !PT ;  /* 0x000000312c2c7209 */ /* 0x002fe40007810000 */
[----:B------:R-:W-:Y:S02]  /*2cb0*/  FMNMX.FTZ R8, R8, |R47|, !PT ;  /* 0x4000002f08087209 */ /* 0x000fe40007810000 */
[----:B------:R-:W-:Y:S02]  /*2cc0*/  FMNMX.FTZ R5, R5, |R30|, !PT ;  /* 0x4000001e05057209 */ /* 0x000fe40007810000 */
[----:B------:R-:W-:Y:S01]  /*2cd0*/  IADD3.X R29, RZ, R29, RZ, P0, !PT ;  /* 0x0000001dff1d7210 */ /* 0x000fe200007fe4ff */
[----:B--2---:R-:W-:Y:S01]  /*2ce0*/  FADD.FTZ R38, -R17, R36 ;  /* 0x0000002411267221 */ /* 0x004fe20000010100 */
[----:B---3--:R-:W-:Y:S01]  /*2cf0*/  FADD.FTZ R39, -R16, R39 ;  /* 0x0000002710277221 */ /* 0x008fe20000010100 */
[----:B------:R-:W-:-:S03]  /*2d00*/  I2FP.F32.S32 R36, R46 ;  /* 0x0000002e00247245 */ /* 0x000fc60000201400 */
[----:B------:R-:W-:Y:S01]  /*2d10*/  FMUL.FTZ R39, R39, R39 ;  /* 0x0000002727277220 */ /* 0x000fe20000410000 */
[----:B----4-:R-:W-:-:S03]  /*2d20*/  FADD.FTZ R56, -R15, R56 ;  /* 0x000000380f387221 */ /* 0x010fc60000010100 */
[----:B------:R-:W-:Y:S01]  /*2d30*/  FFMA.FTZ R39, R38, R38, R39 ;  /* 0x0000002626277223 */ /* 0x000fe20000010027 */
[----:B------:R-:W-:Y:S01]  /*2d40*/  FADD.FTZ R35, -R19, R36 ;  /* 0x0000002413237221 */ /* 0x000fe20000010100 */
[----:B------:R-:W-:Y:S01]  /*2d50*/  FADD.FTZ R34, -R13, R34 ;  /* 0x000000220d227221 */ /* 0x000fe20000010100 */
[----:B------:R-:W-:-:S04]  /*2d60*/  FADD.FTZ R57, -R12, R57 ;  /* 0x000000390c397221 */ /* 0x000fc80000010100 */
[----:B------:R-:W-:Y:S01]  /*2d70*/  FMUL.FTZ R57, R57, R57 ;  /* 0x0000003939397220 */ /* 0x000fe20000410000 */
[----:B------:R-:W-:-:S03]  /*2d80*/  FADD.FTZ R55, -R10, R55 ;  /* 0x000000370a377221 */ /* 0x000fc60000010100 */
[----:B------:R-:W-:Y:S01]  /*2d90*/  FFMA.FTZ R34, R34, R34, R57 ;  /* 0x0000002222227223 */ /* 0x000fe20000010039 */
[----:B------:R-:W-:Y:S01]  /*2da0*/  FFMA.FTZ R54, R56, R56, R39 ;  /* 0x0000003838367223 */ /* 0x000fe20000010027 */
[----:B------:R-:W-:Y:S01]  /*2db0*/  FADD.FTZ R31, -R14, R31 ;  /* 0x0000001f0e1f7221 */ /* 0x000fe20000010100 */
[----:B------:R-:W-:Y:S01]  /*2dc0*/  FADD.FTZ R32, -R18, |R59| ;  /* 0x4000003b12207221 */ /* 0x000fe20000010100 */
[----:B------:R-:W-:Y:S01]  /*2dd0*/  FFMA.FTZ R61, R55, R55, R34 ;  /* 0x00000037373d7223 */ /* 0x000fe20000010022 */
[----:B------:R-:W-:Y:S01]  /*2de0*/  FMNMX.FTZ R6, R6, |R35|, !PT ;  /* 0x4000002306067209 */ /* 0x000fe20007810000 */
[----:B------:R-:W-:Y:S01]  /*2df0*/  FADD.FTZ R55, |R30|, -RZ ;  /* 0x800000ff1e377221 */ /* 0x000fe20000010200 */
[----:B------:R-:W-:Y:S01]  /*2e00*/  FADD.FTZ R57, |R32|, -RZ ;  /* 0x800000ff20397221 */ /* 0x000fe20000010200 */
[----:B------:R-:W-:Y:S01]  /*2e10*/  FMNMX.FTZ R7, R7, |R32|, !PT ;  /* 0x4000002007077209 */ /* 0x000fe20007810000 */
[----:B------:R-:W-:Y:S01]  /*2e20*/  FADD.FTZ R59, |R31|, -RZ ;  /* 0x800000ff1f3b7221 */ /* 0x000fe20000010200 */
[----:B------:R-:W-:-:S02]  /*2e30*/  FMNMX.FTZ R0, R0, |R31|, !PT ;  /* 0x4000001f00007209 */ /* 0x000fc40007810000 */
[----:B------:R-:W-:Y:S02]  /*2e40*/  FMNMX.FTZ R11, R11, R54, !PT ;  /* 0x000000360b0b7209 */ /* 0x000fe40007810000 */
[----:B------:R-:W-:-:S02]  /*2e50*/  FMNMX.FTZ R42, R42, R61, !PT ;  /* 0x0000003d2a2a7209 */ /* 0x000fc40007810000 */
.L_x_287:
[----:B------:R-:W-:Y:S05]  /*2e60*/  BSYNC B2 ;  /* 0x0000000000027941 */ /* 0x000fea0003800000 */
.L_x_286:
[----:B------:R0:W-:Y:S04]  /*2e70*/  STS [R48], R55 ;  /* 0x0000003730007388 */ /* 0x0001e80000000800 */
[----:B------:R0:W-:Y:S04]  /*2e80*/  STS [R48+0x8], R57 ;  /* 0x0000083930007388 */ /* 0x0001e80000000800 */
[----:B------:R0:W-:Y:S04]  /*2e90*/  STS [R48+0xc], R54 ;  /* 0x00000c3630007388 */ /* 0x0001e80000000800 */
[----:B------:R0:W-:Y:S04]  /*2ea0*/  STS [R48+0x10], R59 ;  /* 0x0000103b30007388 */ /* 0x0001e80000000800 */
[----:B------:R0:W-:Y:S02]  /*2eb0*/  STS [R48+0x14], R61 ;  /* 0x0000143d30007388 */ /* 0x0001e40000000800 */
.L_x_280:
[----:B------:R-:W-:Y:S05]  /*2ec0*/  BSYNC B1 ;  /* 0x0000000000017941 */ /* 0x000fea0003800000 */
.L_x_279:
[----:B------:R-:W-:Y:S01]  /*2ed0*/  ULDC UR4, c[0x0][0x190] ;  /* 0x0000640000047ab9 */ /* 0x000fe20000000800 */
[----:B------:R-:W-:Y:S01]  /*2ee0*/  IADD3 R46, R46, 0x1, RZ ;  /* 0x000000012e2e7810 */ /* 0x000fe20007ffe0ff */
[----:B------:R-:W-:-:S02]  /*2ef0*/  UIADD3 UR4, -UR4, 0x3, URZ ;  /* 0x0000000304047890 */ /* 0x000fc4000fffe13f */
[----:B------:R-:W-:Y:S01]  /*2f00*/  ULDC UR5, c[0x0][0x198] ;  /* 0x0000660000057ab9 */ /* 0x000fe20000000800 */
[----:B------:R-:W-:Y:S01]  /*2f10*/  ISETP.GE.AND P0, PT, R46, R23, PT ;  /* 0x000000172e00720c */ /* 0x000fe20003f06270 */
[----:B------:R-:W-:-:S04]  /*2f20*/  UIADD3 UR4, UR4, UR5, URZ ;  /* 0x0000000504047290 */ /* 0x000fc8000fffe03f */
[----:B------:R-:W-:-:S06]  /*2f30*/  ULOP3.LUT UR4, UR4, 0xfffffffc, URZ, 0xc0, !UPT ;  /* 0xfffffffc04047892 */ /* 0x000fcc000f8ec03f */
[----:B------:R-:W-:-:S04]  /*2f40*/  IADD3 R30, -R22, UR4, R25 ;  /* 0x00000004161e7c10 */ /* 0x000fc8000fffe119 */
[----:B------:R-:W-:Y:S02]  /*2f50*/  LEA R4, P4, R30, R4, 0x2 ;  /* 0x000000041e047211 */ /* 0x000fe400078810ff */
[----:B------:R-:W-:-:S04]  /*2f60*/  SHF.R.S32.HI R31, RZ, 0x1f, R30 ;  /* 0x0000001fff1f7819 */ /* 0x000fc8000001141e */
[----:B------:R-:W-:Y:S01]  /*2f70*/  LEA.HI.X R29, R30, R29, R31, 0x2, P4 ;  /* 0x0000001d1e1d7211 */ /* 0x000fe200020f141f */
[----:B------:R-:W-:Y:S01]  /*2f80*/  @P0 CALL.REL.NOINC `(.L_x_288) ;  /* 0x0000001000000944 */ /* 0x000fe20003c00000 */
[----:B------:R-:W-:Y:S05]  /*2f90*/  BRA `(.L_x_289) ;  /* 0xffffea7000007947 */ /* 0x000fea000383ffff */
.L_x_288:
[----:B------:R-:W-:Y:S05]  /*2fa0*/  BRA `(.L_x_277) ;  /* 0x0000154000007947 */ /* 0x000fea0003800000 */
.L_x_278:
[----:B------:R-:W-:-:S02]  /*2fb0*/  MOV R48, R24 ;  /* 0x0000001800307202 */ /* 0x000fc40000000f00 */
.L_x_300:
[----:B------:R-:W-:Y:S01]  /*2fc0*/  BSSY B1, `(.L_x_290) ;  /* 0x0000145000017945 */ /* 0x000fe20003800000 */
[----:B01----:R-:W-:Y:S05]  /*2fd0*/  @!P3 BRA `(.L_x_291) ;  /* 0x000014300000b947 */ /* 0x003fea0003800000 */
[----:B------:R-:W-:Y:S01]  /*2fe0*/  IMAD R30, R28, c[0x0][0x0], R27 ;  /* 0x000000001c1e7a24 */ /* 0x000fe200078e021b */
[----:B------:R-:W-:Y:S01]  /*2ff0*/  IADD3 R31, -R25, R22, RZ ;  /* 0x00000016191f7210 */ /* 0x000fe20007ffe1ff */
[----:B------:R-:W-:Y:S01]  /*3000*/  BSSY B2, `(.L_x_292) ;  /* 0x00000a3000027945 */ /* 0x000fe20003800000 */
[----:B------:R-:W-:Y:S01]  /*3010*/  PLOP3.LUT P0, PT, PT, PT, PT, 0x80, 0x0 ;  /* 0x000000000000781c */ /* 0x000fe20003f0f070 */
[----:B------:R-:W-:Y:S01]  /*3020*/  IMAD R30, R30, 0x2c, RZ ;  /* 0x0000002c1e1e7824 */ /* 0x000fe200078e02ff */
[----:B------:R-:W-:Y:S02]  /*3030*/  ISETP.GT.AND P4, PT, R31, 0x3, PT ;  /* 0x000000031f00780c */ /* 0x000fe40003f84270 */
[----:B------:R-:W-:Y:S02]  /*3040*/  MOV R43, R25 ;  /* 0x00000019002b7202 */ /* 0x000fe40000000f00 */
[----:B------:R0:W1:Y:S09]  /*3050*/  LDS R47, [R30+0x18] ;  /* 0x000018001e2f7984 */ /* 0x0000720000000800 */
[----:B------:R-:W-:Y:S05]  /*3060*/  @!P4 BRA `(.L_x_293) ;  /* 0x000009c00000c947 */ /* 0x000fea0003800000 */
[----:B0-----:R-:W-:Y:S01]  /*3070*/  BSSY B3, `(.L_x_294) ;  /* 0x000009a000037945 */ /* 0x001fe20003800000 */
[----:B------:R-:W-:-:S02]  /*3080*/  PLOP3.LUT P0, PT, PT, PT, PT, 0x8, 0x0 ;  /* 0x000000000000781c */ /* 0x000fc40003f0e170 */
.L_x_295:
[----:B------:R-:W-:Y:S02]  /*3090*/  MOV R30, c[0x0][0x1a8] ;  /* 0x00006a00001e7a02 */ /* 0x000fe40000000f00 */
[----:B------:R-:W-:-:S02]  /*30a0*/  MOV R9, c[0x0][0x1a8] ;  /* 0x00006a0000097a02 */ /* 0x000fc40000000f00 */
[----:B------:R-:W-:Y:S02]  /*30b0*/  SHF.R.S32.HI R30, RZ, 0x1f, R30 ;  /* 0x0000001fff1e7819 */ /* 0x000fe4000001141e */
[----:B------:R-:W-:-:S04]  /*30c0*/  LEA R36, P4, R9, R4, 0x2 ;  /* 0x0000000409247211 */ /* 0x000fc800078810ff */
[----:B------:R-:W-:-:S05]  /*30d0*/  LEA.HI.X R37, R9, R29, R30, 0x2, P4 ;  /* 0x0000001d09257211 */ /* 0x000fca00020f141e */
[C---:B------:R-:W-:Y:S01]  /*30e0*/  IMAD.WIDE R32, R9.reuse, 0x4, R36 ;  /* 0x0000000409207825 */ /* 0x040fe200078e0224 */
[----:B------:R-:W2:Y:S04]  /*30f0*/  LDG.E.CONSTANT R34, [R36.64] ;  /* 0x0000000c24227981 */ /* 0x000ea8000c1e9900 */
[----:B------:R-:W3:Y:S01]  /*3100*/  LDG.E.CONSTANT R35, [R32.64] ;  /* 0x0000000c20237981 */ /* 0x000ee2000c1e9900 */
[----:B------:R-:W-:-:S03]  /*3110*/  IMAD.WIDE R30, R9, 0x4, R32 ;  /* 0x00000004091e7825 */ /* 0x000fc600078e0220 */
[----:B------:R-:W4:Y:S04]  /*3120*/  LDG.E.CONSTANT R41, [R32.64+0x4] ;  /* 0x0000040c20297981 */ /* 0x000f28000c1e9900 */
[----:B------:R-:W5:Y:S04]  /*3130*/  LDG.E.CONSTANT R49, [R32.64+0x8] ;  /* 0x0000080c20317981 */ /* 0x000f68000c1e9900 */
[----:B------:R-:W5:Y:S04]  /*3140*/  LDG.E.CONSTANT R52, [R30.64] ;  /* 0x0000000c1e347981 */ /* 0x000f68000c1e9900 */
[----:B------:R-:W5:Y:S04]  /*3150*/  LDG.E.CONSTANT R56, [R36.64+0x4] ;  /* 0x0000040c24387981 */ /* 0x000f68000c1e9900 */
[----:B------:R-:W5:Y:S04]  /*3160*/  LDG.E.CONSTANT R58, [R36.64+0x8] ;  /* 0x0000080c243a7981 */ /* 0x000f68000c1e9900 */
[----:B------:R0:W5:Y:S04]  /*3170*/  LDG.E.CONSTANT R40, [R30.64+0x4] ;  /* 0x0000040c1e287981 */ /* 0x000168000c1e9900 */
[----:B------:R1:W5:Y:S04]  /*3180*/  LDG.E.CONSTANT R39, [R32.64+0xc] ;  /* 0x00000c0c20277981 */ /* 0x000368000c1e9900 */
[----:B------:R0:W5:Y:S04]  /*3190*/  LDG.E.CONSTANT R46, [R30.64+0x8] ;  /* 0x0000080c1e2e7981 */ /* 0x000168000c1e9900 */
[----:B------:R0:W5:Y:S04]  /*31a0*/  LDG.E.CONSTANT R50, [R30.64+0xc] ;  /* 0x00000c0c1e327981 */ /* 0x000168000c1e9900 */
[----:B------:R0:W5:Y:S01]  /*31b0*/  LDG.E.CONSTANT R38, [R36.64+0xc] ;  /* 0x00000c0c24267981 */ /* 0x000162000c1e9900 */
[----:B--2---:R-:W-:Y:S01]  /*31c0*/  FADD.FTZ R34, -R17, R34 ;  /* 0x0000002211227221 */ /* 0x004fe20000010100 */
[----:B---3--:R-:W-:-:S04]  /*31d0*/  FADD.FTZ R35, -R16, R35 ;  /* 0x0000002310237221 */ /* 0x008fc80000010100 */
[----:B------:R-:W-:-:S04]  /*31e0*/  FMUL.FTZ R51, R35, R35 ;  /* 0x0000002323337220 */ /* 0x000fc80000410000 */
[----:B------:R-:W-:Y:S01]  /*31f0*/  FFMA.FTZ R51, R34, R34, R51 ;  /* 0x0000002222337223 */ /* 0x000fe20000010033 */
[----:B------:R-:W-:Y:S01]  /*3200*/  IMAD.WIDE R34, R9, 0x4, R30 ;  /* 0x0000000409227825 */ /* 0x000fe200078e021e */
[C---:B----4-:R-:W-:Y:S01]  /*3210*/  FADD.FTZ R41, -R16.reuse, R41 ;  /* 0x0000002910297221 */ /* 0x050fe20000010100 */
[----:B-----5:R-:W-:Y:S01]  /*3220*/  FADD.FTZ R49, -R16, R49 ;  /* 0x0000003110317221 */ /* 0x020fe20000010100 */
[----:B------:R-:W-:-:S03]  /*3230*/  FADD.FTZ R52, -R15, R52 ;  /* 0x000000340f347221 */ /* 0x000fc60000010100 */
[----:B-1----:R-:W-:Y:S01]  /*3240*/  IMAD.WIDE R32, R9, 0x4, R34 ;  /* 0x0000000409207825 */ /* 0x002fe200078e0222 */
[----:B------:R-:W-:Y:S01]  /*3250*/  FADD.FTZ R56, -R17, R56 ;  /* 0x0000003811387221 */ /* 0x000fe20000010100 */
[----:B------:R-:W-:Y:S01]  /*3260*/  FMUL.FTZ R41, R41, R41 ;  /* 0x0000002929297220 */ /* 0x000fe20000410000 */
[----:B------:R-:W-:Y:S01]  /*3270*/  FMUL.FTZ R49, R49, R49 ;  /* 0x0000003131317220 */ /* 0x000fe20000410000 */
[----:B------:R-:W-:Y:S01]  /*3280*/  FADD.FTZ R58, -R17, R58 ;  /* 0x0000003a113a7221 */ /* 0x000fe20000010100 */
[----:B------:R-:W-:Y:S01]  /*3290*/  FFMA.FTZ R51, R52, R52, R51 ;  /* 0x0000003434337223 */ /* 0x000fe20000010033 */
[----:B0-----:R-:W-:Y:S01]  /*32a0*/  IMAD.WIDE R30, R9, 0x4, R32 ;  /* 0x00000004091e7825 */ /* 0x001fe200078e0220 */
[----:B------:R-:W-:Y:S01]  /*32b0*/  FFMA.FTZ R36, R56, R56, R41 ;  /* 0x0000003838247223 */ /* 0x000fe20000010029 */
[----:B------:R-:W-:Y:S01]  /*32c0*/  FFMA.FTZ R49, R58, R58, R49 ;  /* 0x0000003a3a317223 */ /* 0x000fe20000010031 */
[----:B------:R0:W2:Y:S04]  /*32d0*/  LDG.E.CONSTANT R60, [R32.64+0x4] ;  /* 0x0000040c203c7981 */ /* 0x0000a8000c1e9900 */
[----:B------:R0:W3:Y:S04]  /*32e0*/  LDG.E.CONSTANT R58, [R32.64] ;  /* 0x0000000c203a7981 */ /* 0x0000e8000c1e9900 */
[----:B------:R0:W4:Y:S04]  /*32f0*/  LDG.E.CONSTANT R52, [R32.64+0x8] ;  /* 0x0000080c20347981 */ /* 0x000128000c1e9900 */
[----:B------:R0:W5:Y:S04]  /*3300*/  LDG.E.CONSTANT R56, [R32.64+0xc] ;  /* 0x00000c0c20387981 */ /* 0x000168000c1e9900 */
[----:B------:R1:W5:Y:S01]  /*3310*/  LDG.E.CONSTANT R41, [R30.64] ;  /* 0x0000000c1e297981 */ /* 0x000362000c1e9900 */
[----:B0-----:R-:W-:-:S03]  /*3320*/  FMNMX.FTZ R32, R51, R11, !PT ;  /* 0x0000000b33207209 */ /* 0x001fc60007810000 */
[----:B------:R1:W5:Y:S04]  /*3330*/  LDG.E.CONSTANT R51, [R30.64+0x8] ;  /* 0x0000080c1e337981 */ /* 0x000368000c1e9900 */
[----:B------:R1:W5:Y:S01]  /*3340*/  LDG.E.CONSTANT R11, [R30.64+0x4] ;  /* 0x0000040c1e0b7981 */ /* 0x000362000c1e9900 */
[----:B------:R-:W-:-:S04]  /*3350*/  FADD.FTZ R37, -R15, R40 ;  /* 0x000000280f257221 */ /* 0x000fc80000010100 */
[----:B------:R-:W-:Y:S01]  /*3360*/  FFMA.FTZ R40, R37, R37, R36 ;  /* 0x0000002525287223 */ /* 0x000fe20000010024 */
[----:B------:R-:W-:Y:S01]  /*3370*/  IMAD.WIDE R36, R9, 0x4, R30 ;  /* 0x0000000409247825 */ /* 0x000fe200078e021e */
[----:B------:R-:W-:Y:S01]  /*3380*/  FADD.FTZ R46, -R15, R46 ;  /* 0x0000002e0f2e7221 */ /* 0x000fe20000010100 */
[----:B------:R-:W-:Y:S01]  /*3390*/  FADD.FTZ R39, -R16, R39 ;  /* 0x0000002710277221 */ /* 0x000fe20000010100 */
[----:B------:R1:W5:Y:S04]  /*33a0*/  LDG.E.CONSTANT R9, [R30.64+0xc] ;  /* 0x00000c0c1e097981 */ /* 0x000368000c1e9900 */
[----:B------:R0:W5:Y:S01]  /*33b0*/  LDG.E.CONSTANT R53, [R36.64] ;  /* 0x0000000c24357981 */ /* 0x000162000c1e9900 */
[----:B------:R-:W-:Y:S01]  /*33c0*/  FMNMX.FTZ R40, R32, R40, !PT ;  /* 0x0000002820287209 */ /* 0x000fe20007810000 */
[----:B------:R-:W-:Y:S01]  /*33d0*/  FFMA.FTZ R49, R46, R46, R49 ;  /* 0x0000002e2e317223 */ /* 0x000fe20000010031 */
[----:B------:R-:W-:Y:S01]  /*33e0*/  FADD.FTZ R32, -R17, R38 ;  /* 0x0000002611207221 */ /* 0x000fe20000010100 */
[----:B------:R-:W-:Y:S01]  /*33f0*/  FMUL.FTZ R46, R39, R39 ;  /* 0x00000027272e7220 */ /* 0x000fe20000410000 */
[----:B------:R0:W5:Y:S01]  /*3400*/  LDG.E.CONSTANT R33, [R36.64+0x4] ;  /* 0x0000040c24217981 */ /* 0x000162000c1e9900 */
[----:B-1----:R-:W-:-:S02]  /*3410*/  FADD.FTZ R31, -R15, R50 ;  /* 0x000000320f1f7221 */ /* 0x002fc40000010100 */
[----:B------:R-:W-:Y:S01]  /*3420*/  FFMA.FTZ R30, R32, R32, R46 ;  /* 0x00000020201e7223 */ /* 0x000fe2000001002e */
[----:B------:R0:W5:Y:S01]  /*3430*/  LDG.E.CONSTANT R39, [R36.64+0x8] ;  /* 0x0000080c24277981 */ /* 0x000162000c1e9900 */
[----:B------:R-:W-:-:S03]  /*3440*/  FMNMX.FTZ R32, R40, R49, !PT ;  /* 0x0000003128207209 */ /* 0x000fc60007810000 */
[----:B------:R0:W5:Y:S04]  /*3450*/  LDG.E.CONSTANT R38, [R36.64+0xc] ;  /* 0x00000c0c24267981 */ /* 0x000168000c1e9900 */
[----:B------:R1:W5:Y:S04]  /*3460*/  LDG.E.CONSTANT R49, [R34.64] ;  /* 0x0000000c22317981 */ /* 0x000368000c1e9900 */
[----:B------:R1:W5:Y:S01]  /*3470*/  LDG.E.CONSTANT R46, [R34.64+0x4] ;  /* 0x0000040c222e7981 */ /* 0x000362000c1e9900 */
[----:B0-----:R-:W-:Y:S01]  /*3480*/  FFMA.FTZ R37, R31, R31, R30 ;  /* 0x0000001f1f257223 */ /* 0x001fe2000001001e */
[----:B------:R-:W-:-:S02]  /*3490*/  MOV R30, R4 ;  /* 0x00000004001e7202 */ /* 0x000fc40000000f00 */
[----:B------:R1:W5:Y:S01]  /*34a0*/  LDG.E.CONSTANT R40, [R34.64+0x8] ;  /* 0x0000080c22287981 */ /* 0x000362000c1e9900 */
[----:B------:R-:W-:-:S03]  /*34b0*/  MOV R31, R29 ;  /* 0x0000001d001f7202 */ /* 0x000fc60000000f00 */
[----:B-1----:R0:W5:Y:S01]  /*34c0*/  LDG.E.CONSTANT R35, [R34.64+0xc] ;  /* 0x00000c0c22237981 */ /* 0x002162000c1e9900 */
[C---:B--2---:R-:W-:Y:S01]  /*34d0*/  FADD.FTZ R60, -R13.reuse, R60 ;  /* 0x0000003c0d3c7221 */ /* 0x044fe20000010100 */
[C---:B---3--:R-:W-:Y:S01]  /*34e0*/  FADD.FTZ R58, -R13.reuse, R58 ;  /* 0x0000003a0d3a7221 */ /* 0x048fe20000010100 */
[----:B----4-:R-:W-:Y:S01]  /*34f0*/  FADD.FTZ R52, -R13, R52 ;  /* 0x000000340d347221 */ /* 0x010fe20000010100 */
[C---:B-----5:R-:W-:Y:S01]  /*3500*/  FADD.FTZ R41, -R12.reuse, R41 ;  /* 0x000000290c297221 */ /* 0x060fe20000010100 */
[----:B------:R-:W-:-:S04]  /*3510*/  FADD.FTZ R51, -R12, R51 ;  /* 0x000000330c337221 */ /* 0x000fc80000010100 */
[----:B------:R-:W-:Y:S01]  /*3520*/  FMUL.FTZ R51, R51, R51 ;  /* 0x0000003333337220 */ /* 0x000fe20000410000 */
[----:B------:R-:W-:Y:S01]  /*3530*/  FMUL.FTZ R41, R41, R41 ;  /* 0x0000002929297220 */ /* 0x000fe20000410000 */
[----:B------:R-:W-:Y:S02]  /*3540*/  FADD.FTZ R11, -R12, R11 ;  /* 0x0000000b0c0b7221 */ /* 0x000fe40000010100 */
[----:B0-----:R-:W-:Y:S02]  /*3550*/  FFMA.FTZ R34, R52, R52, R51 ;  /* 0x0000003434227223 */ /* 0x001fe40000010033 */
[----:B------:R0:W2:Y:S01]  /*3560*/  LDG.E.CONSTANT R51, [R30.64] ;  /* 0x0000000c1e337981 */ /* 0x0000a2000c1e9900 */
[----:B------:R-:W-:Y:S01]  /*3570*/  FMUL.FTZ R11, R11, R11 ;  /* 0x0000000b0b0b7220 */ /* 0x000fe20000410000 */
[----:B------:R-:W-:Y:S02]  /*3580*/  FFMA.FTZ R36, R58, R58, R41 ;  /* 0x0000003a3a247223 */ /* 0x000fe40000010029 */
[----:B------:R0:W3:Y:S01]  /*3590*/  LDG.E.CONSTANT R41, [R30.64+0x4] ;  /* 0x0000040c1e297981 */ /* 0x0000e2000c1e9900 */
[----:B------:R-:W-:-:S03]  /*35a0*/  FFMA.FTZ R50, R60, R60, R11 ;  /* 0x0000003c3c327223 */ /* 0x000fc6000001000b */
[----:B------:R0:W4:Y:S04]  /*35b0*/  LDG.E.CONSTANT R11, [R30.64+0x8] ;  /* 0x0000080c1e0b7981 */ /* 0x000128000c1e9900 */
[----:B------:R0:W5:Y:S01]  /*35c0*/  LDG.E.CONSTANT R52, [R30.64+0xc] ;  /* 0x00000c0c1e347981 */ /* 0x000162000c1e9900 */
[----:B------:R-:W-:-:S04]  /*35d0*/  FADD.FTZ R53, -R10, R53 ;  /* 0x000000350a357221 */ /* 0x000fc80000010100 */
[----:B------:R-:W-:Y:S01]  /*35e0*/  FFMA.FTZ R53, R53, R53, R36 ;  /* 0x0000003535357223 */ /* 0x000fe20000010024 */
[----:B------:R-:W-:-:S05]  /*35f0*/  I2FP.F32.S32 R36, R48 ;  /* 0x0000003000247245 */ /* 0x000fca0000201400 */
[----:B------:R-:W-:-:S05]  /*3600*/  FADD.FTZ R58, -R19, R36 ;  /* 0x00000024133a7221 */ /* 0x000fca0000010100 */
        /* <DEDUP_REMOVED lines=8> */
[----:B------:R-:W-:Y:S02]  /*3690*/  I2FP.F32.S32 R5, R5 ;  /* 0x0000000500057245 */ /* 0x000fe40000201400 */
[----:B------:R-:W-:-:S03]  /*36a0*/  I2FP.F32.S32 R31, R30 ;  /* 0x0000001e001f7245 */ /* 0x000fc60000201400 */
[----:B------:R-:W-:Y:S01]  /*36b0*/  FADD.FTZ R5, -R20, R5 ;  /* 0x0000000514057221 */ /* 0x000fe20000010100 */
[----:B------:R-:W-:Y:S01]  /*36c0*/  FADD.FTZ R49, -R14, R49 ;  /* 0x000000310e317221 */ /* 0x000fe20000010100 */
[----:B------:R-:W-:-:S03]  /*36d0*/  FADD.FTZ R30, -R20, R31 ;  /* 0x0000001f141e7221 */ /* 0x000fc60000010100 */
[----:B------:R-:W-:Y:S01]  /*36e0*/  FMNMX.FTZ R5, R58, |R5|, !PT ;  /* 0x400000053a057209 */ /* 0x000fe20007810000 */
[----:B------:R-:W-:Y:S01]  /*36f0*/  FADD.FTZ R31, -R19, R36 ;  /* 0x00000024131f7221 */ /* 0x000fe20000010100 */
[----:B------:R-:W-:Y:S02]  /*3700*/  FMNMX.FTZ R49, |R49|, R0, !PT ;  /* 0x0000000031317209 */ /* 0x000fe40007810200 */
[----:B------:R-:W-:Y:S02]  /*3710*/  FMNMX.FTZ R5, R5, |R30|, !PT ;  /* 0x4000001e05057209 */ /* 0x000fe40007810000 */
[C---:B------:R-:W-:Y:S02]  /*3720*/  IADD3 R30, R43.reuse, 0x3, RZ ;  /* 0x000000032b1e7810 */ /* 0x040fe40007ffe0ff */
[----:B------:R-:W-:Y:S02]  /*3730*/  IADD3 R43, R43, 0x4, RZ ;  /* 0x000000042b2b7810 */ /* 0x000fe40007ffe0ff */
[----:B------:R-:W-:Y:S01]  /*3740*/  IADD3 R36, R22, -0x3, RZ ;  /* 0xfffffffd16247810 */ /* 0x000fe20007ffe0ff */
[----:B------:R-:W-:Y:S01]  /*3750*/  FADD.FTZ R9, -R12, R9 ;  /* 0x000000090c097221 */ /* 0x000fe20000010100 */
[----:B------:R-:W-:-:S02]  /*3760*/  FADD.FTZ R33, -R10, R33 ;  /* 0x000000210a217221 */ /* 0x000fc40000010100 */
[----:B------:R-:W-:Y:S01]  /*3770*/  ISETP.GE.AND P4, PT, R43, R36, PT ;  /* 0x000000242b00720c */ /* 0x000fe20003f86270 */
[----:B------:R-:W-:Y:S01]  /*3780*/  FADD.FTZ R56, -R13, R56 ;  /* 0x000000380d387221 */ /* 0x000fe20000010100 */
[----:B------:R-:W-:Y:S01]  /*3790*/  FMUL.FTZ R9, R9, R9 ;  /* 0x0000000909097220 */ /* 0x000fe20000410000 */
[----:B------:R-:W-:Y:S01]  /*37a0*/  FFMA.FTZ R50, R33, R33, R50 ;  /* 0x0000002121327223 */ /* 0x000fe20000010032 */
[----:B------:R-:W-:Y:S01]  /*37b0*/  FADD.FTZ R39, -R10, R39 ;  /* 0x000000270a277221 */ /* 0x000fe20000010100 */
[----:B------:R-:W-:Y:S01]  /*37c0*/  FADD.FTZ R46, -R14, R46 ;  /* 0x0000002e0e2e7221 */ /* 0x000fe20000010100 */
[----:B------:R-:W-:Y:S02]  /*37d0*/  FMNMX.FTZ R53, R53, R42, !PT ;  /* 0x0000002a35357209 */ /* 0x000fe40007810000 */
[----:B------:R-:W-:Y:S01]  /*37e0*/  FMNMX.FTZ R8, R47, R8, !PT ;  /* 0x000000082f087209 */ /* 0x000fe20007810000 */
[----:B------:R-:W-:Y:S01]  /*37f0*/  FFMA.FTZ R9, R56, R56, R9 ;  /* 0x0000003838097223 */ /* 0x000fe20000010009 */
[----:B------:R-:W-:Y:S01]  /*3800*/  FMNMX.FTZ R6, |R31|, R6, !PT ;  /* 0x000000061f067209 */ /* 0x000fe20007810200 */
[----:B------:R-:W-:Y:S01]  /*3810*/  FFMA.FTZ R39, R39, R39, R34 ;  /* 0x0000002727277223 */ /* 0x000fe20000010022 */
[----:B------:R-:W-:Y:S01]  /*3820*/  FADD.FTZ R38, -R10, R38 ;  /* 0x000000260a267221 */ /* 0x000fe20000010100 */
[----:B------:R-:W-:Y:S01]  /*3830*/  FADD.FTZ R31, -R14, R40 ;  /* 0x000000280e1f7221 */ /* 0x000fe20000010100 */
[----:B------:R-:W-:-:S02]  /*3840*/  FMNMX.FTZ R42, R53, R50, !PT ;  /* 0x00000032352a7209 */ /* 0x000fc40007810000 */
[----:B------:R-:W-:Y:S02]  /*3850*/  FMNMX.FTZ R46, R49, |R46|, !PT ;  /* 0x4000002e312e7209 */ /* 0x000fe40007810000 */
[C---:B------:R-:W-:Y:S01]  /*3860*/  FMNMX.FTZ R8, R47.reuse, R8, !PT ;  /* 0x000000082f087209 */ /* 0x040fe20007810000 */
[----:B------:R-:W-:Y:S01]  /*3870*/  FFMA.FTZ R9, R38, R38, R9 ;  /* 0x0000002626097223 */ /* 0x000fe20000010009 */
[----:B------:R-:W-:Y:S02]  /*3880*/  FMNMX.FTZ R42, R42, R39, !PT ;  /* 0x000000272a2a7209 */ /* 0x000fe40007810000 */
[----:B------:R-:W-:Y:S02]  /*3890*/  FMNMX.FTZ R31, R46, |R31|, !PT ;  /* 0x4000001f2e1f7209 */ /* 0x000fe40007810000 */
[----:B------:R-:W-:Y:S02]  /*38a0*/  FMNMX.FTZ R8, R47, R8, !PT ;  /* 0x000000082f087209 */ /* 0x000fe40007810000 */
[----:B------:R-:W-:-:S02]  /*38b0*/  IADD3 R4, P5, R4, 0x10, RZ ;  /* 0x0000001004047810 */ /* 0x000fc40007fbe0ff */
[----:B------:R-:W-:Y:S02]  /*38c0*/  FMNMX.FTZ R8, R47, R8, !PT ;  /* 0x000000082f087209 */ /* 0x000fe40007810000 */
[----:B------:R-:W-:Y:S02]  /*38d0*/  IADD3.X R29, RZ, R29, RZ, P5, !PT ;  /* 0x0000001dff1d7210 */ /* 0x000fe40002ffe4ff */
[----:B------:R-:W-:Y:S01]  /*38e0*/  FMNMX.FTZ R42, R42, R9, !PT ;  /* 0x000000092a2a7209 */ /* 0x000fe20007810000 */
[C---:B--2---:R-:W-:Y:S01]  /*38f0*/  FADD.FTZ R0, -R18.reuse, |R51| ;  /* 0x4000003312007221 */ /* 0x044fe20000010100 */
[----:B---3--:R-:W-:-:S04]  /*3900*/  FADD.FTZ R41, -R18, |R41| ;  /* 0x4000002912297221 */ /* 0x008fc80000010100 */
[----:B------:R-:W-:Y:S02]  /*3910*/  FMNMX.FTZ R0, |R0|, R7, !PT ;  /* 0x0000000700007209 */ /* 0x000fe40007810200 */
[----:B------:R-:W-:Y:S01]  /*3920*/  I2FP.F32.S32 R7, R30 ;  /* 0x0000001e00077245 */ /* 0x000fe20000201400 */
[----:B----4-:R-:W-:Y:S01]  /*3930*/  FADD.FTZ R11, -R18, |R11| ;  /* 0x4000000b120b7221 */ /* 0x010fe20000010100 */
[----:B------:R-:W-:Y:S01]  /*3940*/  FMNMX.FTZ R0, R0, |R41|, !PT ;  /* 0x4000002900007209 */ /* 0x000fe20007810000 */
[----:B------:R-:W-:Y:S01]  /*3950*/  FADD.FTZ R30, -R14, R35 ;  /* 0x000000230e1e7221 */ /* 0x000fe20000010100 */
[----:B-----5:R-:W-:Y:S02]  /*3960*/  FADD.FTZ R52, -R18, |R52| ;  /* 0x4000003412347221 */ /* 0x020fe40000010100 */
[----:B------:R-:W-:Y:S01]  /*3970*/  FMNMX.FTZ R11, R0, |R11|, !PT ;  /* 0x4000000b000b7209 */ /* 0x000fe20007810000 */
[----:B------:R-:W-:Y:S01]  /*3980*/  FADD.FTZ R0, -R20, R7 ;  /* 0x0000000714007221 */ /* 0x000fe20000010100 */
[----:B------:R-:W-:Y:S01]  /*3990*/  FADD.FTZ R53, |R30|, -RZ ;  /* 0x800000ff1e357221 */ /* 0x000fe20000010200 */
[----:B------:R-:W-:Y:S01]  /*39a0*/  FADD.FTZ R51, |R52|, -RZ ;  /* 0x800000ff34337221 */ /* 0x000fe20000010200 */
[----:B------:R-:W-:Y:S01]  /*39b0*/  FMNMX.FTZ R7, R11, |R52|, !PT ;  /* 0x400000340b077209 */ /* 0x000fe20007810000 */
[----:B------:R-:W-:Y:S01]  /*39c0*/  FADD.FTZ R50, |R0|, -RZ ;  /* 0x800000ff00327221 */ /* 0x000fe20000010200 */
[----:B------:R-:W-:-:S02]  /*39d0*/  FMNMX.FTZ R5, R5, |R0|, !PT ;  /* 0x4000000005057209 */ /* 0x000fc40007810000 */
[----:B------:R-:W-:Y:S02]  /*39e0*/  FMNMX.FTZ R0, R31, |R30|, !PT ;  /* 0x4000001e1f007209 */ /* 0x000fe40007810000 */
[----:B------:R-:W-:Y:S01]  /*39f0*/  FMNMX.FTZ R11, R32, R37, !PT ;  /* 0x00000025200b7209 */ /* 0x000fe20007810000 */
[----:B------:R-:W-:Y:S05]  /*3a00*/  @!P4 BRA `(.L_x_295) ;  /* 0xfffff6800000c947 */ /* 0x000fea000383ffff */
[----:B------:R-:W-:Y:S05]  /*3a10*/  BSYNC B3 ;  /* 0x0000000000037941 */ /* 0x000fea0003800000 */
.L_x_294:
[----:B------:R-:W-:-:S02]  /*3a20*/  MOV R52, R37 ;  /* 0x0000002500347202 */ /* 0x000fc40000000f00 */
.L_x_293:
[----:B0-----:R-:W-:Y:S05]  /*3a30*/  BSYNC B2 ;  /* 0x0000000000027941 */ /* 0x001fea0003800000 */
.L_x_292:
[----:B------:R-:W-:Y:S01]  /*3a40*/  I2FP.F32.S32 R30, R48 ;  /* 0x00000030001e7245 */ /* 0x000fe20000201400 */
[----:B------:R-:W-:Y:S01]  /*3a50*/  IMAD R46, R28, c[0x0][0x0], R27 ;  /* 0x000000001c2e7a24 */ /* 0x000fe200078e021b */
[----:B------:R-:W-:Y:S03]  /*3a60*/  BSSY B2, `(.L_x_296) ;  /* 0x000005e000027945 */ /* 0x000fe60003800000 */
[----:B------:R-:W-:Y:S01]  /*3a70*/  FADD.FTZ R30, -R19, R30 ;  /* 0x0000001e131e7221 */ /* 0x000fe20000010100 */
[----:B------:R-:W-:-:S03]  /*3a80*/  IMAD R46, R46, 0x2c, RZ ;  /* 0x0000002c2e2e7824 */ /* 0x000fc600078e02ff */
[----:B------:R-:W-:Y:S01]  /*3a90*/  FADD.FTZ R31, |R30|, -RZ ;  /* 0x800000ff1e1f7221 */ /* 0x000fe20000010200 */
[----:B------:R-:W-:-:S04]  /*3aa0*/  IADD3 R30, R22, -R43, RZ ;  /* 0x8000002b161e7210 */ /* 0x000fc80007ffe0ff */
[----:B------:R0:W-:Y:S01]  /*3ab0*/  STS [R46+0x4], R31 ;  /* 0x0000041f2e007388 */ /* 0x0001e20000000800 */
[----:B------:R-:W-:-:S13]  /*3ac0*/  ISETP.GT.AND P4, PT, R30, 0x1, PT ;  /* 0x000000011e00780c */ /* 0x000fda0003f84270 */
[----:B------:R-:W-:Y:S05]  /*3ad0*/  @!P4 BRA `(.L_x_297) ;  /* 0x000005600000c947 */ /* 0x000fea0003800000 */
[----:B0-----:R-:W-:Y:S01]  /*3ae0*/  IMAD.MOV.U32 R51, RZ, RZ, c[0x0][0x1a8] ;  /* 0x00006a00ff337624 */ /* 0x001fe200078e00ff */
[----:B------:R-:W-:-:S04]  /*3af0*/  MOV R9, c[0x0][0x1a8] ;  /* 0x00006a0000097a02 */ /* 0x000fc80000000f00 */
[----:B------:R-:W-:Y:S02]  /*3b00*/  SHF.R.S32.HI R30, RZ, 0x1f, R9 ;  /* 0x0000001fff1e7819 */ /* 0x000fe40000011409 */
[----:B------:R-:W-:-:S04]  /*3b10*/  LEA R40, P0, R51, R4, 0x2 ;  /* 0x0000000433287211 */ /* 0x000fc800078010ff */
[----:B------:R-:W-:-:S05]  /*3b20*/  LEA.HI.X R41, R51, R29, R30, 0x2, P0 ;  /* 0x0000001d33297211 */ /* 0x000fca00000f141e */
[C---:B------:R-:W-:Y:S01]  /*3b30*/  IMAD.WIDE R38, R51.reuse, 0x4, R40 ;  /* 0x0000000433267825 */ /* 0x040fe200078e0228 */
[----:B------:R0:W2:Y:S04]  /*3b40*/  LDG.E.CONSTANT R52, [R40.64] ;  /* 0x0000000c28347981 */ /* 0x0000a8000c1e9900 */
[----:B------:R3:W4:Y:S01]  /*3b50*/  LDG.E.CONSTANT R9, [R38.64] ;  /* 0x0000000c26097981 */ /* 0x000722000c1e9900 */
[----:B------:R-:W-:-:S03]  /*3b60*/  IMAD.WIDE R36, R51, 0x4, R38 ;  /* 0x0000000433247825 */ /* 0x000fc600078e0226 */
[----:B------:R0:W5:Y:S03]  /*3b70*/  LDG.E.CONSTANT R56, [R40.64+0x4] ;  /* 0x0000040c28387981 */ /* 0x000166000c1e9900 */
[C---:B------:R-:W-:Y:S01]  /*3b80*/  IMAD.WIDE R34, R51.reuse, 0x4, R36 ;  /* 0x0000000433227825 */ /* 0x040fe200078e0224 */
[----:B------:R3:W5:Y:S04]  /*3b90*/  LDG.E.CONSTANT R49, [R38.64+0x4] ;  /* 0x0000040c26317981 */ /* 0x000768000c1e9900 */
[----:B------:R1:W5:Y:S01]  /*3ba0*/  LDG.E.CONSTANT R58, [R36.64] ;  /* 0x0000000c243a7981 */ /* 0x000362000c1e9900 */
[----:B------:R-:W-:Y:S01]  /*3bb0*/  IMAD.WIDE R32, R51, 0x4, R34 ;  /* 0x0000000433207825 */ /* 0x000fe200078e0222 */
[----:B0-----:R-:W-:-:S02]  /*3bc0*/  I2FP.F32.S32 R40, R48 ;  /* 0x0000003000287245 */ /* 0x001fc40000201400 */
[----:B------:R0:W5:Y:S03]  /*3bd0*/  LDG.E.CONSTANT R53, [R34.64] ;  /* 0x0000000c22357981 */ /* 0x000166000c1e9900 */
[C---:B------:R-:W-:Y:S01]  /*3be0*/  IMAD.WIDE R30, R51.reuse, 0x4, R32 ;  /* 0x00000004331e7825 */ /* 0x040fe200078e0220 */
[----:B---3--:R3:W5:Y:S04]  /*3bf0*/  LDG.E.CONSTANT R38, [R32.64] ;  /* 0x0000000c20267981 */ /* 0x008768000c1e9900 */
[----:B------:R0:W5:Y:S01]  /*3c00*/  LDG.E.CONSTANT R60, [R30.64] ;  /* 0x0000000c1e3c7981 */ /* 0x000162000c1e9900 */
[----:B------:R-:W-:-:S03]  /*3c10*/  IMAD.WIDE R50, R51, 0x4, R30 ;  /* 0x0000000433327825 */ /* 0x000fc600078e021e */
[----:B------:R0:W5:Y:S04]  /*3c20*/  LDG.E.CONSTANT R41, [R30.64+0x4] ;  /* 0x0000040c1e297981 */ /* 0x000168000c1e9900 */
[----:B-1----:R1:W5:Y:S04]  /*3c30*/  LDG.E.CONSTANT R36, [R36.64+0x4] ;  /* 0x0000040c24247981 */ /* 0x002368000c1e9900 */
[----:B---3--:R3:W5:Y:S01]  /*3c40*/  LDG.E.CONSTANT R32, [R32.64+0x4] ;  /* 0x0000040c20207981 */ /* 0x008762000c1e9900 */
[----:B0-----:R-:W-:Y:S02]  /*3c50*/  MOV R30, R4 ;  /* 0x00000004001e7202 */ /* 0x001fe40000000f00 */
[----:B------:R-:W-:Y:S01]  /*3c60*/  MOV R31, R29 ;  /* 0x0000001d001f7202 */ /* 0x000fe20000000f00 */
[----:B------:R0:W5:Y:S01]  /*3c70*/  LDG.E.CONSTANT R39, [R50.64] ;  /* 0x0000000c32277981 */ /* 0x000162000c1e9900 */
[----:B-1----:R-:W-:-:S03]  /*3c80*/  FADD.FTZ R37, -R19, R40 ;  /* 0x0000002813257221 */ /* 0x002fc60000010100 */
[----:B------:R1:W5:Y:S02]  /*3c90*/  LDG.E.CONSTANT R35, [R34.64+0x4] ;  /* 0x0000040c22237981 */ /* 0x000364000c1e9900 */
[----:B------:R-:W-:Y:S02]  /*3ca0*/  FMNMX.FTZ R6, R6, |R37|, !PT ;  /* 0x4000002506067209 */ /* 0x000fe40007810000 */
[----:B------:R3:W5:Y:S04]  /*3cb0*/  LDG.E.CONSTANT R37, [R30.64] ;  /* 0x0000000c1e257981 */ /* 0x000768000c1e9900 */
[----:B0-----:R0:W5:Y:S04]  /*3cc0*/  LDG.E.CONSTANT R51, [R50.64+0x4] ;  /* 0x0000040c32337981 */ /* 0x001168000c1e9900 */
[----:B-1----:R1:W5:Y:S01]  /*3cd0*/  LDG.E.CONSTANT R34, [R30.64+0x4] ;  /* 0x0000040c1e227981 */ /* 0x002362000c1e9900 */
[----:B---3--:R-:W-:-:S05]  /*3ce0*/  I2FP.F32.S32 R33, R43 ;  /* 0x0000002b00217245 */ /* 0x008fca0000201400 */
[----:B------:R-:W-:Y:S01]  /*3cf0*/  FADD.FTZ R33, -R20, R33 ;  /* 0x0000002114217221 */ /* 0x000fe20000010100 */
[----:B-1----:R-:W-:-:S04]  /*3d00*/  IADD3 R30, R43, 0x1, RZ ;  /* 0x000000012b1e7810 */ /* 0x002fc80007ffe0ff */
[----:B------:R-:W-:Y:S01]  /*3d10*/  FMNMX.FTZ R5, R5, |R33|, !PT ;  /* 0x4000002105057209 */ /* 0x000fe20007810000 */
[----:B------:R-:W-:Y:S01]  /*3d20*/  FADD.FTZ R33, -R19, R40 ;  /* 0x0000002813217221 */ /* 0x000fe20000010100 */
[----:B------:R-:W-:Y:S02]  /*3d30*/  FMNMX.FTZ R8, R8, R47, !PT ;  /* 0x0000002f08087209 */ /* 0x000fe40007810000 */
[----:B------:R-:W-:Y:S02]  /*3d40*/  IADD3 R4, P4, R4, 0x8, RZ ;  /* 0x0000000804047810 */ /* 0x000fe40007f9e0ff */
[----:B------:R-:W-:Y:S02]  /*3d50*/  FMNMX.FTZ R6, |R33|, R6, !PT ;  /* 0x0000000621067209 */ /* 0x000fe40007810200 */
[----:B------:R-:W-:Y:S02]  /*3d60*/  PLOP3.LUT P0, PT, PT, PT, PT, 0x8, 0x0 ;  /* 0x000000000000781c */ /* 0x000fe40003f0e170 */
[----:B------:R-:W-:-:S02]  /*3d70*/  FMNMX.FTZ R8, R47, R8, !PT ;  /* 0x000000082f087209 */ /* 0x000fc40007810000 */
[----:B------:R-:W-:Y:S02]  /*3d80*/  IADD3 R43, R43, 0x2, RZ ;  /* 0x000000022b2b7810 */ /* 0x000fe40007ffe0ff */
[----:B------:R-:W-:Y:S01]  /*3d90*/  IADD3.X R29, RZ, R29, RZ, P4, !PT ;  /* 0x0000001dff1d7210 */ /* 0x000fe200027fe4ff */
[----:B--2---:R-:W-:Y:S01]  /*3da0*/  FADD.FTZ R52, -R17, R52 ;  /* 0x0000003411347221 */ /* 0x004fe20000010100 */
[----:B----4-:R-:W-:-:S04]  /*3db0*/  FADD.FTZ R9, -R16, R9 ;  /* 0x0000000910097221 */ /* 0x010fc80000010100 */
[----:B------:R-:W-:Y:S01]  /*3dc0*/  FMUL.FTZ R9, R9, R9 ;  /* 0x0000000909097220 */ /* 0x000fe20000410000 */
[----:B-----5:R-:W-:-:S03]  /*3dd0*/  FADD.FTZ R49, -R16, R49 ;  /* 0x0000003110317221 */ /* 0x020fc60000010100 */
[----:B------:R-:W-:Y:S01]  /*3de0*/  FFMA.FTZ R9, R52, R52, R9 ;  /* 0x0000003434097223 */ /* 0x000fe20000010009 */
[----:B------:R-:W-:Y:S01]  /*3df0*/  FADD.FTZ R56, -R17, R56 ;  /* 0x0000003811387221 */ /* 0x000fe20000010100 */
[----:B------:R-:W-:Y:S01]  /*3e00*/  FADD.FTZ R58, -R15, R58 ;  /* 0x0000003a0f3a7221 */ /* 0x000fe20000010100 */
[----:B------:R-:W-:Y:S01]  /*3e10*/  FMUL.FTZ R49, R49, R49 ;  /* 0x0000003131317220 */ /* 0x000fe20000410000 */
[----:B------:R-:W-:Y:S01]  /*3e20*/  FADD.FTZ R38, -R13, R38 ;  /* 0x000000260d267221 */ /* 0x000fe20000010100 */
[C---:B------:R-:W-:Y:S01]  /*3e30*/  FADD.FTZ R60, -R12.reuse, R60 ;  /* 0x0000003c0c3c7221 */ /* 0x040fe20000010100 */
[----:B------:R-:W-:-:S03]  /*3e40*/  FADD.FTZ R41, -R12, R41 ;  /* 0x000000290c297221 */ /* 0x000fc60000010100 */
[----:B------:R-:W-:Y:S01]  /*3e50*/  FMUL.FTZ R31, R60, R60 ;  /* 0x0000003c3c1f7220 */ /* 0x000fe20000410000 */
[----:B------:R-:W-:Y:S01]  /*3e60*/  FFMA.FTZ R58, R58, R58, R9 ;  /* 0x0000003a3a3a7223 */ /* 0x000fe20000010009 */
[----:B------:R-:W-:Y:S02]  /*3e70*/  FMUL.FTZ R41, R41, R41 ;  /* 0x0000002929297220 */ /* 0x000fe40000410000 */
[----:B------:R-:W-:Y:S01]  /*3e80*/  FFMA.FTZ R38, R38, R38, R31 ;  /* 0x0000002626267223 */ /* 0x000fe2000001001f */
[----:B------:R-:W-:Y:S01]  /*3e90*/  FADD.FTZ R32, -R13, R32 ;  /* 0x000000200d207221 */ /* 0x000fe20000010100 */
[----:B------:R-:W-:Y:S01]  /*3ea0*/  FADD.FTZ R9, -R15, R36 ;  /* 0x000000240f097221 */ /* 0x000fe20000010100 */
[----:B------:R-:W-:Y:S01]  /*3eb0*/  I2FP.F32.S32 R31, R30 ;  /* 0x0000001e001f7245 */ /* 0x000fe20000201400 */
[----:B------:R-:W-:Y:S01]  /*3ec0*/  FADD.FTZ R39, -R10, R39 ;  /* 0x000000270a277221 */ /* 0x000fe20000010100 */
[----:B------:R-:W-:Y:S01]  /*3ed0*/  FFMA.FTZ R52, R56, R56, R49 ;  /* 0x0000003838347223 */ /* 0x000fe20000010031 */
[----:B------:R-:W-:Y:S01]  /*3ee0*/  FFMA.FTZ R36, R32, R32, R41 ;  /* 0x0000002020247223 */ /* 0x000fe20000010029 */
[----:B------:R-:W-:Y:S01]  /*3ef0*/  FADD.FTZ R53, -R14, R53 ;  /* 0x000000350e357221 */ /* 0x000fe20000010100 */
[----:B------:R-:W-:Y:S01]  /*3f00*/  FFMA.FTZ R39, R39, R39, R38 ;  /* 0x0000002727277223 */ /* 0x000fe20000010026 */
[----:B------:R-:W-:Y:S01]  /*3f10*/  FFMA.FTZ R52, R9, R9, R52 ;  /* 0x0000000909347223 */ /* 0x000fe20000010034 */
[----:B------:R-:W-:Y:S01]  /*3f20*/  FADD.FTZ R32, -R18, |R37| ;  /* 0x4000002512207221 */ /* 0x000fe20000010100 */
[----:B0-----:R-:W-:Y:S01]  /*3f30*/  FADD.FTZ R50, -R20, R31 ;  /* 0x0000001f14327221 */ /* 0x001fe20000010100 */
[----:B------:R-:W-:Y:S01]  /*3f40*/  FADD.FTZ R51, -R10, R51 ;  /* 0x000000330a337221 */ /* 0x000fe20000010100 */
[----:B------:R-:W-:Y:S01]  /*3f50*/  FADD.FTZ R35, -R14, R35 ;  /* 0x000000230e237221 */ /* 0x000fe20000010100 */
[----:B------:R-:W-:-:S02]  /*3f60*/  FMNMX.FTZ R11, R11, R58, !PT ;  /* 0x0000003a0b0b7209 */ /* 0x000fc40007810000 */
[----:B------:R-:W-:Y:S01]  /*3f70*/  FFMA.FTZ R9, R51, R51, R36 ;  /* 0x0000003333097223 */ /* 0x000fe20000010024 */
[----:B------:R-:W-:Y:S01]  /*3f80*/  FADD.FTZ R34, -R18, |R34| ;  /* 0x4000002212227221 */ /* 0x000fe20000010100 */
[----:B------:R-:W-:Y:S02]  /*3f90*/  FMNMX.FTZ R42, R42, R39, !PT ;  /* 0x000000272a2a7209 */ /* 0x000fe40007810000 */
        /* <DEDUP_REMOVED lines=9> */
[----:B------:R-:W-:-:S02]  /*4030*/  FMNMX.FTZ R42, R42, R9, !PT ;  /* 0x000000092a2a7209 */ /* 0x000fc40007810000 */
.L_x_297:
[----:B0-----:R-:W-:Y:S05]  /*4040*/  BSYNC B2 ;  /* 0x0000000000027941 */ /* 0x001fea0003800000 */
.L_x_296:
        /* <DEDUP_REMOVED lines=18> */
[----:B------:R0:W5:Y:S01]  /*4170*/  LDG.E.CONSTANT R9, [R30.64] ;  /* 0x0000000c1e097981 */ /* 0x000162000c1e9900 */
[----:B------:R-:W-:-:S06]  /*4180*/  IMAD.WIDE R50, R51, 0x4, R30 ;  /* 0x0000000433327825 */ /* 0x000fcc00078e021e */
[----:B------:R-:W5:Y:S01]  /*4190*/  LDG.E.CONSTANT R51, [R50.64] ;  /* 0x0000000c32337981 */ /* 0x000f62000c1e9900 */
[----:B0-----:R-:W-:Y:S02]  /*41a0*/  MOV R30, R4 ;  /* 0x00000004001e7202 */ /* 0x001fe40000000f00 */
[----:B------:R-:W-:-:S05]  /*41b0*/  MOV R31, R29 ;  /* 0x0000001d001f7202 */ /* 0x000fca0000000f00 */
[----:B------:R0:W5:Y:S01]  /*41c0*/  LDG.E.CONSTANT R49, [R30.64] ;  /* 0x0000000c1e317981 */ /* 0x000162000c1e9900 */
[----:B------:R-:W-:Y:S02]  /*41d0*/  I2FP.F32.S32 R56, R48 ;  /* 0x0000003000387245 */ /* 0x000fe40000201400 */
[----:B------:R-:W-:Y:S02]  /*41e0*/  IADD3 R4, P0, R4, 0x4, RZ ;  /* 0x0000000404047810 */ /* 0x000fe40007f1e0ff */
[----:B-1----:R-:W-:Y:S01]  /*41f0*/  FMNMX.FTZ R8, R8, R47, !PT ;  /* 0x0000002f08087209 */ /* 0x002fe20007810000 */
[----:B0-----:R-:W-:Y:S01]  /*4200*/  FADD.FTZ R31, -R19, R56 ;  /* 0x00000038131f7221 */ /* 0x001fe20000010100 */
[----:B------:R-:W-:-:S04]  /*4210*/  IADD3.X R29, RZ, R29, RZ, P0, !PT ;  /* 0x0000001dff1d7210 */ /* 0x000fc800007fe4ff */
[----:B------:R-:W-:Y:S01]  /*4220*/  FMNMX.FTZ R6, R6, |R31|, !PT ;  /* 0x4000001f06067209 */ /* 0x000fe20007810000 */
[----:B--2---:R-:W-:Y:S01]  /*4230*/  FADD.FTZ R40, -R17, R40 ;  /* 0x0000002811287221 */ /* 0x004fe20000010100 */
[----:B---3--:R-:W-:Y:S01]  /*4240*/  FADD.FTZ R52, -R16, R39 ;  /* 0x0000002710347221 */ /* 0x008fe20000010100 */
[----:B----4-:R-:W-:Y:S01]  /*4250*/  FADD.FTZ R36, -R15, R36 ;  /* 0x000000240f247221 */ /* 0x010fe20000010100 */
[----:B-----5:R-:W-:Y:S01]  /*4260*/  FADD.FTZ R32, -R13, R32 ;  /* 0x000000200d207221 */ /* 0x020fe20000010100 */
[----:B------:R-:W-:Y:S01]  /*4270*/  FADD.FTZ R38, -R12, R9 ;  /* 0x000000090c267221 */ /* 0x000fe20000010100 */
[----:B------:R-:W-:-:S03]  /*4280*/  FMUL.FTZ R9, R52, R52 ;  /* 0x0000003434097220 */ /* 0x000fc60000410000 */
[----:B------:R-:W-:Y:S01]  /*4290*/  FMUL.FTZ R37, R38, R38 ;  /* 0x0000002626257220 */ /* 0x000fe20000410000 */
[----:B------:R-:W-:Y:S01]  /*42a0*/  FFMA.FTZ R33, R40, R40, R9 ;  /* 0x0000002828217223 */ /* 0x000fe20000010009 */
[----:B------:R-:W-:Y:S01]  /*42b0*/  I2FP.F32.S32 R9, R43 ;  /* 0x0000002b00097245 */ /* 0x000fe20000201400 */
[----:B------:R-:W-:Y:S01]  /*42c0*/  FADD.FTZ R51, -R10, R51 ;  /* 0x000000330a337221 */ /* 0x000fe20000010100 */
[----:B------:R-:W-:Y:S01]  /*42d0*/  FFMA.FTZ R32, R32, R32, R37 ;  /* 0x0000002020207223 */ /* 0x000fe20000010025 */
[----:B------:R-:W-:Y:S01]  /*42e0*/  FFMA.FTZ R52, R36, R36, R33 ;  /* 0x0000002424347223 */ /* 0x000fe20000010021 */
[----:B------:R-:W-:Y:S01]  /*42f0*/  FADD.FTZ R35, -R14, R35 ;  /* 0x000000230e237221 */ /* 0x000fe20000010100 */
[----:B------:R-:W-:Y:S01]  /*4300*/  FADD.FTZ R50, -R20, R9 ;  /* 0x0000000914327221 */ /* 0x000fe20000010100 */
[----:B------:R-:W-:Y:S01]  /*4310*/  FFMA.FTZ R9, R51, R51, R32 ;  /* 0x0000003333097223 */ /* 0x000fe20000010020 */
[----:B------:R-:W-:-:S03]  /*4320*/  FADD.FTZ R30, -R18, |R49| ;  /* 0x40000031121e7221 */ /* 0x000fc60000010100 */
[----:B------:R-:W-:Y:S01]  /*4330*/  FMNMX.FTZ R5, R5, |R50|, !PT ;  /* 0x4000003205057209 */ /* 0x000fe20007810000 */
[----:B------:R-:W-:Y:S01]  /*4340*/  FADD.FTZ R50, |R50|, -RZ ;  /* 0x800000ff32327221 */ /* 0x000fe20000010200 */
[----:B------:R-:W-:Y:S01]  /*4350*/  FMNMX.FTZ R0, R0, |R35|, !PT ;  /* 0x4000002300007209 */ /* 0x000fe20007810000 */
[----:B------:R-:W-:Y:S01]  /*4360*/  FADD.FTZ R51, |R30|, -RZ ;  /* 0x800000ff1e337221 */ /* 0x000fe20000010200 */
[----:B------:R-:W-:Y:S01]  /*4370*/  FMNMX.FTZ R7, R7, |R30|, !PT ;  /* 0x4000001e07077209 */ /* 0x000fe20007810000 */
[----:B------:R-:W-:Y:S01]  /*4380*/  FADD.FTZ R53, |R35|, -RZ ;  /* 0x800000ff23357221 */ /* 0x000fe20000010200 */
[----:B------:R-:W-:Y:S02]  /*4390*/  FMNMX.FTZ R11, R11, R52, !PT ;  /* 0x000000340b0b7209 */ /* 0x000fe40007810000 */
[----:B------:R-:W-:-:S02]  /*43a0*/  FMNMX.FTZ R42, R42, R9, !PT ;  /* 0x000000092a2a7209 */ /* 0x000fc40007810000 */
.L_x_299:
[----:B------:R-:W-:Y:S05]  /*43b0*/  BSYNC B2 ;  /* 0x0000000000027941 */ /* 0x000fea0003800000 */
.L_x_298:
[----:B------:R0:W-:Y:S04]  /*43c0*/  STS [R46], R50 ;  /* 0x000000322e007388 */ /* 0x0001e80000000800 */
[----:B------:R0:W-:Y:S04]  /*43d0*/  STS [R46+0x8], R51 ;  /* 0x000008332e007388 */ /* 0x0001e80000000800 */
[----:B------:R0:W-:Y:S04]  /*43e0*/  STS [R46+0xc], R52 ;  /* 0x00000c342e007388 */ /* 0x0001e80000000800 */
[----:B------:R0:W-:Y:S04]  /*43f0*/  STS [R46+0x10], R53 ;  /* 0x000010352e007388 */ /* 0x0001e80000000800 */
[----:B------:R0:W-:Y:S02]  /*4400*/  STS [R46+0x14], R9 ;  /* 0x000014092e007388 */ /* 0x0001e40000000800 */
.L_x_291:
[----:B------:R-:W-:Y:S05]  /*4410*/  BSYNC B1 ;  /* 0x0000000000017941 */ /* 0x000fea0003800000 */
.L_x_290:
        /* <DEDUP_REMOVED lines=13> */
.L_x_277:
[----:B------:R-:W-:Y:S05]  /*44f0*/  BSYNC B0 ;  /* 0x0000000000007941 */ /* 0x000fea0003800000 */
.L_x_276:
[----:B------:R-:W-:-:S04]  /*4500*/  IADD3 R45, R45, 0x1, RZ ;  /* 0x000000012d2d7810 */ /* 0x000fc80007ffe0ff */
[----:B------:R-:W-:-:S13]  /*4510*/  ISETP.GE.AND P0, PT, R45, R26, PT ;  /* 0x0000001a2d00720c */ /* 0x000fda0003f06270 */
[----:B------:R-:W-:Y:S01]  /*4520*/  @P0 CALL.REL.NOINC `(.L_x_275) ;  /* 0x0000001000000944 */ /* 0x000fe20003c00000 */
[----:B------:R-:W-:Y:S05]  /*4530*/  BRA `(.L_x_301) ;  /* 0xffffd38000007947 */ /* 0x000fea000383ffff */
.L_x_275:
[----:B------:R-:W-:Y:S01]  /*4540*/  ULDC.U8 UR4, c[0x0][0x1b0] ;  /* 0x00006c0000047ab9 */ /* 0x000fe20000000000 */
[----:B------:R-:W2:Y:S01]  /*4550*/  MUFU.SQRT R42, R42 ;  /* 0x0000002a002a7308 */ /* 0x000ea20000002000 */
[----:B------:R-:W-:Y:S01]  /*4560*/  UPRMT UR4, UR4, 0x8880, URZ ;  /* 0x0000888004047896 */ /* 0x000fe2000800003f */
[----:B------:R-:W-:Y:S01]  /*4570*/  MOV R4, R44 ;  /* 0x0000002c00047202 */ /* 0x000fe20000000f00 */
[----:B------:R-:W-:Y:S01]  /*4580*/  UMOV UR6, 0xa ;  /* 0x0000000a00067882 */ /* 0x000fe20000000000 */
[----:B0-----:R-:W-:Y:S01]  /*4590*/  FMNMX.FTZ R9, R0, 0.0099999997764825820923, !PT ;  /* 0x3c23d70a00097809 */ /* 0x001fe20007810000 */
[----:B------:R-:W-:Y:S01]  /*45a0*/  UISETP.NE.AND UP0, UPT, UR4, URZ, UPT ;  /* 0x0000003f0400728c */ /* 0x000fe2000bf05270 */
[----:B------:R-:W-:Y:S01]  /*45b0*/  FMNMX.FTZ R5, R5, 0.0099999997764825820923, !PT ;  /* 0x3c23d70a05057809 */ /* 0x000fe20007810000 */
[----:B------:R0:W-:Y:S01]  /*45c0*/  STL [R1], RZ ;  /* 0x000000ff01007387 */ /* 0x0001e20000100800 */
[----:B------:R-:W3:Y:S01]  /*45d0*/  MUFU.SQRT R11, R11 ;  /* 0x0000000b000b7308 */ /* 0x000ee20000002000 */
[----:B------:R-:W-:Y:S01]  /*45e0*/  USEL UR6, UR6, 0xb, !UP0 ;  /* 0x0000000b06067887 */ /* 0x000fe2000c000000 */
[----:B------:R-:W-:Y:S01]  /*45f0*/  FMNMX.FTZ R6, R6, 0.0099999997764825820923, !PT ;  /* 0x3c23d70a06067809 */ /* 0x000fe20007810000 */
[----:B------:R-:W-:Y:S01]  /*4600*/  UMOV UR4, 0x14 ;  /* 0x0000001400047882 */ /* 0x000fe20000000000 */
[----:B------:R-:W-:Y:S01]  /*4610*/  PLOP3.LUT P0, PT, PT, PT, UP0, 0x80, 0x0 ;  /* 0x000000000000781c */ /* 0x000fe20003f0f008 */
[----:B------:R-:W-:Y:S01]  /*4620*/  UIMAD UR8, UR6, 0x4, UR7 ;  /* 0x00000004060878a4 */ /* 0x000fe2000f8e0207 */
[----:B------:R-:W-:Y:S01]  /*4630*/  FMNMX.FTZ R7, R7, 0.0099999997764825820923, !PT ;  /* 0x3c23d70a07077809 */ /* 0x000fe20007810000 */
[----:B------:R-:W-:Y:S01]  /*4640*/  USEL UR4, UR4, 0x16, !UP0 ;  /* 0x0000001604047887 */ /* 0x000fe2000c000000 */
[----:B--2---:R-:W-:Y:S01]  /*4650*/  FMNMX.FTZ R0, R42, 0.0099999997764825820923, !PT ;  /* 0x3c23d70a2a007809 */ /* 0x004fe20007810000 */
[----:B------:R-:W-:Y:S01]  /*4660*/  UIMAD UR5, UR6, 0x4, UR8 ;  /* 0x00000004060578a4 */ /* 0x000fe2000f8e0208 */
[----:B------:R-:W-:Y:S01]  /*4670*/  ISETP.GE.AND P1, PT, R26, 0x1, PT ;  /* 0x000000011a00780c */ /* 0x000fe20003f26270 */
[----:B------:R-:W-:Y:S01]  /*4680*/  ULEA UR9, UR4, UR7, 0x2 ;  /* 0x0000000704097291 */ /* 0x000fe2000f8e103f */
[----:B------:R-:W2:Y:S01]  /*4690*/  MUFU.RCP R5, R5 ;  /* 0x0000000500057308 */ /* 0x000ea20000001000 */
[----:B------:R-:W-:Y:S01]  /*46a0*/  UIMAD UR5, UR6, 0x4, UR5 ;  /* 0x00000004060578a4 */ /* 0x000fe2000f8e0205 */
[----:B------:R-:W-:Y:S01]  /*46b0*/  STL [UR8], RZ ;  /* 0x000000ffff007987 */ /* 0x000fe20008100808 */
[----:B------:R-:W-:-:S02]  /*46c0*/  UIMAD UR19, UR6, 0xa, URZ ;  /* 0x0000000a061378a4 */ /* 0x000fc4000f8e023f */
[----:B------:R-:W-:Y:S01]  /*46d0*/  UIMAD UR11, UR6, 0x4, UR5 ;  /* 0x00000004060b78a4 */ /* 0x000fe2000f8e0205 */
[----:B------:R-:W-:Y:S01]  /*46e0*/  @P0 FMNMX.FTZ R8, R8, 0.0099999997764825820923, !PT ;  /* 0x3c23d70a08080809 */ /* 0x000fe20007810000 */
[----:B------:R-:W-:Y:S01]  /*46f0*/  STL [UR8+0x4], RZ ;  /* 0x000004ffff007987 */ /* 0x000fe20008100808 */
[----:B------:R-:W4:Y:S01]  /*4700*/  MUFU.RCP R6, R6 ;  /* 0x0000000600067308 */ /* 0x000f220000001000 */
[----:B------:R-:W-:Y:S02]  /*4710*/  UIMAD UR15, UR6, 0x4, UR11 ;  /* 0x00000004060f78a4 */ /* 0x000fe4000f8e020b */
[----:B------:R-:W-:Y:S01]  /*4720*/  ULEA UR8, UR19, UR7, 0x2 ;  /* 0x0000000713087291 */ /* 0x000fe2000f8e103f */
[----:B------:R-:W-:Y:S01]  /*4730*/  STL.64 [UR9], RZ ;  /* 0x000000ffff007987 */ /* 0x000fe20008100a09 */
[----:B------:R-:W-:-:S03]  /*4740*/  UIMAD UR16, UR6, 0x4, UR15 ;  /* 0x00000004061078a4 */ /* 0x000fc6000f8e020f */
[----:B------:R-:W1:Y:S01]  /*4750*/  @P0 MUFU.RCP R4, R8 ;  /* 0x0000000800040308 */ /* 0x000e620000001000 */
[----:B------:R-:W-:Y:S01]  /*4760*/  UIMAD UR17, UR6, 0x4, UR16 ;  /* 0x00000004061178a4 */ /* 0x000fe2000f8e0210 */
[----:B------:R-:W-:Y:S03]  /*4770*/  STL [UR9+0x8], RZ ;  /* 0x000008ffff007987 */ /* 0x000fe60008100809 */
[----:B------:R-:W-:Y:S01]  /*4780*/  UIMAD UR18, UR6, 0x4, UR17 ;  /* 0x00000004061278a4 */ /* 0x000fe2000f8e0211 */
[----:B------:R-:W-:Y:S02]  /*4790*/  STL [UR5], RZ ;  /* 0x000000ffff007987 */ /* 0x000fe40008100805 */
[----:B------:R3:W0:Y:S01]  /*47a0*/  MUFU.RCP R8, R9 ;  /* 0x0000000900087308 */ /* 0x0006220000001000 */
[----:B------:R-:W-:Y:S01]  /*47b0*/  ULEA UR14, UR6, UR18, 0x2 ;  /* 0x00000012060e7291 */ /* 0x000fe2000f8e103f */
[----:B------:R-:W-:Y:S04]  /*47c0*/  STL [UR5+0x4], RZ ;  /* 0x000004ffff007987 */ /* 0x000fe80008100805 */
[----:B------:R-:W-:Y:S02]  /*47d0*/  STL [UR5+0x8], RZ ;  /* 0x000008ffff007987 */ /* 0x000fe40008100805 */
[----:B------:R-:W0:Y:S01]  /*47e0*/  MUFU.RCP R7, R7 ;  /* 0x0000000700077308 */ /* 0x000e220000001000 */
[----:B---3--:R-:W-:Y:S01]  /*47f0*/  FMNMX.FTZ R9, R11, 0.0099999997764825820923, !PT ;  /* 0x3c23d70a0b097809 */ /* 0x008fe20007810000 */
[----:B------:R-:W-:Y:S01]  /*4800*/  STL [UR5+0xc], RZ ;  /* 0x00000cffff007987 */ /* 0x000fe20008100805 */
[----:B------:R-:W-:-:S03]  /*4810*/  MOV R11, c[0x0][0x188] ;  /* 0x00006200000b7a02 */ /* 0x000fc60000000f00 */
[----:B------:R-:W-:Y:S02]  /*4820*/  STL [UR11], RZ ;  /* 0x000000ffff007987 */ /* 0x000fe4000810080b */
[----:B------:R-:W3:Y:S01]  /*4830*/  MUFU.RCP R0, R0 ;  /* 0x0000000000007308 */ /* 0x000ee20000001000 */
[----:B------:R-:W-:Y:S01]  /*4840*/  IMAD R11, R11, c[0x0][0x18c], RZ ;  /* 0x000063000b0b7a24 */ /* 0x000fe200078e02ff */
[----:B------:R-:W-:Y:S04]  /*4850*/  STL [UR11+0x4], RZ ;  /* 0x000004ffff007987 */ /* 0x000fe8000810080b */
[----:B------:R-:W-:Y:S02]  /*4860*/  STL [UR11+0x8], RZ ;  /* 0x000008ffff007987 */ /* 0x000fe4000810080b */
[----:B------:R-:W0:Y:S02]  /*4870*/  MUFU.RCP R9, R9 ;  /* 0x0000000900097308 */ /* 0x000e240000001000 */
[----:B------:R-:W-:Y:S04]  /*4880*/  STL [UR11+0xc], RZ ;  /* 0x00000cffff007987 */ /* 0x000fe8000810080b */
[----:B------:R-:W-:Y:S04]  /*4890*/  STL [UR11+0x10], RZ ;  /* 0x000010ffff007987 */ /* 0x000fe8000810080b */
[----:B------:R-:W-:Y:S04]  /*48a0*/  STL [UR15], RZ ;  /* 0x000000ffff007987 */ /* 0x000fe8000810080f */
[----:B------:R-:W-:Y:S04]  /*48b0*/  STL [UR15+0x4], RZ ;  /* 0x000004ffff007987 */ /* 0x000fe8000810080f */
[----:B------:R-:W-:Y:S04]  /*48c0*/  STL [UR15+0x8], RZ ;  /* 0x000008ffff007987 */ /* 0x000fe8000810080f */
[----:B------:R-:W-:Y:S04]  /*48d0*/  STL [UR15+0xc], RZ ;  /* 0x00000cffff007987 */ /* 0x000fe8000810080f */
        /* <DEDUP_REMOVED lines=36> */
[----:B------:R-:W-:Y:S04]  /*4b20*/  @P0 STL.64 [UR8], RZ ;  /* 0x000000ffff000987 */ /* 0x000fe80008100a08 */
[----:B------:R-:W-:Y:S04]  /*4b30*/  @P0 STL.64 [UR8+0x8], RZ ;  /* 0x000008ffff000987 */ /* 0x000fe80008100a08 */
[----:B------:R-:W-:Y:S04]  /*4b40*/  @P0 STL.64 [UR8+0x10], RZ ;  /* 0x000010ffff000987 */ /* 0x000fe80008100a08 */
[----:B------:R-:W-:Y:S04]  /*4b50*/  @P0 STL.64 [UR8+0x18], RZ ;  /* 0x000018ffff000987 */ /* 0x000fe80008100a08 */
[----:B------:R-:W-:Y:S04]  /*4b60*/  @P0 STL.64 [UR8+0x20], RZ ;  /* 0x000020ffff000987 */ /* 0x000fe80008100a08 */
[----:B------:R-:W-:Y:S01]  /*4b70*/  @P0 STL [UR8+0x28], RZ ;  /* 0x000028ffff000987 */ /* 0x000fe20008100808 */
[----:B------:R-:W-:Y:S05]  /*4b80*/  @!P1 BRA `(.L_x_302) ;  /* 0x000021a000009947 */ /* 0x000fea0003800000 */
[----:B01234-:R-:W-:Y:S01]  /*4b90*/  ULDC UR20, c[0x0][0x190] ;  /* 0x0000640000147ab9 */ /* 0x01ffe20000000800 */
[----:B------:R-:W-:Y:S01]  /*4ba0*/  MOV R34, c[0x0][0x1a8] ;  /* 0x00006a0000227a02 */ /* 0x000fe20000000f00 */
[----:B------:R-:W-:Y:S01]  /*4bb0*/  UIADD3 UR8, -UR20, 0x3, URZ ;  /* 0x0000000314087890 */ /* 0x000fe2000fffe13f */
[----:B------:R-:W-:Y:S01]  /*4bc0*/  ISETP.GT.AND P1, PT, R23, R24, PT ;  /* 0x000000181700720c */ /* 0x000fe20003f24270 */
[----:B------:R-:W-:Y:S01]  /*4bd0*/  ULDC UR9, c[0x0][0x198] ;  /* 0x0000660000097ab9 */ /* 0x000fe20000000800 */
[----:B------:R-:W-:Y:S01]  /*4be0*/  ISETP.GT.AND P2, PT, R22, R25, PT ;  /* 0x000000191600720c */ /* 0x000fe20003f44270 */
[----:B------:R-:W-:Y:S01]  /*4bf0*/  UIADD3 UR8, UR8, UR9, URZ ;  /* 0x0000000908087290 */ /* 0x000fe2000fffe03f */
[----:B------:R-:W-:-:S02]  /*4c00*/  MOV R29, RZ ;  /* 0x000000ff001d7202 */ /* 0x000fc40000000f00 */
[----:B------:R-:W-:Y:S01]  /*4c10*/  SHF.R.S32.HI R34, RZ, 0x1f, R34 ;  /* 0x0000001fff227819 */ /* 0x000fe20000011422 */
[----:B------:R-:W-:-:S06]  /*4c20*/  ULOP3.LUT UR8, UR8, 0xfffffffc, URZ, 0xc0, !UPT ;  /* 0xfffffffc08087892 */ /* 0x000fcc000f8ec03f */
.L_x_313:
[----:B------:R-:W-:Y:S01]  /*4c30*/  BSSY B0, `(.L_x_303) ;  /* 0x000020b000007945 */ /* 0x000fe20003800000 */
[----:B------:R-:W-:Y:S05]  /*4c40*/  @!P1 BRA `(.L_x_304) ;  /* 0x0000209000009947 */ /* 0x000fea0003800000 */
[----:B------:R-:W-:-:S05]  /*4c50*/  MOV R41, 0x4 ;  /* 0x0000000400297802 */ /* 0x000fca0000000f00 */
[----:B------:R-:W-:-:S06]  /*4c60*/  IMAD.WIDE R30, R29, R41, c[0x0][0x168] ;  /* 0x00005a001d1e7625 */ /* 0x000fcc00078e0229 */
[----:B------:R-:W2:Y:S01]  /*4c70*/  LDG.E R30, [R30.64+0x6c] ;  /* 0x00006c0c1e1e7981 */ /* 0x000ea2000c1e1900 */
[----:B------:R-:W-:Y:S02]  /*4c80*/  IADD3 R32, R24, -c[0x0][0x194], RZ ;  /* 0x8000650018207a10 */ /* 0x000fe40007ffe0ff */
[----:B------:R-:W-:Y:S02]  /*4c90*/  IADD3 R33, R25, -c[0x0][0x190], RZ ;  /* 0x8000640019217a10 */ /* 0x000fe40007ffe0ff */
[----:B------:R-:W-:-:S03]  /*4ca0*/  MOV R36, R24 ;  /* 0x0000001800247202 */ /* 0x000fc60000000f00 */
[----:B------:R-:W-:-:S04]  /*4cb0*/  IMAD R32, R32, UR8, R33 ;  /* 0x0000000820207c24 */ /* 0x000fc8000f8e0221 */
[----:B------:R-:W-:-:S04]  /*4cc0*/  IMAD R40, R29, c[0x0][0x1ac], R32 ;  /* 0x00006b001d287a24 */ /* 0x000fc800078e0220 */
[----:B------:R-:W-:-:S04]  /*4cd0*/  IMAD.WIDE R40, R40, R41, c[0x0][0x160] ;  /* 0x0000580028287625 */ /* 0x000fc800078e0229 */
[----:B------:R-:W-:Y:S01]  /*4ce0*/  IMAD.MOV.U32 R35, RZ, RZ, R41 ;  /* 0x000000ffff237224 */ /* 0x000fe200078e0029 */
[----:B--2---:R-:W-:-:S05]  /*4cf0*/  I2FP.F32.S32 R32, R30 ;  /* 0x0000001e00207245 */ /* 0x004fca0000201400 */
[----:B------:R-:W-:-:S01]  /*4d00*/  FADD.FTZ R37, -R21, R32 ;  /* 0x0000002015257221 */ /* 0x000fc20000010100 */
.L_x_312:
[----:B------:R-:W-:Y:S01]  /*4d10*/  BSSY B1, `(.L_x_305) ;  /* 0x00001ef000017945 */ /* 0x000fe20003800000 */
[----:B------:R-:W-:Y:S05]  /*4d20*/  @!P2 BRA `(.L_x_306) ;  /* 0x00001ed00000a947 */ /* 0x000fea0003800000 */
[----:B------:R-:W-:-:S05]  /*4d30*/  I2FP.F32.S32 R30, R36 ;  /* 0x00000024001e7245 */ /* 0x000fca0000201400 */
[----:B------:R-:W-:-:S04]  /*4d40*/  FADD.FTZ R31, -R19, R30 ;  /* 0x0000001e131f7221 */ /* 0x000fc80000010100 */
[----:B------:R-:W-:Y:S01]  /*4d50*/  FMUL.FTZ R38, R6, R31 ;  /* 0x0000001f06267220 */ /* 0x000fe20000410000 */
[----:B------:R-:W-:Y:S05]  /*4d60*/  @!P0 BRA `(.L_x_307) ;  /* 0x0000107000008947 */ /* 0x000fea0003800000 */
[----:B------:R-:W-:Y:S01]  /*4d70*/  BSSY B2, `(.L_x_308) ;  /* 0x00000f8000027945 */ /* 0x000fe20003800000 */
[----:B------:R-:W-:-:S03]  /*4d80*/  MOV R43, R25 ;  /* 0x00000019002b7202 */ /* 0x000fc60000000f00 */
.L_x_309:
[----:B------:R-:W2:Y:S01]  /*4d90*/  LDL R32, [R1] ;  /* 0x0000000001207983 */ /* 0x000ea20000100800 */
[----:B------:R-:W-:Y:S01]  /*4da0*/  I2FP.F32.S32 R31, R43 ;  /* 0x0000002b001f7245 */ /* 0x000fe20000201400 */
[----:B------:R-:W-:-:S04]  /*4db0*/  UIMAD UR10, UR6, 0x4, UR7 ;  /* 0x00000004060a78a4 */ /* 0x000fc8000f8e0207 */
[----:B------:R-:W-:-:S04]  /*4dc0*/  FADD.FTZ R30, -R20, R31 ;  /* 0x0000001f141e7221 */ /* 0x000fc80000010100 */
[----:B------:R-:W-:-:S04]  /*4dd0*/  FMUL.FTZ R39, R5, R30 ;  /* 0x0000001e05277220 */ /* 0x000fc80000410000 */
[----:B--2---:R-:W-:-:S05]  /*4de0*/  FFMA.FTZ R30, R39, R39, R32 ;  /* 0x00000027271e7223 */ /* 0x004fca0000010020 */
[----:B0-----:R0:W-:Y:S04]  /*4df0*/  STL [R1], R30 ;  /* 0x0000001e01007387 */ /* 0x0011e80000100800 */
[----:B------:R-:W2:Y:S04]  /*4e00*/  LDL R33, [UR10] ;  /* 0x0000000aff217983 */ /* 0x000ea80008100800 */
[----:B------:R-:W3:Y:S01]  /*4e10*/  LDL R32, [UR10+0x4] ;  /* 0x0000040aff207983 */ /* 0x000ee20008100800 */
[----:B------:R-:W-:Y:S01]  /*4e20*/  MOV R31, R35 ;  /* 0x00000023001f7202 */ /* 0x000fe20000000f00 */
[----:B------:R-:W-:Y:S01]  /*4e30*/  FMUL.FTZ R45, R38, R38 ;  /* 0x00000026262d7220 */ /* 0x000fe20000410000 */
[----:B0-----:R-:W-:Y:S01]  /*4e40*/  MOV R30, R40 ;  /* 0x00000028001e7202 */ /* 0x001fe20000000f00 */
[----:B------:R-:W-:-:S04]  /*4e50*/  ULEA UR9, UR4, UR7, 0x2 ;  /* 0x0000000704097291 */ /* 0x000fc8000f8e103f */
[----:B------:R-:W4:Y:S01]  /*4e60*/  LDG.E.CONSTANT R31, [R30.64] ;  /* 0x0000000c1e1f7981 */ /* 0x000f22000c1e9900 */
[----:B--2---:R-:W-:Y:S01]  /*4e70*/  FFMA.FTZ R41, R38, R39, R33 ;  /* 0x0000002726297223 */ /* 0x004fe20000010021 */
[----:B---3--:R-:W-:-:S04]  /*4e80*/  FADD.FTZ R42, R45, R32 ;  /* 0x000000202d2a7221 */ /* 0x008fc80000010000 */
[----:B------:R-:W-:Y:S04]  /*4e90*/  STL [UR10], R41 ;  /* 0x00000029ff007987 */ /* 0x000fe8000810080a */
[----:B------:R0:W-:Y:S04]  /*4ea0*/  STL [UR10+0x4], R42 ;  /* 0x0000042aff007987 */ /* 0x0001e8000810080a */
[----:B------:R-:W2:Y:S04]  /*4eb0*/  LDL R46, [UR9] ;  /* 0x00000009ff2e7983 */ /* 0x000ea80008100800 */
[----:B------:R-:W3:Y:S04]  /*4ec0*/  LDL R47, [UR9+0x4] ;  /* 0x00000409ff2f7983 */ /* 0x000ee80008100800 */
[----:B------:R-:W5:Y:S01]  /*4ed0*/  LDL R49, [UR9+0x8] ;  /* 0x00000809ff317983 */ /* 0x000f620008100800 */
[----:B------:R-:W-:Y:S01]  /*4ee0*/  MOV R45, c[0x0][0x1a8] ;  /* 0x00006a00002d7a02 */ /* 0x000fe20000000f00 */
[----:B----4-:R-:W-:-:S03]  /*4ef0*/  FADD.FTZ R44, -R18, |R31| ;  /* 0x4000001f122c7221 */ /* 0x010fc60000010100 */
[----:B------:R-:W-:Y:S01]  /*4f00*/  LEA R32, P3, R45, R40, 0x2 ;  /* 0x000000282d207211 */ /* 0x000fe200078610ff */
[----:B------:R-:W-:-:S03]  /*4f10*/  FMUL.FTZ R44, R7, R44 ;  /* 0x0000002c072c7220 */ /* 0x000fc60000410000 */
[----:B------:R-:W-:-:S05]  /*4f20*/  LEA.HI.X R33, R45, R35, R34, 0x2, P3 ;  /* 0x000000232d217211 */ /* 0x000fca00018f1422 */
[----:B------:R-:W0:Y:S01]  /*4f30*/  LDG.E.CONSTANT R30, [R32.64] ;  /* 0x0000000c201e7981 */ /* 0x000e22000c1e9900 */
[-C--:B--2---:R-:W-:Y:S01]  /*4f40*/  FFMA.FTZ R46, R39, R44.reuse, R46 ;  /* 0x0000002c272e7223 */ /* 0x084fe2000001002e */
[----:B---3--:R-:W-:-:S04]  /*4f50*/  FFMA.FTZ R47, R38, R44, R47 ;  /* 0x0000002c262f7223 */ /* 0x008fc8000001002f */
[----:B------:R1:W-:Y:S01]  /*4f60*/  STL [UR9], R46 ;  /* 0x0000002eff007987 */ /* 0x0003e20008100809 */
[----:B-----5:R-:W-:-:S03]  /*4f70*/  FFMA.FTZ R49, R44, R44, R49 ;  /* 0x0000002c2c317223 */ /* 0x020fc60000010031 */
[----:B------:R2:W-:Y:S04]  /*4f80*/  STL [UR9+0x4], R47 ;  /* 0x0000042fff007987 */ /* 0x0005e80008100809 */
[----:B------:R3:W-:Y:S04]  /*4f90*/  STL [UR9+0x8], R49 ;  /* 0x00000831ff007987 */ /* 0x0007e80008100809 */
[----:B------:R-:W4:Y:S04]  /*4fa0*/  LDL R48, [UR5] ;  /* 0x00000005ff307983 */ /* 0x000f280008100800 */
[----:B------:R-:W5:Y:S04]  /*4fb0*/  LDL R51, [UR5+0x4] ;  /* 0x00000405ff337983 */ /* 0x000f680008100800 */
[----:B------:R-:W2:Y:S04]  /*4fc0*/  LDL R53, [UR5+0x8] ;  /* 0x00000805ff357983 */ /* 0x000ea80008100800 */
[----:B------:R-:W3:Y:S01]  /*4fd0*/  LDL R50, [UR5+0xc] ;  /* 0x00000c05ff327983 */ /* 0x000ee20008100800 */
[----:B0-----:R-:W-:Y:S01]  /*4fe0*/  FADD.FTZ R42, -R17, R30 ;  /* 0x0000001e112a7221 */ /* 0x001fe20000010100 */
[----:B------:R-:W-:-:S03]  /*4ff0*/  IMAD.WIDE R30, R45, 0x4, R32 ;  /* 0x000000042d1e7825 */ /* 0x000fc600078e0220 */
[----:B------:R-:W-:Y:S02]  /*5000*/  FMUL.FTZ R33, R9, R42 ;  /* 0x0000002a09217220 */ /* 0x000fe40000410000 */
[----:B------:R-:W3:Y:S02]  /*5010*/  LDG.E.CONSTANT R41, [R30.64] ;  /* 0x0000000c1e297981 */ /* 0x000ee4000c1e9900 */
[-C--:B----4-:R-:W-:Y:S01]  /*5020*/  FFMA.FTZ R48, R39, R33.reuse, R48 ;  /* 0x0000002127307223 */ /* 0x090fe20000010030 */
[----:B-----5:R-:W-:-:S04]  /*5030*/  FFMA.FTZ R51, R38, R33, R51 ;  /* 0x0000002126337223 */ /* 0x020fc80000010033 */
[----:B------:R0:W-:Y:S01]  /*5040*/  STL [UR5], R48 ;  /* 0x00000030ff007987 */ /* 0x0001e20008100805 */
[----:B--2---:R-:W-:-:S03]  /*5050*/  FFMA.FTZ R53, R44, R33, R53 ;  /* 0x000000212c357223 */ /* 0x004fc60000010035 */
[----:B------:R2:W-:Y:S01]  /*5060*/  STL [UR5+0x4], R51 ;  /* 0x00000433ff007987 */ /* 0x0005e20008100805 */
[----:B---3--:R-:W-:-:S03]  /*5070*/  FFMA.FTZ R50, R33, R33, R50 ;  /* 0x0000002121327223 */ /* 0x008fc60000010032 */
[----:B------:R3:W-:Y:S04]  /*5080*/  STL [UR5+0x8], R53 ;  /* 0x00000835ff007987 */ /* 0x0007e80008100805 */
[----:B------:R4:W-:Y:S04]  /*5090*/  STL [UR5+0xc], R50 ;  /* 0x00000c32ff007987 */ /* 0x0009e80008100805 */
[----:B-1----:R-:W5:Y:S04]  /*50a0*/  LDL R46, [UR11] ;  /* 0x0000000bff2e7983 */ /* 0x002f680008100800 */
[----:B------:R-:W2:Y:S04]  /*50b0*/  LDL R47, [UR11+0x4] ;  /* 0x0000040bff2f7983 */ /* 0x000ea80008100800 */
[----:B------:R-:W3:Y:S04]  /*50c0*/  LDL R49, [UR11+0x8] ;  /* 0x0000080bff317983 */ /* 0x000ee80008100800 */
[----:B------:R-:W4:Y:S04]  /*50d0*/  LDL R52, [UR11+0xc] ;  /* 0x00000c0bff347983 */ /* 0x000f280008100800 */
[----:B------:R-:W4:Y:S01]  /*50e0*/  LDL R55, [UR11+0x10] ;  /* 0x0000100bff377983 */ /* 0x000f220008100800 */
[----:B------:R-:W-:Y:S01]  /*50f0*/  FADD.FTZ R32, -R16, R41 ;  /* 0x0000002910207221 */ /* 0x000fe20000010100 */
[----:B------:R-:W-:-:S03]  /*5100*/  IMAD.WIDE R30, R45, 0x4, R30 ;  /* 0x000000042d1e7825 */ /* 0x000fc600078e021e */
[----:B------:R-:W-:Y:S02]  /*5110*/  FMUL.FTZ R32, R9, R32 ;  /* 0x0000002009207220 */ /* 0x000fe40000410000 */
[----:B------:R-:W4:Y:S02]  /*5120*/  LDG.E.CONSTANT R42, [R30.64] ;  /* 0x0000000c1e2a7981 */ /* 0x000f24000c1e9900 */
[-C--:B-----5:R-:W-:Y:S01]  /*5130*/  FFMA.FTZ R46, R39, R32.reuse, R46 ;  /* 0x00000020272e7223 */ /* 0x0a0fe2000001002e */
[----:B--2---:R-:W-:-:S04]  /*5140*/  FFMA.FTZ R47, R38, R32, R47 ;  /* 0x00000020262f7223 */ /* 0x004fc8000001002f */
[----:B------:R-:W-:Y:S01]  /*5150*/  STL [UR11], R46 ;  /* 0x0000002eff007987 */ /* 0x000fe2000810080b */
[----:B---3--:R-:W-:-:S03]  /*5160*/  FFMA.FTZ R49, R44, R32, R49 ;  /* 0x000000202c317223 */ /* 0x008fc60000010031 */
[----:B------:R1:W-:Y:S01]  /*5170*/  STL [UR11+0x4], R47 ;  /* 0x0000042fff007987 */ /* 0x0003e2000810080b */
[----:B----4-:R-:W-:-:S03]  /*5180*/  FFMA.FTZ R52, R33, R32, R52 ;  /* 0x0000002021347223 */ /* 0x010fc60000010034 */
[----:B------:R-:W-:Y:S01]  /*5190*/  STL [UR11+0x8], R49 ;  /* 0x00000831ff007987 */ /* 0x000fe2000810080b */
[----:B------:R-:W-:-:S03]  /*51a0*/  FFMA.FTZ R55, R32, R32, R55 ;  /* 0x0000002020377223 */ /* 0x000fc60000010037 */
[----:B------:R-:W-:Y:S04]  /*51b0*/  STL [UR11+0xc], R52 ;  /* 0x00000c34ff007987 */ /* 0x000fe8000810080b */
[----:B------:R-:W-:Y:S04]  /*51c0*/  STL [UR11+0x10], R55 ;  /* 0x00001037ff007987 */ /* 0x000fe8000810080b */
[----:B0-----:R-:W2:Y:S04]  /*51d0*/  LDL R48, [UR15] ;  /* 0x0000000fff307983 */ /* 0x001ea80008100800 */
[----:B------:R-:W3:Y:S04]  /*51e0*/  LDL R51, [UR15+0x4] ;  /* 0x0000040fff337983 */ /* 0x000ee80008100800 */
[----:B------:R-:W4:Y:S04]  /*51f0*/  LDL R53, [UR15+0x8] ;  /* 0x0000080fff357983 */ /* 0x000f280008100800 */
[----:B------:R-:W5:Y:S04]  /*5200*/  LDL R50, [UR15+0xc] ;  /* 0x00000c0fff327983 */ /* 0x000f680008100800 */
[----:B------:R-:W5:Y:S04]  /*5210*/  LDL R57, [UR15+0x10] ;  /* 0x0000100fff397983 */ /* 0x000f680008100800 */
[----:B------:R-:W5:Y:S01]  /*5220*/  LDL R54, [UR15+0x14] ;  /* 0x0000140fff367983 */ /* 0x000f620008100800 */
[----:B------:R-:W-:Y:S01]  /*5230*/  FADD.FTZ R42, -R15, R42 ;  /* 0x0000002a0f2a7221 */ /* 0x000fe20000010100 */
[----:B------:R-:W-:-:S03]  /*5240*/  IMAD.WIDE R30, R45, 0x4, R30 ;  /* 0x000000042d1e7825 */ /* 0x000fc600078e021e */
[----:B------:R-:W-:Y:S02]  /*5250*/  FMUL.FTZ R41, R9, R42 ;  /* 0x0000002a09297220 */ /* 0x000fe40000410000 */
[----:B-1----:R-:W5:Y:S02]  /*5260*/  LDG.E.CONSTANT R47, [R30.64] ;  /* 0x0000000c1e2f7981 */ /* 0x002f64000c1e9900 */
[-C--:B--2---:R-:W-:Y:S01]  /*5270*/  FFMA.FTZ R48, R39, R41.reuse, R48 ;  /* 0x0000002927307223 */ /* 0x084fe20000010030 */
[----:B---3--:R-:W-:-:S04]  /*5280*/  FFMA.FTZ R51, R38, R41, R51 ;  /* 0x0000002926337223 */ /* 0x008fc80000010033 */
[----:B------:R0:W-:Y:S01]  /*5290*/  STL [UR15], R48 ;  /* 0x00000030ff007987 */ /* 0x0001e2000810080f */
[-C--:B----4-:R-:W-:Y:S01]  /*52a0*/  FFMA.FTZ R53, R44, R41.reuse, R53 ;  /* 0x000000292c357223 */ /* 0x090fe20000010035 */
[-C--:B-----5:R-:W-:Y:S01]  /*52b0*/  FFMA.FTZ R50, R33, R41.reuse, R50 ;  /* 0x0000002921327223 */ /* 0x0a0fe20000010032 */
[-C--:B------:R-:W-:Y:S01]  /*52c0*/  FFMA.FTZ R57, R32, R41.reuse, R57 ;  /* 0x0000002920397223 */ /* 0x080fe20000010039 */
[----:B------:R-:W-:Y:S01]  /*52d0*/  FFMA.FTZ R54, R41, R41, R54 ;  /* 0x0000002929367223 */ /* 0x000fe20000010036 */
[----:B------:R-:W-:Y:S04]  /*52e0*/  STL [UR15+0x4], R51 ;  /* 0x00000433ff007987 */ /* 0x000fe8000810080f */
[----:B------:R-:W-:Y:S04]  /*52f0*/  STL [UR15+0x8], R53 ;  /* 0x00000835ff007987 */ /* 0x000fe8000810080f */
[----:B------:R1:W-:Y:S04]  /*5300*/  STL [UR15+0xc], R50 ;  /* 0x00000c32ff007987 */ /* 0x0003e8000810080f */
[----:B------:R-:W-:Y:S04]  /*5310*/  STL [UR15+0x10], R57 ;  /* 0x00001039ff007987 */ /* 0x000fe8000810080f */
[----:B------:R2:W-:Y:S04]  /*5320*/  STL [UR15+0x14], R54 ;  /* 0x00001436ff007987 */ /* 0x0005e8000810080f */
[----:B0-----:R-:W3:Y:S04]  /*5330*/  LDL R48, [UR16] ;  /* 0x00000010ff307983 */ /* 0x001ee80008100800 */
[----:B------:R-:W4:Y:S04]  /*5340*/  LDL R55, [UR16+0x4] ;  /* 0x00000410ff377983 */ /* 0x000f280008100800 */
[----:B------:R-:W5:Y:S04]  /*5350*/  LDL R59, [UR16+0x8] ;  /* 0x00000810ff3b7983 */ /* 0x000f680008100800 */
[----:B------:R-:W1:Y:S04]  /*5360*/  LDL R52, [UR16+0xc] ;  /* 0x00000c10ff347983 */ /* 0x000e680008100800 */
[----:B------:R-:W2:Y:S04]  /*5370*/  LDL R61, [UR16+0x10] ;  /* 0x00001010ff3d7983 */ /* 0x000ea80008100800 */
[----:B------:R-:W2:Y:S04]  /*5380*/  LDL R46, [UR16+0x14] ;  /* 0x00001410ff2e7983 */ /* 0x000ea80008100800 */
[----:B------:R-:W2:Y:S01]  /*5390*/  LDL R49, [UR16+0x18] ;  /* 0x00001810ff317983 */ /* 0x000ea20008100800 */
[----:B------:R-:W-:Y:S01]  /*53a0*/  FADD.FTZ R47, -R14, R47 ;  /* 0x0000002f0e2f7221 */ /* 0x000fe20000010100 */
[----:B------:R-:W-:-:S03]  /*53b0*/  IMAD.WIDE R30, R45, 0x4, R30 ;  /* 0x000000042d1e7825 */ /* 0x000fc600078e021e */
[----:B------:R-:W-:-:S04]  /*53c0*/  FMUL.FTZ R42, R8, R47 ;  /* 0x0000002f082a7220 */ /* 0x000fc80000410000 */
[-C--:B---3--:R-:W-:Y:S02]  /*53d0*/  FFMA.FTZ R47, R39, R42.reuse, R48 ;  /* 0x0000002a272f7223 */ /* 0x088fe40000010030 */
[----:B------:R0:W3:Y:S01]  /*53e0*/  LDG.E.CONSTANT R48, [R30.64] ;  /* 0x0000000c1e307981 */ /* 0x0000e2000c1e9900 */
[-C--:B----4-:R-:W-:Y:S01]  /*53f0*/  FFMA.FTZ R55, R38, R42.reuse, R55 ;  /* 0x0000002a26377223 */ /* 0x090fe20000010037 */
[-C--:B-----5:R-:W-:Y:S01]  /*5400*/  FFMA.FTZ R59, R44, R42.reuse, R59 ;  /* 0x0000002a2c3b7223 */ /* 0x0a0fe2000001003b */
[-C--:B-1----:R-:W-:Y:S01]  /*5410*/  FFMA.FTZ R50, R33, R42.reuse, R52 ;  /* 0x0000002a21327223 */ /* 0x082fe20000010034 */
[-C--:B--2---:R-:W-:Y:S01]  /*5420*/  FFMA.FTZ R61, R32, R42.reuse, R61 ;  /* 0x0000002a203d7223 */ /* 0x084fe2000001003d */
[-C--:B------:R-:W-:Y:S01]  /*5430*/  FFMA.FTZ R54, R41, R42.reuse, R46 ;  /* 0x0000002a29367223 */ /* 0x080fe2000001002e */
[----:B------:R-:W-:Y:S01]  /*5440*/  FFMA.FTZ R49, R42, R42, R49 ;  /* 0x0000002a2a317223 */ /* 0x000fe20000010031 */
[----:B------:R-:W-:Y:S04]  /*5450*/  STL [UR16], R47 ;  /* 0x0000002fff007987 */ /* 0x000fe80008100810 */
[----:B------:R1:W-:Y:S04]  /*5460*/  STL [UR16+0x4], R55 ;  /* 0x00000437ff007987 */ /* 0x0003e80008100810 */
[----:B------:R-:W-:Y:S04]  /*5470*/  STL [UR16+0x8], R59 ;  /* 0x0000083bff007987 */ /* 0x000fe80008100810 */
[----:B------:R2:W-:Y:S04]  /*5480*/  STL [UR16+0xc], R50 ;  /* 0x00000c32ff007987 */ /* 0x0005e80008100810 */
[----:B------:R-:W-:Y:S04]  /*5490*/  STL [UR16+0x10], R61 ;  /* 0x0000103dff007987 */ /* 0x000fe80008100810 */
[----:B------:R-:W-:Y:S04]  /*54a0*/  STL [UR16+0x14], R54 ;  /* 0x00001436ff007987 */ /* 0x000fe80008100810 */
[----:B------:R4:W-:Y:S04]  /*54b0*/  STL [UR16+0x18], R49 ;  /* 0x00001831ff007987 */ /* 0x0009e80008100810 */
[----:B------:R-:W5:Y:S04]  /*54c0*/  LDL R56, [UR17] ;  /* 0x00000011ff387983 */ /* 0x000f680008100800 */
[----:B-1----:R-:W5:Y:S04]  /*54d0*/  LDL R55, [UR17+0x4] ;  /* 0x00000411ff377983 */ /* 0x002f680008100800 */
[----:B------:R-:W5:Y:S04]  /*54e0*/  LDL R57, [UR17+0x8] ;  /* 0x00000811ff397983 */ /* 0x000f680008100800 */
[----:B------:R-:W5:Y:S04]  /*54f0*/  LDL R46, [UR17+0xc] ;  /* 0x00000c11ff2e7983 */ /* 0x000f680008100800 */
[----:B------:R-:W5:Y:S04]  /*5500*/  LDL R51, [UR17+0x10] ;  /* 0x00001011ff337983 */ /* 0x000f680008100800 */
[----:B------:R-:W5:Y:S04]  /*5510*/  LDL R52, [UR17+0x14] ;  /* 0x00001411ff347983 */ /* 0x000f680008100800 */
[----:B------:R-:W5:Y:S04]  /*5520*/  LDL R53, [UR17+0x18] ;  /* 0x00001811ff357983 */ /* 0x000f680008100800 */
[----:B--2---:R-:W2:Y:S01]  /*5530*/  LDL R50, [UR17+0x1c] ;  /* 0x00001c11ff327983 */ /* 0x004ea20008100800 */
[----:B0-----:R-:W-:-:S05]  /*5540*/  IMAD.WIDE R30, R45, 0x4, R30 ;  /* 0x000000042d1e7825 */ /* 0x001fca00078e021e */
[----:B----4-:R0:W4:Y:S01]  /*5550*/  LDG.E.CONSTANT R49, [R30.64] ;  /* 0x0000000c1e317981 */ /* 0x010122000c1e9900 */
[----:B---3--:R-:W-:-:S04]  /*5560*/  FADD.FTZ R47, -R13, R48 ;  /* 0x000000300d2f7221 */ /* 0x008fc80000010100 */
[----:B------:R-:W-:-:S04]  /*5570*/  FMUL.FTZ R47, R0, R47 ;  /* 0x0000002f002f7220 */ /* 0x000fc80000410000 */
[-C--:B-----5:R-:W-:Y:S01]  /*5580*/  FFMA.FTZ R56, R39, R47.reuse, R56 ;  /* 0x0000002f27387223 */ /* 0x0a0fe20000010038 */
[-C--:B------:R-:W-:Y:S01]  /*5590*/  FFMA.FTZ R55, R38, R47.reuse, R55 ;  /* 0x0000002f26377223 */ /* 0x080fe20000010037 */
[-C--:B------:R-:W-:Y:S01]  /*55a0*/  FFMA.FTZ R57, R44, R47.reuse, R57 ;  /* 0x0000002f2c397223 */ /* 0x080fe20000010039 */
[-C--:B------:R-:W-:Y:S01]  /*55b0*/  FFMA.FTZ R48, R33, R47.reuse, R46 ;  /* 0x0000002f21307223 */ /* 0x080fe2000001002e */
[-C--:B------:R-:W-:Y:S01]  /*55c0*/  FFMA.FTZ R54, R32, R47.reuse, R51 ;  /* 0x0000002f20367223 */ /* 0x080fe20000010033 */
[-C--:B------:R-:W-:Y:S01]  /*55d0*/  FFMA.FTZ R58, R41, R47.reuse, R52 ;  /* 0x0000002f293a7223 */ /* 0x080fe20000010034 */
[-C--:B------:R-:W-:Y:S01]  /*55e0*/  FFMA.FTZ R59, R42, R47.reuse, R53 ;  /* 0x0000002f2a3b7223 */ /* 0x080fe20000010035 */
[----:B--2---:R-:W-:Y:S01]  /*55f0*/  FFMA.FTZ R60, R47, R47, R50 ;  /* 0x0000002f2f3c7223 */ /* 0x004fe20000010032 */
[----:B------:R1:W-:Y:S04]  /*5600*/  STL [UR17], R56 ;  /* 0x00000038ff007987 */ /* 0x0003e80008100811 */
[----:B------:R-:W-:Y:S04]  /*5610*/  STL [UR17+0x4], R55 ;  /* 0x00000437ff007987 */ /* 0x000fe80008100811 */
[----:B------:R2:W-:Y:S04]  /*5620*/  STL [UR17+0x8], R57 ;  /* 0x00000839ff007987 */ /* 0x0005e80008100811 */
[----:B------:R3:W-:Y:S04]  /*5630*/  STL [UR17+0xc], R48 ;  /* 0x00000c30ff007987 */ /* 0x0007e80008100811 */
[----:B------:R5:W-:Y:S04]  /*5640*/  STL [UR17+0x10], R54 ;  /* 0x00001036ff007987 */ /* 0x000be80008100811 */
[----:B------:R-:W-:Y:S04]  /*5650*/  STL [UR17+0x14], R58 ;  /* 0x0000143aff007987 */ /* 0x000fe80008100811 */
[----:B------:R-:W-:Y:S04]  /*5660*/  STL [UR17+0x18], R59 ;  /* 0x0000183bff007987 */ /* 0x000fe80008100811 */
[----:B------:R-:W-:Y:S04]  /*5670*/  STL [UR17+0x1c], R60 ;  /* 0x00001c3cff007987 */ /* 0x000fe80008100811 */
[----:B-1----:R-:W5:Y:S04]  /*5680*/  LDL R56, [UR18] ;  /* 0x00000012ff387983 */ /* 0x002f680008100800 */
[----:B--2---:R-:W2:Y:S04]  /*5690*/  LDL R57, [UR18+0x4] ;  /* 0x00000412ff397983 */ /* 0x004ea80008100800 */
[----:B------:R-:W2:Y:S04]  /*56a0*/  LDL R55, [UR18+0x8] ;  /* 0x00000812ff377983 */ /* 0x000ea80008100800 */
[----:B------:R-:W2:Y:S04]  /*56b0*/  LDL R52, [UR18+0xc] ;  /* 0x00000c12ff347983 */ /* 0x000ea80008100800 */
[----:B------:R-:W2:Y:S04]  /*56c0*/  LDL R53, [UR18+0x10] ;  /* 0x00001012ff357983 */ /* 0x000ea80008100800 */
[----:B------:R-:W2:Y:S04]  /*56d0*/  LDL R46, [UR18+0x14] ;  /* 0x00001412ff2e7983 */ /* 0x000ea80008100800 */
[----:B------:R-:W2:Y:S04]  /*56e0*/  LDL R51, [UR18+0x18] ;  /* 0x00001812ff337983 */ /* 0x000ea80008100800 */
[----:B------:R-:W2:Y:S04]  /*56f0*/  LDL R50, [UR18+0x1c] ;  /* 0x00001c12ff327983 */ /* 0x000ea80008100800 */
[----:B---3--:R-:W3:Y:S01]  /*5700*/  LDL R48, [UR18+0x20] ;  /* 0x00002012ff307983 */ /* 0x008ee20008100800 */
[----:B0-----:R-:W-:Y:S01]  /*5710*/  IMAD.WIDE R30, R45, 0x4, R30 ;  /* 0x000000042d1e7825 */ /* 0x001fe200078e021e */
[----:B----4-:R-:W-:-:S04]  /*5720*/  FADD.FTZ R45, -R12, R49 ;  /* 0x000000310c2d7221 */ /* 0x010fc80000010100 */
[----:B------:R-:W-:Y:S01]  /*5730*/  FMUL.FTZ R45, R0, R45 ;  /* 0x0000002d002d7220 */ /* 0x000fe20000410000 */
[----:B------:R0:W4:Y:S03]  /*5740*/  LDG.E.CONSTANT R31, [R30.64] ;  /* 0x0000000c1e1f7981 */ /* 0x000126000c1e9900 */
[-C--:B-----5:R-:W-:Y:S01]  /*5750*/  FFMA.FTZ R56, R39, R45.reuse, R56 ;  /* 0x0000002d27387223 */ /* 0x0a0fe20000010038 */
[-C--:B--2---:R-:W-:Y:S01]  /*5760*/  FFMA.FTZ R57, R38, R45.reuse, R57 ;  /* 0x0000002d26397223 */ /* 0x084fe20000010039 */
[-C--:B------:R-:W-:Y:S01]  /*5770*/  FFMA.FTZ R55, R44, R45.reuse, R55 ;  /* 0x0000002d2c377223 */ /* 0x080fe20000010037 */
[-C--:B------:R-:W-:Y:S01]  /*5780*/  FFMA.FTZ R52, R33, R45.reuse, R52 ;  /* 0x0000002d21347223 */ /* 0x080fe20000010034 */
[-C--:B------:R-:W-:Y:S01]  /*5790*/  FFMA.FTZ R53, R32, R45.reuse, R53 ;  /* 0x0000002d20357223 */ /* 0x080fe20000010035 */
[-C--:B------:R-:W-:Y:S01]  /*57a0*/  FFMA.FTZ R46, R41, R45.reuse, R46 ;  /* 0x0000002d292e7223 */ /* 0x080fe2000001002e */
[-C--:B------:R-:W-:Y:S01]  /*57b0*/  FFMA.FTZ R51, R42, R45.reuse, R51 ;  /* 0x0000002d2a337223 */ /* 0x080fe20000010033 */
[-C--:B0-----:R-:W-:Y:S01]  /*57c0*/  FFMA.FTZ R30, R47, R45.reuse, R50 ;  /* 0x0000002d2f1e7223 */ /* 0x081fe20000010032 */
[----:B---3--:R-:W-:Y:S01]  /*57d0*/  FFMA.FTZ R54, R45, R45, R48 ;  /* 0x0000002d2d367223 */ /* 0x008fe20000010030 */
[----:B------:R-:W-:Y:S04]  /*57e0*/  STL [UR18], R56 ;  /* 0x00000038ff007987 */ /* 0x000fe80008100812 */
[----:B------:R-:W-:Y:S04]  /*57f0*/  STL [UR18+0x4], R57 ;  /* 0x00000439ff007987 */ /* 0x000fe80008100812 */
[----:B------:R-:W-:Y:S04]  /*5800*/  STL [UR18+0x8], R55 ;  /* 0x00000837ff007987 */ /* 0x000fe80008100812 */
[----:B------:R0:W-:Y:S04]  /*5810*/  STL [UR18+0xc], R52 ;  /* 0x00000c34ff007987 */ /* 0x0001e80008100812 */
[----:B------:R-:W-:Y:S04]  /*5820*/  STL [UR18+0x10], R53 ;  /* 0x00001035ff007987 */ /* 0x000fe80008100812 */
[----:B------:R1:W-:Y:S04]  /*5830*/  STL [UR18+0x14], R46 ;  /* 0x0000142eff007987 */ /* 0x0003e80008100812 */
[----:B------:R2:W-:Y:S04]  /*5840*/  STL [UR18+0x18], R51 ;  /* 0x00001833ff007987 */ /* 0x0005e80008100812 */
[----:B------:R3:W-:Y:S04]  /*5850*/  STL [UR18+0x1c], R30 ;  /* 0x00001c1eff007987 */ /* 0x0007e80008100812 */
[----:B------:R5:W-:Y:S04]  /*5860*/  STL [UR18+0x20], R54 ;  /* 0x00002036ff007987 */ /* 0x000be80008100812 */
[----:B0-----:R-:W5:Y:S04]  /*5870*/  LDL R52, [UR14] ;  /* 0x0000000eff347983 */ /* 0x001f680008100800 */
[----:B------:R-:W5:Y:S04]  /*5880*/  LDL R55, [UR14+0x4] ;  /* 0x0000040eff377983 */ /* 0x000f680008100800 */
[----:B------:R-:W5:Y:S04]  /*5890*/  LDL R57, [UR14+0x8] ;  /* 0x0000080eff397983 */ /* 0x000f680008100800 */
[----:B------:R-:W5:Y:S04]  /*58a0*/  LDL R56, [UR14+0xc] ;  /* 0x00000c0eff387983 */ /* 0x000f680008100800 */
[----:B------:R-:W5:Y:S04]  /*58b0*/  LDL R59, [UR14+0x10] ;  /* 0x0000100eff3b7983 */ /* 0x000f680008100800 */
[----:B------:R-:W5:Y:S04]  /*58c0*/  LDL R50, [UR14+0x14] ;  /* 0x0000140eff327983 */ /* 0x000f680008100800 */
[----:B------:R-:W5:Y:S04]  /*58d0*/  LDL R49, [UR14+0x18] ;  /* 0x0000180eff317983 */ /* 0x000f680008100800 */
[----:B------:R-:W5:Y:S04]  /*58e0*/  LDL R48, [UR14+0x1c] ;  /* 0x00001c0eff307983 */ /* 0x000f680008100800 */
[----:B-1----:R-:W5:Y:S04]  /*58f0*/  LDL R46, [UR14+0x20] ;  /* 0x0000200eff2e7983 */ /* 0x002f680008100800 */
[----:B--2---:R-:W2:Y:S01]  /*5900*/  LDL R51, [UR14+0x24] ;  /* 0x0000240eff337983 */ /* 0x004ea20008100800 */
[----:B----4-:R-:W-:Y:S01]  /*5910*/  FADD.FTZ R31, -R10, R31 ;  /* 0x0000001f0a1f7221 */ /* 0x010fe20000010100 */
[----:B------:R-:W-:-:S03]  /*5920*/  ULEA UR9, UR19, UR7, 0x2 ;  /* 0x0000000713097291 */ /* 0x000fc6000f8e103f */
[----:B---3--:R-:W-:-:S04]  /*5930*/  FMUL.FTZ R30, R0, R31 ;  /* 0x0000001f001e7220 */ /* 0x008fc80000410000 */
[-C--:B-----5:R-:W-:Y:S01]  /*5940*/  FFMA.FTZ R52, R39, R30.reuse, R52 ;  /* 0x0000001e27347223 */ /* 0x0a0fe20000010034 */
[-C--:B------:R-:W-:Y:S01]  /*5950*/  FFMA.FTZ R55, R38, R30.reuse, R55 ;  /* 0x0000001e26377223 */ /* 0x080fe20000010037 */
[-C--:B------:R-:W-:Y:S01]  /*5960*/  FFMA.FTZ R57, R44, R30.reuse, R57 ;  /* 0x0000001e2c397223 */ /* 0x080fe20000010039 */
[-C--:B------:R-:W-:Y:S01]  /*5970*/  FFMA.FTZ R56, R33, R30.reuse, R56 ;  /* 0x0000001e21387223 */ /* 0x080fe20000010038 */
[-C--:B------:R-:W-:Y:S01]  /*5980*/  FFMA.FTZ R59, R32, R30.reuse, R59 ;  /* 0x0000001e203b7223 */ /* 0x080fe2000001003b */
[-C--:B------:R-:W-:Y:S01]  /*5990*/  FFMA.FTZ R50, R41, R30.reuse, R50 ;  /* 0x0000001e29327223 */ /* 0x080fe20000010032 */
[-C--:B------:R-:W-:Y:S01]  /*59a0*/  FFMA.FTZ R49, R42, R30.reuse, R49 ;  /* 0x0000001e2a317223 */ /* 0x080fe20000010031 */
[-C--:B------:R-:W-:Y:S01]  /*59b0*/  FFMA.FTZ R48, R47, R30.reuse, R48 ;  /* 0x0000001e2f307223 */ /* 0x080fe20000010030 */
[-C--:B------:R-:W-:Y:S01]  /*59c0*/  FFMA.FTZ R46, R45, R30.reuse, R46 ;  /* 0x0000001e2d2e7223 */ /* 0x080fe2000001002e */
[----:B--2---:R-:W-:Y:S01]  /*59d0*/  FFMA.FTZ R31, R30, R30, R51 ;  /* 0x0000001e1e1f7223 */ /* 0x004fe20000010033 */
[----:B------:R-:W-:Y:S04]  /*59e0*/  STL [UR14], R52 ;  /* 0x00000034ff007987 */ /* 0x000fe8000810080e */
[----:B------:R0:W-:Y:S04]  /*59f0*/  STL [UR14+0x4], R55 ;  /* 0x00000437ff007987 */ /* 0x0001e8000810080e */
[----:B------:R-:W-:Y:S04]  /*5a00*/  STL [UR14+0x8], R57 ;  /* 0x00000839ff007987 */ /* 0x000fe8000810080e */
[----:B------:R1:W-:Y:S04]  /*5a10*/  STL [UR14+0xc], R56 ;  /* 0x00000c38ff007987 */ /* 0x0003e8000810080e */
[----:B------:R-:W-:Y:S04]  /*5a20*/  STL [UR14+0x10], R59 ;  /* 0x0000103bff007987 */ /* 0x000fe8000810080e */
[----:B------:R2:W-:Y:S04]  /*5a30*/  STL [UR14+0x14], R50 ;  /* 0x00001432ff007987 */ /* 0x0005e8000810080e */
[----:B------:R-:W-:Y:S04]  /*5a40*/  STL [UR14+0x18], R49 ;  /* 0x00001831ff007987 */ /* 0x000fe8000810080e */
[----:B------:R3:W-:Y:S04]  /*5a50*/  STL [UR14+0x1c], R48 ;  /* 0x00001c30ff007987 */ /* 0x0007e8000810080e */
[----:B------:R4:W-:Y:S04]  /*5a60*/  STL [UR14+0x20], R46 ;  /* 0x0000202eff007987 */ /* 0x0009e8000810080e */
[----:B------:R0:W-:Y:S04]  /*5a70*/  STL [UR14+0x24], R31 ;  /* 0x0000241fff007987 */ /* 0x0001e8000810080e */
[----:B------:R-:W5:Y:S04]  /*5a80*/  LDL R54, [UR9] ;  /* 0x00000009ff367983 */ /* 0x000f680008100800 */
[----:B------:R-:W5:Y:S04]  /*5a90*/  LDL R53, [UR9+0x4] ;  /* 0x00000409ff357983 */ /* 0x000f680008100800 */
[----:B0-----:R-:W5:Y:S04]  /*5aa0*/  LDL R55, [UR9+0x8] ;  /* 0x00000809ff377983 */ /* 0x001f680008100800 */
[----:B-1----:R-:W5:Y:S04]  /*5ab0*/  LDL R56, [UR9+0xc] ;  /* 0x00000c09ff387983 */ /* 0x002f680008100800 */
[----:B------:R-:W5:Y:S04]  /*5ac0*/  LDL R57, [UR9+0x10] ;  /* 0x00001009ff397983 */ /* 0x000f680008100800 */
[----:B------:R-:W5:Y:S04]  /*5ad0*/  LDL R52, [UR9+0x14] ;  /* 0x00001409ff347983 */ /* 0x000f680008100800 */
[----:B------:R-:W5:Y:S04]  /*5ae0*/  LDL R51, [UR9+0x18] ;  /* 0x00001809ff337983 */ /* 0x000f680008100800 */
[----:B--2---:R-:W2:Y:S04]  /*5af0*/  LDL R50, [UR9+0x1c] ;  /* 0x00001c09ff327983 */ /* 0x004ea80008100800 */
[----:B---3--:R-:W3:Y:S04]  /*5b00*/  LDL R48, [UR9+0x20] ;  /* 0x00002009ff307983 */ /* 0x008ee80008100800 */
[----:B------:R-:W3:Y:S04]  /*5b10*/  LDL R49, [UR9+0x24] ;  /* 0x00002409ff317983 */ /* 0x000ee80008100800 */
[----:B----4-:R-:W4:Y:S01]  /*5b20*/  LDL R46, [UR9+0x28] ;  /* 0x00002809ff2e7983 */ /* 0x010f220008100800 */
[----:B------:R-:W-:Y:S01]  /*5b30*/  IADD3 R43, R43, 0x1, RZ ;  /* 0x000000012b2b7810 */ /* 0x000fe20007ffe0ff */
[----:B------:R-:W-:-:S03]  /*5b40*/  FMUL.FTZ R31, R37, R4 ;  /* 0x00000004251f7220 */ /* 0x000fc60000410000 */
[----:B------:R-:W-:Y:S02]  /*5b50*/  ISETP.GE.AND P3, PT, R43, R22, PT ;  /* 0x000000162b00720c */ /* 0x000fe40003f66270 */
[----:B------:R-:W-:-:S04]  /*5b60*/  IADD3 R40, P4, R40, 0x4, RZ ;  /* 0x0000000428287810 */ /* 0x000fc80007f9e0ff */
[----:B------:R-:W-:Y:S01]  /*5b70*/  IADD3.X R35, RZ, R35, RZ, P4, !PT ;  /* 0x00000023ff237210 */ /* 0x000fe200027fe4ff */
[-C--:B-----5:R-:W-:Y:S01]  /*5b80*/  FFMA.FTZ R54, R39, R31.reuse, R54 ;  /* 0x0000001f27367223 */ /* 0x0a0fe20000010036 */
[-C--:B------:R-:W-:Y:S01]  /*5b90*/  FFMA.FTZ R53, R38, R31.reuse, R53 ;  /* 0x0000001f26357223 */ /* 0x080fe20000010035 */
[-C--:B------:R-:W-:Y:S01]  /*5ba0*/  FFMA.FTZ R55, R44, R31.reuse, R55 ;  /* 0x0000001f2c377223 */ /* 0x080fe20000010037 */
[-C--:B------:R-:W-:Y:S01]  /*5bb0*/  FFMA.FTZ R56, R33, R31.reuse, R56 ;  /* 0x0000001f21387223 */ /* 0x080fe20000010038 */
[-C--:B------:R-:W-:Y:S01]  /*5bc0*/  FFMA.FTZ R57, R32, R31.reuse, R57 ;  /* 0x0000001f20397223 */ /* 0x080fe20000010039 */
[-C--:B------:R-:W-:Y:S01]  /*5bd0*/  FFMA.FTZ R52, R41, R31.reuse, R52 ;  /* 0x0000001f29347223 */ /* 0x080fe20000010034 */
[-C--:B------:R-:W-:Y:S01]  /*5be0*/  FFMA.FTZ R51, R42, R31.reuse, R51 ;  /* 0x0000001f2a337223 */ /* 0x080fe20000010033 */
[-C--:B--2---:R-:W-:Y:S01]  /*5bf0*/  FFMA.FTZ R50, R47, R31.reuse, R50 ;  /* 0x0000001f2f327223 */ /* 0x084fe20000010032 */
[-C--:B---3--:R-:W-:Y:S01]  /*5c00*/  FFMA.FTZ R48, R45, R31.reuse, R48 ;  /* 0x0000001f2d307223 */ /* 0x088fe20000010030 */
[-C--:B------:R-:W-:Y:S01]  /*5c10*/  FFMA.FTZ R49, R30, R31.reuse, R49 ;  /* 0x0000001f1e317223 */ /* 0x080fe20000010031 */
[----:B----4-:R-:W-:Y:S01]  /*5c20*/  FFMA.FTZ R46, R31, R31, R46 ;  /* 0x0000001f1f2e7223 */ /* 0x010fe2000001002e */
[----:B------:R0:W-:Y:S04]  /*5c30*/  STL [UR9], R54 ;  /* 0x00000036ff007987 */ /* 0x0001e80008100809 */
[----:B------:R0:W-:Y:S04]  /*5c40*/  STL [UR9+0x4], R53 ;  /* 0x00000435ff007987 */ /* 0x0001e80008100809 */
        /* <DEDUP_REMOVED lines=8> */
[----:B------:R0:W-:Y:S01]  /*5cd0*/  STL [UR9+0x28], R46 ;  /* 0x0000282eff007987 */ /* 0x0001e20008100809 */
[----:B------:R-:W-:Y:S05]  /*5ce0*/  @!P3 BRA `(.L_x_309) ;  /* 0xfffff0a00000b947 */ /* 0x000fea000383ffff */
[----:B------:R-:W-:Y:S05]  /*5cf0*/  BSYNC B2 ;  /* 0x0000000000027941 */ /* 0x000fea0003800000 */
.L_x_308:
[----:B------:R-:W-:-:S04]  /*5d00*/  IMAD R43, R28, c[0x0][0x0], R27 ;  /* 0x000000001c2b7a24 */ /* 0x000fc800078e021b */
[----:B0-----:R-:W-:-:S05]  /*5d10*/  IMAD R46, R43, 0x2c, RZ ;  /* 0x0000002c2b2e7824 */ /* 0x001fca00078e02ff */
        /* <DEDUP_REMOVED lines=10> */
[----:B------:R0:W-:Y:S01]  /*5dc0*/  STS [R46+0x28], R31 ;  /* 0x0000281f2e007388 */ /* 0x0001e20000000800 */
[----:B------:R-:W-:Y:S05]  /*5dd0*/  BRA `(.L_x_306) ;  /* 0x00000e2000007947 */ /* 0x000fea0003800000 */
.L_x_307:
[----:B------:R-:W-:Y:S01]  /*5de0*/  BSSY B2, `(.L_x_310) ;  /* 0x00000d5000027945 */ /* 0x000fe20003800000 */
[----:B------:R-:W-:-:S03]  /*5df0*/  MOV R43, R25 ;  /* 0x00000019002b7202 */ /* 0x000fc60000000f00 */
.L_x_311:
[----:B0-----:R-:W2:Y:S01]  /*5e00*/  LDL R32, [R1] ;  /* 0x0000000001207983 */ /* 0x001ea20000100800 */
[----:B------:R-:W-:Y:S01]  /*5e10*/  I2FP.F32.S32 R31, R43 ;  /* 0x0000002b001f7245 */ /* 0x000fe20000201400 */
[----:B------:R-:W-:-:S04]  /*5e20*/  UIMAD UR9, UR6, 0x4, UR7 ;  /* 0x00000004060978a4 */ /* 0x000fc8000f8e0207 */
[----:B------:R-:W-:-:S04]  /*5e30*/  FADD.FTZ R30, -R20, R31 ;  /* 0x0000001f141e7221 */ /* 0x000fc80000010100 */
[----:B------:R-:W-:-:S04]  /*5e40*/  FMUL.FTZ R39, R5, R30 ;  /* 0x0000001e05277220 */ /* 0x000fc80000410000 */
[----:B--2---:R-:W-:-:S05]  /*5e50*/  FFMA.FTZ R30, R39, R39, R32 ;  /* 0x00000027271e7223 */ /* 0x004fca0000010020 */
[----:B------:R0:W-:Y:S04]  /*5e60*/  STL [R1], R30 ;  /* 0x0000001e01007387 */ /* 0x0001e80000100800 */
        /* <DEDUP_REMOVED lines=9> */
[----:B------:R0:W-:Y:S04]  /*5f00*/  STL [UR9], R41 ;  /* 0x00000029ff007987 */ /* 0x0001e80008100809 */
[----:B------:R1:W-:Y:S04]  /*5f10*/  STL [UR9+0x4], R42 ;  /* 0x0000042aff007987 */ /* 0x0003e80008100809 */
[----:B------:R-:W2:Y:S04]  /*5f20*/  LDL R44, [UR10] ;  /* 0x0000000aff2c7983 */ /* 0x000ea80008100800 */
[----:B------:R-:W0:Y:S04]  /*5f30*/  LDL R49, [UR10+0x4] ;  /* 0x0000040aff317983 */ /* 0x000e280008100800 */
[----:B------:R-:W3:Y:S01]  /*5f40*/  LDL R47, [UR10+0x8] ;  /* 0x0000080aff2f7983 */ /* 0x000ee20008100800 */
[----:B------:R-:W-:Y:S01]  /*5f50*/  MOV R45, c[0x0][0x1a8] ;  /* 0x00006a00002d7a02 */ /* 0x000fe20000000f00 */
[----:B----4-:R-:W-:-:S03]  /*5f60*/  FADD.FTZ R46, -R18, |R31| ;  /* 0x4000001f122e7221 */ /* 0x010fc60000010100 */
[----:B------:R-:W-:Y:S01]  /*5f70*/  LEA R32, P3, R45, R40, 0x2 ;  /* 0x000000282d207211 */ /* 0x000fe200078610ff */
[----:B------:R-:W-:-:S03]  /*5f80*/  FMUL.FTZ R30, R7, R46 ;  /* 0x0000002e071e7220 */ /* 0x000fc60000410000 */
[----:B------:R-:W-:-:S05]  /*5f90*/  LEA.HI.X R33, R45, R35, R34, 0x2, P3 ;  /* 0x000000232d217211 */ /* 0x000fca00018f1422 */
[----:B------:R-:W4:Y:S01]  /*5fa0*/  LDG.E.CONSTANT R48, [R32.64] ;  /* 0x0000000c20307981 */ /* 0x000f22000c1e9900 */
[-C--:B--2---:R-:W-:Y:S01]  /*5fb0*/  FFMA.FTZ R44, R39, R30.reuse, R44 ;  /* 0x0000001e272c7223 */ /* 0x084fe2000001002c */
[----:B0-----:R-:W-:-:S04]  /*5fc0*/  FFMA.FTZ R41, R38, R30, R49 ;  /* 0x0000001e26297223 */ /* 0x001fc80000010031 */
[----:B------:R0:W-:Y:S01]  /*5fd0*/  STL [UR10], R44 ;  /* 0x0000002cff007987 */ /* 0x0001e2000810080a */
[----:B---3--:R-:W-:-:S03]  /*5fe0*/  FFMA.FTZ R47, R30, R30, R47 ;  /* 0x0000001e1e2f7223 */ /* 0x008fc6000001002f */
[----:B------:R-:W-:Y:S04]  /*5ff0*/  STL [UR10+0x4], R41 ;  /* 0x00000429ff007987 */ /* 0x000fe8000810080a */
[----:B------:R2:W-:Y:S04]  /*6000*/  STL [UR10+0x8], R47 ;  /* 0x0000082fff007987 */ /* 0x0005e8000810080a */
[----:B-1----:R-:W3:Y:S04]  /*6010*/  LDL R42, [UR5] ;  /* 0x00000005ff2a7983 */ /* 0x002ee80008100800 */
[----:B------:R-:W5:Y:S04]  /*6020*/  LDL R49, [UR5+0x4] ;  /* 0x00000405ff317983 */ /* 0x000f680008100800 */
[----:B------:R-:W2:Y:S04]  /*6030*/  LDL R51, [UR5+0x8] ;  /* 0x00000805ff337983 */ /* 0x000ea80008100800 */
[----:B------:R-:W2:Y:S01]  /*6040*/  LDL R46, [UR5+0xc] ;  /* 0x00000c05ff2e7983 */ /* 0x000ea20008100800 */
[----:B----4-:R-:W-:Y:S01]  /*6050*/  FADD.FTZ R48, -R17, R48 ;  /* 0x0000003011307221 */ /* 0x010fe20000010100 */
[----:B------:R-:W-:-:S03]  /*6060*/  IMAD.WIDE R32, R45, 0x4, R32 ;  /* 0x000000042d207825 */ /* 0x000fc600078e0220 */
[----:B------:R-:W-:Y:S02]  /*6070*/  FMUL.FTZ R31, R9, R48 ;  /* 0x00000030091f7220 */ /* 0x000fe40000410000 */
[----:B------:R-:W4:Y:S02]  /*6080*/  LDG.E.CONSTANT R55, [R32.64] ;  /* 0x0000000c20377981 */ /* 0x000f24000c1e9900 */
[-C--:B---3--:R-:W-:Y:S01]  /*6090*/  FFMA.FTZ R42, R39, R31.reuse, R42 ;  /* 0x0000001f272a7223 */ /* 0x088fe2000001002a */
[----:B-----5:R-:W-:-:S04]  /*60a0*/  FFMA.FTZ R49, R38, R31, R49 ;  /* 0x0000001f26317223 */ /* 0x020fc80000010031 */
[----:B------:R1:W-:Y:S01]  /*60b0*/  STL [UR5], R42 ;  /* 0x0000002aff007987 */ /* 0x0003e20008100805 */
[----:B--2---:R-:W-:-:S03]  /*60c0*/  FFMA.FTZ R51, R30, R31, R51 ;  /* 0x0000001f1e337223 */ /* 0x004fc60000010033 */
[----:B------:R-:W-:Y:S01]  /*60d0*/  STL [UR5+0x4], R49 ;  /* 0x00000431ff007987 */ /* 0x000fe20008100805 */
[----:B------:R-:W-:-:S03]  /*60e0*/  FFMA.FTZ R46, R31, R31, R46 ;  /* 0x0000001f1f2e7223 */ /* 0x000fc6000001002e */
[----:B------:R-:W-:Y:S04]  /*60f0*/  STL [UR5+0x8], R51 ;  /* 0x00000833ff007987 */ /* 0x000fe80008100805 */
[----:B------:R2:W-:Y:S04]  /*6100*/  STL [UR5+0xc], R46 ;  /* 0x00000c2eff007987 */ /* 0x0005e80008100805 */
[----:B0-----:R-:W3:Y:S04]  /*6110*/  LDL R44, [UR11] ;  /* 0x0000000bff2c7983 */ /* 0x001ee80008100800 */
[----:B------:R-:W5:Y:S04]  /*6120*/  LDL R47, [UR11+0x4] ;  /* 0x0000040bff2f7983 */ /* 0x000f680008100800 */
[----:B------:R-:W2:Y:S04]  /*6130*/  LDL R53, [UR11+0x8] ;  /* 0x0000080bff357983 */ /* 0x000ea80008100800 */
[----:B------:R-:W2:Y:S04]  /*6140*/  LDL R48, [UR11+0xc] ;  /* 0x00000c0bff307983 */ /* 0x000ea80008100800 */
[----:B------:R-:W2:Y:S01]  /*6150*/  LDL R50, [UR11+0x10] ;  /* 0x0000100bff327983 */ /* 0x000ea20008100800 */
[----:B----4-:R-:W-:Y:S01]  /*6160*/  FADD.FTZ R52, -R16, R55 ;  /* 0x0000003710347221 */ /* 0x010fe20000010100 */
[----:B------:R-:W-:-:S03]  /*6170*/  IMAD.WIDE R32, R45, 0x4, R32 ;  /* 0x000000042d207825 */ /* 0x000fc600078e0220 */
[----:B------:R-:W-:Y:S02]  /*6180*/  FMUL.FTZ R41, R9, R52 ;  /* 0x0000003409297220 */ /* 0x000fe40000410000 */
[----:B-1----:R-:W4:Y:S02]  /*6190*/  LDG.E.CONSTANT R42, [R32.64] ;  /* 0x0000000c202a7981 */ /* 0x002f24000c1e9900 */
[-C--:B---3--:R-:W-:Y:S01]  /*61a0*/  FFMA.FTZ R44, R39, R41.reuse, R44 ;  /* 0x00000029272c7223 */ /* 0x088fe2000001002c */
[----:B-----5:R-:W-:-:S04]  /*61b0*/  FFMA.FTZ R47, R38, R41, R47 ;  /* 0x00000029262f7223 */ /* 0x020fc8000001002f */
[----:B------:R-:W-:Y:S01]  /*61c0*/  STL [UR11], R44 ;  /* 0x0000002cff007987 */ /* 0x000fe2000810080b */
[----:B--2---:R-:W-:-:S03]  /*61d0*/  FFMA.FTZ R53, R30, R41, R53 ;  /* 0x000000291e357223 */ /* 0x004fc60000010035 */
[----:B------:R0:W-:Y:S01]  /*61e0*/  STL [UR11+0x4], R47 ;  /* 0x0000042fff007987 */ /* 0x0001e2000810080b */
[----:B------:R-:W-:-:S03]  /*61f0*/  FFMA.FTZ R48, R31, R41, R48 ;  /* 0x000000291f307223 */ /* 0x000fc60000010030 */
[----:B------:R-:W-:Y:S01]  /*6200*/  STL [UR11+0x8], R53 ;  /* 0x00000835ff007987 */ /* 0x000fe2000810080b */
[----:B------:R-:W-:-:S03]  /*6210*/  FFMA.FTZ R50, R41, R41, R50 ;  /* 0x0000002929327223 */ /* 0x000fc60000010032 */
[----:B------:R-:W-:Y:S04]  /*6220*/  STL [UR11+0xc], R48 ;  /* 0x00000c30ff007987 */ /* 0x000fe8000810080b */
[----:B------:R-:W-:Y:S04]  /*6230*/  STL [UR11+0x10], R50 ;  /* 0x00001032ff007987 */ /* 0x000fe8000810080b */
[----:B------:R-:W2:Y:S04]  /*6240*/  LDL R46, [UR15] ;  /* 0x0000000fff2e7983 */ /* 0x000ea80008100800 */
[----:B------:R-:W3:Y:S04]  /*6250*/  LDL R49, [UR15+0x4] ;  /* 0x0000040fff317983 */ /* 0x000ee80008100800 */
[----:B------:R-:W5:Y:S04]  /*6260*/  LDL R51, [UR15+0x8] ;  /* 0x0000080fff337983 */ /* 0x000f680008100800 */
[----:B------:R-:W5:Y:S04]  /*6270*/  LDL R52, [UR15+0xc] ;  /* 0x00000c0fff347983 */ /* 0x000f680008100800 */
[----:B------:R-:W5:Y:S04]  /*6280*/  LDL R54, [UR15+0x10] ;  /* 0x0000100fff367983 */ /* 0x000f680008100800 */
[----:B------:R-:W5:Y:S01]  /*6290*/  LDL R55, [UR15+0x14] ;  /* 0x0000140fff377983 */ /* 0x000f620008100800 */
[----:B----4-:R-:W-:Y:S01]  /*62a0*/  FADD.FTZ R42, -R15, R42 ;  /* 0x0000002a0f2a7221 */ /* 0x010fe20000010100 */
[----:B------:R-:W-:-:S03]  /*62b0*/  IMAD.WIDE R32, R45, 0x4, R32 ;  /* 0x000000042d207825 */ /* 0x000fc600078e0220 */
[----:B------:R-:W-:Y:S02]  /*62c0*/  FMUL.FTZ R42, R9, R42 ;  /* 0x0000002a092a7220 */ /* 0x000fe40000410000 */
[----:B0-----:R-:W4:Y:S02]  /*62d0*/  LDG.E.CONSTANT R47, [R32.64] ;  /* 0x0000000c202f7981 */ /* 0x001f24000c1e9900 */
[-C--:B--2---:R-:W-:Y:S01]  /*62e0*/  FFMA.FTZ R46, R39, R42.reuse, R46 ;  /* 0x0000002a272e7223 */ /* 0x084fe2000001002e */
[----:B---3--:R-:W-:-:S04]  /*62f0*/  FFMA.FTZ R49, R38, R42, R49 ;  /* 0x0000002a26317223 */ /* 0x008fc80000010031 */
[----:B------:R0:W-:Y:S01]  /*6300*/  STL [UR15], R46 ;  /* 0x0000002eff007987 */ /* 0x0001e2000810080f */
[-C--:B-----5:R-:W-:Y:S01]  /*6310*/  FFMA.FTZ R44, R30, R42.reuse, R51 ;  /* 0x0000002a1e2c7223 */ /* 0x0a0fe20000010033 */
[-C--:B------:R-:W-:Y:S01]  /*6320*/  FFMA.FTZ R52, R31, R42.reuse, R52 ;  /* 0x0000002a1f347223 */ /* 0x080fe20000010034 */
[-C--:B------:R-:W-:Y:S01]  /*6330*/  FFMA.FTZ R54, R41, R42.reuse, R54 ;  /* 0x0000002a29367223 */ /* 0x080fe20000010036 */
[----:B------:R-:W-:Y:S01]  /*6340*/  FFMA.FTZ R55, R42, R42, R55 ;  /* 0x0000002a2a377223 */ /* 0x000fe20000010037 */
[----:B------:R1:W-:Y:S04]  /*6350*/  STL [UR15+0x4], R49 ;  /* 0x00000431ff007987 */ /* 0x0003e8000810080f */
[----:B------:R2:W-:Y:S04]  /*6360*/  STL [UR15+0x8], R44 ;  /* 0x0000082cff007987 */ /* 0x0005e8000810080f */
[----:B------:R-:W-:Y:S04]  /*6370*/  STL [UR15+0xc], R52 ;  /* 0x00000c34ff007987 */ /* 0x000fe8000810080f */
[----:B------:R3:W-:Y:S04]  /*6380*/  STL [UR15+0x10], R54 ;  /* 0x00001036ff007987 */ /* 0x0007e8000810080f */
[----:B------:R5:W-:Y:S04]  /*6390*/  STL [UR15+0x14], R55 ;  /* 0x00001437ff007987 */ /* 0x000be8000810080f */
[----:B0-----:R-:W3:Y:S04]  /*63a0*/  LDL R46, [UR16] ;  /* 0x00000010ff2e7983 */ /* 0x001ee80008100800 */
[----:B------:R-:W5:Y:S04]  /*63b0*/  LDL R53, [UR16+0x4] ;  /* 0x00000410ff357983 */ /* 0x000f680008100800 */
[----:B------:R-:W5:Y:S04]  /*63c0*/  LDL R57, [UR16+0x8] ;  /* 0x00000810ff397983 */ /* 0x000f680008100800 */
[----:B------:R-:W5:Y:S04]  /*63d0*/  LDL R48, [UR16+0xc] ;  /* 0x00000c10ff307983 */ /* 0x000f680008100800 */
[----:B------:R-:W5:Y:S04]  /*63e0*/  LDL R50, [UR16+0x10] ;  /* 0x00001010ff327983 */ /* 0x000f680008100800 */
[----:B------:R-:W5:Y:S04]  /*63f0*/  LDL R51, [UR16+0x14] ;  /* 0x00001410ff337983 */ /* 0x000f680008100800 */
[----:B-1----:R-:W5:Y:S01]  /*6400*/  LDL R49, [UR16+0x18] ;  /* 0x00001810ff317983 */ /* 0x002f620008100800 */
[----:B----4-:R-:W-:Y:S01]  /*6410*/  FADD.FTZ R47, -R14, R47 ;  /* 0x0000002f0e2f7221 */ /* 0x010fe20000010100 */
[----:B------:R-:W-:-:S03]  /*6420*/  IMAD.WIDE R32, R45, 0x4, R32 ;  /* 0x000000042d207825 */ /* 0x000fc600078e0220 */
[----:B--2---:R-:W-:-:S04]  /*6430*/  FMUL.FTZ R44, R8, R47 ;  /* 0x0000002f082c7220 */ /* 0x004fc80000410000 */
[-C--:B---3--:R-:W-:Y:S02]  /*6440*/  FFMA.FTZ R47, R39, R44.reuse, R46 ;  /* 0x0000002c272f7223 */ /* 0x088fe4000001002e */
[----:B------:R0:W2:Y:S01]  /*6450*/  LDG.E.CONSTANT R46, [R32.64] ;  /* 0x0000000c202e7981 */ /* 0x0000a2000c1e9900 */
[-C--:B-----5:R-:W-:Y:S01]  /*6460*/  FFMA.FTZ R53, R38, R44.reuse, R53 ;  /* 0x0000002c26357223 */ /* 0x0a0fe20000010035 */
[-C--:B------:R-:W-:Y:S01]  /*6470*/  FFMA.FTZ R57, R30, R44.reuse, R57 ;  /* 0x0000002c1e397223 */ /* 0x080fe20000010039 */
[-C--:B------:R-:W-:Y:S01]  /*6480*/  FFMA.FTZ R48, R31, R44.reuse, R48 ;  /* 0x0000002c1f307223 */ /* 0x080fe20000010030 */
[-C--:B------:R-:W-:Y:S01]  /*6490*/  FFMA.FTZ R54, R41, R44.reuse, R50 ;  /* 0x0000002c29367223 */ /* 0x080fe20000010032 */
        /* <DEDUP_REMOVED lines=10> */
[----:B------:R-:W5:Y:S04]  /*6540*/  LDL R59, [UR17+0x4] ;  /* 0x00000411ff3b7983 */ /* 0x000f680008100800 */
[----:B------:R-:W5:Y:S04]  /*6550*/  LDL R61, [UR17+0x8] ;  /* 0x00000811ff3d7983 */ /* 0x000f680008100800 */
[----:B------:R-:W5:Y:S04]  /*6560*/  LDL R52, [UR17+0xc] ;  /* 0x00000c11ff347983 */ /* 0x000f680008100800 */
[----:B------:R-:W5:Y:S04]  /*6570*/  LDL R50, [UR17+0x10] ;  /* 0x00001011ff327983 */ /* 0x000f680008100800 */
[----:B-1----:R-:W5:Y:S04]  /*6580*/  LDL R53, [UR17+0x14] ;  /* 0x00001411ff357983 */ /* 0x002f680008100800 */
[----:B------:R-:W5:Y:S04]  /*6590*/  LDL R51, [UR17+0x18] ;  /* 0x00001811ff337983 */ /* 0x000f680008100800 */
[----:B---3--:R-:W3:Y:S01]  /*65a0*/  LDL R48, [UR17+0x1c] ;  /* 0x00001c11ff307983 */ /* 0x008ee20008100800 */
[----:B0-----:R-:W-:-:S05]  /*65b0*/  IMAD.WIDE R32, R45, 0x4, R32 ;  /* 0x000000042d207825 */ /* 0x001fca00078e0220 */
[----:B----4-:R0:W4:Y:S01]  /*65c0*/  LDG.E.CONSTANT R49, [R32.64] ;  /* 0x0000000c20317981 */ /* 0x010122000c1e9900 */
[----:B--2---:R-:W-:-:S04]  /*65d0*/  FADD.FTZ R47, -R13, R46 ;  /* 0x0000002e0d2f7221 */ /* 0x004fc80000010100 */
        /* <DEDUP_REMOVED lines=8> */
[----:B---3--:R-:W-:Y:S01]  /*6660*/  FFMA.FTZ R48, R47, R47, R48 ;  /* 0x0000002f2f307223 */ /* 0x008fe20000010030 */
[----:B------:R1:W-:Y:S04]  /*6670*/  STL [UR17], R56 ;  /* 0x00000038ff007987 */ /* 0x0003e80008100811 */
[----:B------:R-:W-:Y:S04]  /*6680*/  STL [UR17+0x4], R59 ;  /* 0x0000043bff007987 */ /* 0x000fe80008100811 */
[----:B------:R-:W-:Y:S04]  /*6690*/  STL [UR17+0x8], R61 ;  /* 0x0000083dff007987 */ /* 0x000fe80008100811 */
[----:B------:R-:W-:Y:S04]  /*66a0*/  STL [UR17+0xc], R46 ;  /* 0x00000c2eff007987 */ /* 0x000fe80008100811 */
[----:B------:R-:W-:Y:S04]  /*66b0*/  STL [UR17+0x10], R54 ;  /* 0x00001036ff007987 */ /* 0x000fe80008100811 */
[----:B------:R-:W-:Y:S04]  /*66c0*/  STL [UR17+0x14], R58 ;  /* 0x0000143aff007987 */ /* 0x000fe80008100811 */
[----:B------:R-:W-:Y:S04]  /*66d0*/  STL [UR17+0x18], R60 ;  /* 0x0000183cff007987 */ /* 0x000fe80008100811 */
[----:B------:R2:W-:Y:S04]  /*66e0*/  STL [UR17+0x1c], R48 ;  /* 0x00001c30ff007987 */ /* 0x0005e80008100811 */
[----:B-1----:R-:W3:Y:S04]  /*66f0*/  LDL R56, [UR18] ;  /* 0x00000012ff387983 */ /* 0x002ee80008100800 */
[----:B------:R-:W5:Y:S04]  /*6700*/  LDL R57, [UR18+0x4] ;  /* 0x00000412ff397983 */ /* 0x000f680008100800 */
[----:B------:R-:W5:Y:S04]  /*6710*/  LDL R55, [UR18+0x8] ;  /* 0x00000812ff377983 */ /* 0x000f680008100800 */
[----:B------:R-:W5:Y:S04]  /*6720*/  LDL R52, [UR18+0xc] ;  /* 0x00000c12ff347983 */ /* 0x000f680008100800 */
[----:B------:R-:W5:Y:S04]  /*6730*/  LDL R50, [UR18+0x10] ;  /* 0x00001012ff327983 */ /* 0x000f680008100800 */
[----:B------:R-:W5:Y:S04]  /*6740*/  LDL R51, [UR18+0x14] ;  /* 0x00001412ff337983 */ /* 0x000f680008100800 */
[----:B------:R-:W5:Y:S04]  /*6750*/  LDL R53, [UR18+0x18] ;  /* 0x00001812ff357983 */ /* 0x000f680008100800 */
[----:B--2---:R-:W2:Y:S04]  /*6760*/  LDL R48, [UR18+0x1c] ;  /* 0x00001c12ff307983 */ /* 0x004ea80008100800 */
[----:B------:R-:W2:Y:S01]  /*6770*/  LDL R46, [UR18+0x20] ;  /* 0x00002012ff2e7983 */ /* 0x000ea20008100800 */
[----:B0-----:R-:W-:Y:S01]  /*6780*/  IMAD.WIDE R32, R45, 0x4, R32 ;  /* 0x000000042d207825 */ /* 0x001fe200078e0220 */
[----:B----4-:R-:W-:-:S04]  /*6790*/  FADD.FTZ R45, -R12, R49 ;  /* 0x000000310c2d7221 */ /* 0x010fc80000010100 */
[----:B------:R-:W-:Y:S01]  /*67a0*/  FMUL.FTZ R45, R0, R45 ;  /* 0x0000002d002d7220 */ /* 0x000fe20000410000 */
[----:B------:R2:W4:Y:S03]  /*67b0*/  LDG.E.CONSTANT R33, [R32.64] ;  /* 0x0000000c20217981 */ /* 0x000526000c1e9900 */
[-C--:B---3--:R-:W-:Y:S01]  /*67c0*/  FFMA.FTZ R56, R39, R45.reuse, R56 ;  /* 0x0000002d27387223 */ /* 0x088fe20000010038 */
[-C--:B-----5:R-:W-:Y:S01]  /*67d0*/  FFMA.FTZ R57, R38, R45.reuse, R57 ;  /* 0x0000002d26397223 */ /* 0x0a0fe20000010039 */
[-C--:B------:R-:W-:Y:S01]  /*67e0*/  FFMA.FTZ R55, R30, R45.reuse, R55 ;  /* 0x0000002d1e377223 */ /* 0x080fe20000010037 */
[-C--:B------:R-:W-:Y:S01]  /*67f0*/  FFMA.FTZ R52, R31, R45.reuse, R52 ;  /* 0x0000002d1f347223 */ /* 0x080fe20000010034 */
[-C--:B------:R-:W-:Y:S01]  /*6800*/  FFMA.FTZ R50, R41, R45.reuse, R50 ;  /* 0x0000002d29327223 */ /* 0x080fe20000010032 */
[-C--:B------:R-:W-:Y:S01]  /*6810*/  FFMA.FTZ R54, R42, R45.reuse, R51 ;  /* 0x0000002d2a367223 */ /* 0x080fe20000010033 */
[-C--:B------:R-:W-:Y:S01]  /*6820*/  FFMA.FTZ R53, R44, R45.reuse, R53 ;  /* 0x0000002d2c357223 */ /* 0x080fe20000010035 */
[-C--:B--2---:R-:W-:Y:S01]  /*6830*/  FFMA.FTZ R32, R47, R45.reuse, R48 ;  /* 0x0000002d2f207223 */ /* 0x084fe20000010030 */
[----:B------:R-:W-:Y:S01]  /*6840*/  FFMA.FTZ R58, R45, R45, R46 ;  /* 0x0000002d2d3a7223 */ /* 0x000fe2000001002e */
[----:B------:R-:W-:Y:S04]  /*6850*/  STL [UR18], R56 ;  /* 0x00000038ff007987 */ /* 0x000fe80008100812 */
[----:B------:R-:W-:Y:S04]  /*6860*/  STL [UR18+0x4], R57 ;  /* 0x00000439ff007987 */ /* 0x000fe80008100812 */
[----:B------:R-:W-:Y:S04]  /*6870*/  STL [UR18+0x8], R55 ;  /* 0x00000837ff007987 */ /* 0x000fe80008100812 */
[----:B------:R0:W-:Y:S04]  /*6880*/  STL [UR18+0xc], R52 ;  /* 0x00000c34ff007987 */ /* 0x0001e80008100812 */
[----:B------:R-:W-:Y:S04]  /*6890*/  STL [UR18+0x10], R50 ;  /* 0x00001032ff007987 */ /* 0x000fe80008100812 */
[----:B------:R-:W-:Y:S04]  /*68a0*/  STL [UR18+0x14], R54 ;  /* 0x00001436ff007987 */ /* 0x000fe80008100812 */
[----:B------:R-:W-:Y:S04]  /*68b0*/  STL [UR18+0x18], R53 ;  /* 0x00001835ff007987 */ /* 0x000fe80008100812 */
[----:B------:R1:W-:Y:S04]  /*68c0*/  STL [UR18+0x1c], R32 ;  /* 0x00001c20ff007987 */ /* 0x0003e80008100812 */
[----:B------:R2:W-:Y:S04]  /*68d0*/  STL [UR18+0x20], R58 ;  /* 0x0000203aff007987 */ /* 0x0005e80008100812 */
[----:B0-----:R-:W3:Y:S04]  /*68e0*/  LDL R52, [UR14] ;  /* 0x0000000eff347983 */ /* 0x001ee80008100800 */
[----:B------:R-:W5:Y:S04]  /*68f0*/  LDL R55, [UR14+0x4] ;  /* 0x0000040eff377983 */ /* 0x000f680008100800 */
[----:B------:R-:W2:Y:S04]  /*6900*/  LDL R57, [UR14+0x8] ;  /* 0x0000080eff397983 */ /* 0x000ea80008100800 */
[----:B------:R-:W2:Y:S04]  /*6910*/  LDL R56, [UR14+0xc] ;  /* 0x00000c0eff387983 */ /* 0x000ea80008100800 */
[----:B------:R-:W2:Y:S04]  /*6920*/  LDL R60, [UR14+0x10] ;  /* 0x0000100eff3c7983 */ /* 0x000ea80008100800 */
[----:B------:R-:W2:Y:S04]  /*6930*/  LDL R51, [UR14+0x14] ;  /* 0x0000140eff337983 */ /* 0x000ea80008100800 */
[----:B------:R-:W2:Y:S04]  /*6940*/  LDL R49, [UR14+0x18] ;  /* 0x0000180eff317983 */ /* 0x000ea80008100800 */
[----:B------:R-:W2:Y:S04]  /*6950*/  LDL R48, [UR14+0x1c] ;  /* 0x00001c0eff307983 */ /* 0x000ea80008100800 */
[----:B------:R-:W2:Y:S04]  /*6960*/  LDL R46, [UR14+0x20] ;  /* 0x0000200eff2e7983 */ /* 0x000ea80008100800 */
[----:B-1----:R-:W2:Y:S01]  /*6970*/  LDL R32, [UR14+0x24] ;  /* 0x0000240eff207983 */ /* 0x002ea20008100800 */
[----:B----4-:R-:W-:-:S04]  /*6980*/  FADD.FTZ R33, -R10, R33 ;  /* 0x000000210a217221 */ /* 0x010fc80000010100 */
[----:B------:R-:W-:Y:S01]  /*6990*/  FMUL.FTZ R33, R0, R33 ;  /* 0x0000002100217220 */ /* 0x000fe20000410000 */
[----:B------:R-:W-:-:S04]  /*69a0*/  IADD3 R43, R43, 0x1, RZ ;  /* 0x000000012b2b7810 */ /* 0x000fc80007ffe0ff */
[----:B------:R-:W-:Y:S02]  /*69b0*/  ISETP.GE.AND P3, PT, R43, R22, PT ;  /* 0x000000162b00720c */ /* 0x000fe40003f66270 */
[----:B------:R-:W-:-:S04]  /*69c0*/  IADD3 R40, P4, R40, 0x4, RZ ;  /* 0x0000000428287810 */ /* 0x000fc80007f9e0ff */
[----:B------:R-:W-:Y:S01]  /*69d0*/  IADD3.X R35, RZ, R35, RZ, P4, !PT ;  /* 0x00000023ff237210 */ /* 0x000fe200027fe4ff */
[-C--:B---3--:R-:W-:Y:S01]  /*69e0*/  FFMA.FTZ R52, R39, R33.reuse, R52 ;  /* 0x0000002127347223 */ /* 0x088fe20000010034 */
[-C--:B-----5:R-:W-:Y:S01]  /*69f0*/  FFMA.FTZ R55, R38, R33.reuse, R55 ;  /* 0x0000002126377223 */ /* 0x0a0fe20000010037 */
[-C--:B--2---:R-:W-:Y:S01]  /*6a00*/  FFMA.FTZ R57, R30, R33.reuse, R57 ;  /* 0x000000211e397223 */ /* 0x084fe20000010039 */
[-C--:B------:R-:W-:Y:S01]  /*6a10*/  FFMA.FTZ R56, R31, R33.reuse, R56 ;  /* 0x000000211f387223 */ /* 0x080fe20000010038 */
[-C--:B------:R-:W-:Y:S01]  /*6a20*/  FFMA.FTZ R60, R41, R33.reuse, R60 ;  /* 0x00000021293c7223 */ /* 0x080fe2000001003c */
[-C--:B------:R-:W-:Y:S01]  /*6a30*/  FFMA.FTZ R51, R42, R33.reuse, R51 ;  /* 0x000000212a337223 */ /* 0x080fe20000010033 */
[-C--:B------:R-:W-:Y:S01]  /*6a40*/  FFMA.FTZ R49, R44, R33.reuse, R49 ;  /* 0x000000212c317223 */ /* 0x080fe20000010031 */
[-C--:B------:R-:W-:Y:S01]  /*6a50*/  FFMA.FTZ R48, R47, R33.reuse, R48 ;  /* 0x000000212f307223 */ /* 0x080fe20000010030 */
[-C--:B------:R-:W-:Y:S01]  /*6a60*/  FFMA.FTZ R46, R45, R33.reuse, R46 ;  /* 0x000000212d2e7223 */ /* 0x080fe2000001002e */
[----:B------:R-:W-:Y:S01]  /*6a70*/  FFMA.FTZ R32, R33, R33, R32 ;  /* 0x0000002121207223 */ /* 0x000fe20000010020 */
        /* <DEDUP_REMOVED lines=12> */
.L_x_310:
[----:B0-----:R-:W-:-:S04]  /*6b40*/  IMAD R32, R28, c[0x0][0x0], R27 ;  /* 0x000000001c207a24 */ /* 0x001fc800078e021b */
        /* <DEDUP_REMOVED lines=11> */
.L_x_306:
[----:B------:R-:W-:Y:S05]  /*6c00*/  BSYNC B1 ;  /* 0x0000000000017941 */ /* 0x000fea0003800000 */
.L_x_305:
[----:B------:R-:W-:Y:S01]  /*6c10*/  UIADD3 UR9, -UR20, 0x3, URZ ;  /* 0x0000000314097890 */ /* 0x000fe2000fffe13f */
[----:B------:R-:W-:Y:S01]  /*6c20*/  IADD3 R36, R36, 0x1, RZ ;  /* 0x0000000124247810 */ /* 0x000fe20007ffe0ff */
[----:B------:R-:W-:-:S02]  /*6c30*/  ULDC UR10, c[0x0][0x198] ;  /* 0x00006600000a7ab9 */ /* 0x000fc40000000800 */
[----:B------:R-:W-:Y:S01]  /*6c40*/  UIADD3 UR9, UR9, UR10, URZ ;  /* 0x0000000a09097290 */ /* 0x000fe2000fffe03f */
[----:B------:R-:W-:-:S03]  /*6c50*/  ISETP.GE.AND P3, PT, R36, R23, PT ;  /* 0x000000172400720c */ /* 0x000fc60003f66270 */
[----:B------:R-:W-:-:S06]  /*6c60*/  ULOP3.LUT UR9, UR9, 0xfffffffc, URZ, 0xc0, !UPT ;  /* 0xfffffffc09097892 */ /* 0x000fcc000f8ec03f */
[----:B0-----:R-:W-:-:S04]  /*6c70*/  IADD3 R31, -R22, UR9, R25 ;  /* 0x00000009161f7c10 */ /* 0x001fc8000fffe119 */
[----:B------:R-:W-:Y:S02]  /*6c80*/  SHF.R.S32.HI R30, RZ, 0x1f, R31 ;  /* 0x0000001fff1e7819 */ /* 0x000fe4000001141f */
[C---:B------:R-:W-:Y:S02]  /*6c90*/  LEA R40, P4, R31.reuse, R40, 0x2 ;  /* 0x000000281f287211 */ /* 0x040fe400078810ff */
[----:B------:R-:W-:-:S04]  /*6ca0*/  SHF.L.U64.HI R30, R31, 0x2, R30 ;  /* 0x000000021f1e7819 */ /* 0x000fc8000001021e */
[----:B------:R-:W-:Y:S01]  /*6cb0*/  IADD3.X R35, R35, R30, RZ, P4, !PT ;  /* 0x0000001e23237210 */ /* 0x000fe200027fe4ff */
[----:B------:R-:W-:Y:S01]  /*6cc0*/  @P3 CALL.REL.NOINC `(.L_x_304) ;  /* 0x0000001000003944 */ /* 0x000fe20003c00000 */
[----:B------:R-:W-:Y:S05]  /*6cd0*/  BRA `(.L_x_312) ;  /* 0xffffe03000007947 */ /* 0x000fea000383ffff */
.L_x_304:
[----:B------:R-:W-:Y:S05]  /*6ce0*/  BSYNC B0 ;  /* 0x0000000000007941 */ /* 0x000fea0003800000 */
.L_x_303:
[----:B------:R-:W-:-:S04]  /*6cf0*/  IADD3 R29, R29, 0x1, RZ ;  /* 0x000000011d1d7810 */ /* 0x000fc80007ffe0ff */
[----:B------:R-:W-:-:S13]  /*6d00*/  ISETP.GE.AND P3, PT, R29, R26, PT ;  /* 0x0000001a1d00720c */ /* 0x000fda0003f66270 */
[----:B------:R-:W-:Y:S01]  /*6d10*/  @P3 CALL.REL.NOINC `(.L_x_302) ;  /* 0x0000001000003944 */ /* 0x000fe20003c00000 */
[----:B------:R-:W-:Y:S05]  /*6d20*/  BRA `(.L_x_313) ;  /* 0xffffdf0000007947 */ /* 0x000fea000383ffff */
.L_x_302:
[----:B01234-:R-:W-:Y:S01]  /*6d30*/  ULOP3.LUT UR4, UR6, 0x3, URZ, 0xc0, !UPT ;  /* 0x0000000306047892 */ /* 0x01ffe2000f8ec03f */
[----:B------:R-:W-:-:S03]  /*6d40*/  SHF.L.U32 R10, R11, 0x2, RZ ;  /* 0x000000020b0a7819 */ /* 0x000fc600000006ff */
[----:B------:R-:W-:Y:S01]  /*6d50*/  UIADD3 UR9, -UR4, UR6, URZ ;  /* 0x0000000604097290 */ /* 0x000fe2000fffe13f */
[----:B------:R-:W-:Y:S01]  /*6d60*/  SHF.R.S32.HI R12, RZ, 0x1f, R10 ;  /* 0x0000001fff0c7819 */ /* 0x000fe2000001140a */
[----:B------:R-:W-:-:S03]  /*6d70*/  UISETP.NE.AND UP1, UPT, UR4, 0x2, UPT ;  /* 0x000000020400788c */ /* 0x000fc6000bf25270 */
[----:B------:R-:W-:-:S02]  /*6d80*/  UMOV UR4, URZ ;  /* 0x0000003f00047c82 */ /* 0x000fc40008000000 */
.L_x_315:
[----:B------:R-:W-:Y:S02]  /*6d90*/  UIMAD UR10, UR4, UR6, URZ ;  /* 0x00000006040a72a4 */ /* 0x000fe4000f8e023f */
[----:B------:R-:W-:Y:S02]  /*6da0*/  UMOV UR5, URZ ;  /* 0x0000003f00057c82 */ /* 0x000fe40008000000 */
[----:B------:R-:W-:-:S03]  /*6db0*/  UMOV UR8, UR9 ;  /* 0x0000000900087c82 */ /* 0x000fc60008000000 */
.L_x_314:
[----:B------:R-:W-:Y:S01]  /*6dc0*/  UIADD3 UR11, UR10, UR5, URZ ;  /* 0x000000050a0b7290 */ /* 0x000fe2000fffe03f */
[----:B------:R-:W-:Y:S01]  /*6dd0*/  IMAD.MOV.U32 R29, RZ, RZ, 0x4 ;  /* 0x00000004ff1d7424 */ /* 0x000fe200078e00ff */
[----:B0-----:R-:W-:Y:S01]  /*6de0*/  MOV R19, UR4 ;  /* 0x0000000400137c02 */ /* 0x001fe20008000f00 */
[----:B------:R-:W-:Y:S02]  /*6df0*/  UIADD3 UR15, UR5, 0x2, URZ ;  /* 0x00000002050f7890 */ /* 0x000fe4000fffe03f */
[----:B------:R-:W-:Y:S01]  /*6e00*/  UIADD3 UR16, UR5, 0x3, URZ ;  /* 0x0000000305107890 */ /* 0x000fe2000fffe03f */
[----:B------:R-:W-:Y:S01]  /*6e10*/  IMAD R14, R11, UR11, R2 ;  /* 0x0000000b0b0e7c24 */ /* 0x000fe2000f8e0202 */
[----:B------:R-:W-:Y:S01]  /*6e20*/  UIADD3 UR11, UR5, 0x1, URZ ;  /* 0x00000001050b7890 */ /* 0x000fe2000fffe03f */
[C---:B------:R-:W-:Y:S01]  /*6e30*/  ISETP.EQ.AND P2, PT, R19.reuse, UR5, PT ;  /* 0x0000000513007c0c */ /* 0x040fe2000bf42270 */
[----:B------:R-:W-:Y:S01]  /*6e40*/  UIADD3 UR8, UR8, -0x4, URZ ;  /* 0xfffffffc08087890 */ /* 0x000fe2000fffe03f */
[----:B------:R-:W-:Y:S01]  /*6e50*/  IMAD.WIDE R14, R14, R29, c[0x0][0x170] ;  /* 0x00005c000e0e7625 */ /* 0x000fe200078e021d */
[----:B------:R-:W-:-:S02]  /*6e60*/  ISETP.EQ.AND P3, PT, R19, UR16, PT ;  /* 0x0000001013007c0c */ /* 0x000fc4000bf62270 */
[----:B------:R-:W-:Y:S02]  /*6e70*/  SEL R13, RZ, 0x3f800000, !P2 ;  /* 0x3f800000ff0d7807 */ /* 0x000fe40005000000 */
[C---:B------:R-:W-:Y:S02]  /*6e80*/  IADD3 R16, P1, R10.reuse, R14, RZ ;  /* 0x0000000e0a107210 */ /* 0x040fe40007f3e0ff */
[----:B------:R-:W-:Y:S01]  /*6e90*/  ISETP.EQ.AND P0, PT, R19, UR11, PT ;  /* 0x0000000b13007c0c */ /* 0x000fe2000bf02270 */
[----:B------:R0:W-:Y:S01]  /*6ea0*/  STG.E [R14.64], R13 ;  /* 0x0000000d0e007986 */ /* 0x0001e2000c10190c */
[----:B------:R-:W-:Y:S01]  /*6eb0*/  IADD3.X R17, R15, R12, RZ, P1, !PT ;  /* 0x0000000c0f117210 */ /* 0x000fe20000ffe4ff */
[----:B------:R-:W-:Y:S01]  /*6ec0*/  UMOV UR11, UR5 ;  /* 0x00000005000b7c82 */ /* 0x000fe20008000000 */
[----:B------:R-:W-:Y:S01]  /*6ed0*/  IADD3 R18, P1, R10, R16, RZ ;  /* 0x000000100a127210 */ /* 0x000fe20007f3e0ff */
[----:B------:R-:W-:Y:S01]  /*6ee0*/  UIADD3 UR5, UR5, 0x4, URZ ;  /* 0x0000000405057890 */ /* 0x000fe2000fffe03f */
[----:B------:R-:W-:-:S02]  /*6ef0*/  ISETP.EQ.AND P2, PT, R19, UR15, PT ;  /* 0x0000000f13007c0c */ /* 0x000fc4000bf42270 */
[----:B------:R-:W-:Y:S02]  /*6f00*/  IADD3.X R19, R12, R17, RZ, P1, !PT ;  /* 0x000000110c137210 */ /* 0x000fe40000ffe4ff */
[----:B------:R-:W-:Y:S02]  /*6f10*/  IADD3 R20, P1, R10, R18, RZ ;  /* 0x000000120a147210 */ /* 0x000fe40007f3e0ff */
[----:B------:R-:W-:Y:S02]  /*6f20*/  SEL R23, RZ, 0x3f800000, !P0 ;  /* 0x3f800000ff177807 */ /* 0x000fe40004000000 */
[----:B------:R-:W-:Y:S02]  /*6f30*/  SEL R25, RZ, 0x3f800000, !P2 ;  /* 0x3f800000ff197807 */ /* 0x000fe40005000000 */
[----:B------:R-:W-:Y:S01]  /*6f40*/  SEL R27, RZ, 0x3f800000, !P3 ;  /* 0x3f800000ff1b7807 */ /* 0x000fe20005800000 */
[----:B------:R0:W-:Y:S01]  /*6f50*/  STG.E [R16.64], R23 ;  /* 0x0000001710007986 */ /* 0x0001e2000c10190c */
[----:B------:R-:W-:-:S02]  /*6f60*/  IADD3.X R21, R12, R19, RZ, P1, !PT ;  /* 0x000000130c157210 */ /* 0x000fc40000ffe4ff */
[----:B------:R-:W-:Y:S01]  /*6f70*/  ISETP.NE.AND P0, PT, RZ, UR8, PT ;  /* 0x00000008ff007c0c */ /* 0x000fe2000bf05270 */
[----:B------:R0:W-:Y:S04]  /*6f80*/  STG.E [R18.64], R25 ;  /* 0x0000001912007986 */ /* 0x0001e8000c10190c */
[----:B------:R0:W-:Y:S08]  /*6f90*/  STG.E [R20.64], R27 ;  /* 0x0000001b14007986 */ /* 0x0001f0000c10190c */
[----:B------:R-:W-:Y:S05]  /*6fa0*/  @P0 BRA `(.L_x_314) ;  /* 0xfffffe1000000947 */ /* 0x000fea000383ffff */
[----:B------:R-:W-:Y:S01]  /*6fb0*/  PLOP3.LUT P2, PT, PT, PT, UP1, 0x80, 0x0 ;  /* 0x000000000000781c */ /* 0x000fe20003f4f018 */
[----:B------:R-:W-:Y:S01]  /*6fc0*/  UIADD3 UR15, UR11, 0x5, URZ ;  /* 0x000000050b0f7890 */ /* 0x000fe2000fffe03f */
[----:B0-----:R-:W-:Y:S01]  /*6fd0*/  MOV R13, UR4 ;  /* 0x00000004000d7c02 */ /* 0x001fe20008000f00 */
[----:B------:R-:W-:-:S02]  /*6fe0*/  @UP1 UIADD3 UR16, UR11, 0x6, URZ ;  /* 0x000000060b101890 */ /* 0x000fc4000fffe03f */
[----:B------:R-:W-:Y:S01]  /*6ff0*/  UIADD3 UR8, UR10, UR5, URZ ;  /* 0x000000050a087290 */ /* 0x000fe2000fffe03f */
[C---:B------:R-:W-:Y:S01]  /*7000*/  ISETP.EQ.AND P0, PT, R13.reuse, UR5, PT ;  /* 0x000000050d007c0c */ /* 0x040fe2000bf02270 */
[----:B------:R-:W-:Y:S01]  /*7010*/  UIADD3 UR11, UR10, UR15, URZ ;  /* 0x0000000f0a0b7290 */ /* 0x000fe2000fffe03f */
[----:B------:R-:W-:Y:S01]  /*7020*/  ISETP.EQ.AND P1, PT, R13, UR15, PT ;  /* 0x0000000f0d007c0c */ /* 0x000fe2000bf22270 */
[----:B------:R-:W-:Y:S02]  /*7030*/  @UP1 UIADD3 UR5, UR10, UR16, URZ ;  /* 0x000000100a051290 */ /* 0x000fe4000fffe03f */
[C-C-:B------:R-:W-:Y:S01]  /*7040*/  IMAD R14, R11.reuse, UR8, R2.reuse ;  /* 0x000000080b0e7c24 */ /* 0x140fe2000f8e0202 */
[----:B------:R-:W-:Y:S01]  /*7050*/  SEL R21, RZ, 0x3f800000, !P1 ;  /* 0x3f800000ff157807 */ /* 0x000fe20004800000 */
[--C-:B------:R-:W-:Y:S01]  /*7060*/  IMAD R16, R11, UR11, R2.reuse ;  /* 0x0000000b0b107c24 */ /* 0x100fe2000f8e0202 */
[----:B------:R-:W-:Y:S01]  /*7070*/  @P2 ISETP.EQ.AND P3, PT, R13, UR16, PT ;  /* 0x000000100d002c0c */ /* 0x000fe2000bf62270 */
[----:B------:R-:W-:Y:S01]  /*7080*/  @P2 IMAD R18, R11, UR5, R2 ;  /* 0x000000050b122c24 */ /* 0x000fe2000f8e0202 */
[----:B------:R-:W-:Y:S01]  /*7090*/  SEL R13, RZ, 0x3f800000, !P0 ;  /* 0x3f800000ff0d7807 */ /* 0x000fe20004000000 */
[----:B------:R-:W-:Y:S01]  /*70a0*/  IMAD.WIDE R14, R14, R29, c[0x0][0x170] ;  /* 0x00005c000e0e7625 */ /* 0x000fe200078e021d */
[----:B------:R-:W-:Y:S01]  /*70b0*/  @P2 SEL R23, RZ, 0x3f800000, !P3 ;  /* 0x3f800000ff172807 */ /* 0x000fe20005800000 */
[----:B------:R-:W-:-:S02]  /*70c0*/  UIADD3 UR4, UR4, 0x1, URZ ;  /* 0x0000000104047890 */ /* 0x000fc4000fffe03f */
[-C--:B------:R-:W-:Y:S01]  /*70d0*/  IMAD.WIDE R16, R16, R29.reuse, c[0x0][0x170] ;  /* 0x00005c0010107625 */ /* 0x080fe200078e021d */
[----:B------:R0:W-:Y:S01]  /*70e0*/  STG.E [R14.64], R13 ;  /* 0x0000000d0e007986 */ /* 0x0001e2000c10190c */
[----:B------:R-:W-:Y:S02]  /*70f0*/  UISETP.GE.U32.AND UP0, UPT, UR4, UR6, UPT ;  /* 0x000000060400728c */ /* 0x000fe4000bf06070 */
[----:B------:R-:W-:Y:S01]  /*7100*/  @P2 IMAD.WIDE R18, R18, R29, c[0x0][0x170] ;  /* 0x00005c0012122625 */ /* 0x000fe200078e021d */
[----:B------:R0:W-:Y:S03]  /*7110*/  STG.E [R16.64], R21 ;  /* 0x0000001510007986 */ /* 0x0001e6000c10190c */
[----:B------:R-:W-:Y:S01]  /*7120*/  PLOP3.LUT P0, PT, PT, PT, UP0, 0x80, 0x0 ;  /* 0x000000000000781c */ /* 0x000fe20003f0f008 */
[----:B------:R0:W-:-:S12]  /*7130*/  @P2 STG.E [R18.64], R23 ;  /* 0x0000001712002986 */ /* 0x0001d8000c10190c */
[----:B0-----:R-:W-:Y:S05]  /*7140*/  @!P0 BRA `(.L_x_315) ;  /* 0xfffffc4000008947 */ /* 0x001fea000383ffff */
[----:B------:R-:W-:Y:S01]  /*7150*/  ULDC.U8 UR4, c[0x0][0x1b0] ;  /* 0x00006c0000047ab9 */ /* 0x000fe20000000000 */
[----:B------:R-:W-:Y:S01]  /*7160*/  BSSY B0, `(.L_x_316) ;  /* 0x00002ab000007945 */ /* 0x000fe20003800000 */
[----:B------:R-:W-:Y:S01]  /*7170*/  UPRMT UR4, UR4, 0x8880, URZ ;  /* 0x0000888004047896 */ /* 0x000fe2000800003f */
[----:B------:R-:W-:Y:S01]  /*7180*/  MOV R13, RZ ;  /* 0x000000ff000d7202 */ /* 0x000fe20000000f00 */
[----:B------:R-:W-:Y:S02]  /*7190*/  UMOV UR8, 0x28 ;  /* 0x0000002800087882 */ /* 0x000fe40000000000 */
[----:B------:R-:W-:Y:S02]  /*71a0*/  UISETP.NE.AND UP0, UPT, UR4, URZ, UPT ;  /* 0x0000003f0400728c */ /* 0x000fe4000bf05270 */
[----:B------:R-:W-:-:S04]  /*71b0*/  UMOV UR5, 0x50 ;  /* 0x0000005000057882 */ /* 0x000fc80000000000 */
[----:B------:R-:W-:-:S13]  /*71c0*/  PLOP3.LUT P1, PT, PT, PT, UP0, 0x80, 0x0 ;  /* 0x000000000000781c */ /* 0x000fda0003f2f008 */
[----:B------:R-:W-:Y:S02]  /*71d0*/  VOTEU.ALL UP0, P1 ;  /* 0x00000000003f7886 */ /* 0x000fe40000800000 */
[----:B------:R-:W-:Y:S02]  /*71e0*/  VOTEU.ALL UP1, P1 ;  /* 0x00000000003f7886 */ /* 0x000fe40000820000 */
[----:B------:R-:W-:Y:S02]  /*71f0*/  USEL UR8, UR8, 0x2c, !UP0 ;  /* 0x0000002c08087887 */ /* 0x000fe4000c000000 */
[----:B------:R-:W-:-:S02]  /*7200*/  USEL UR5, UR5, 0x58, !UP1 ;  /* 0x0000005805057887 */ /* 0x000fc4000c800000 */
.L_x_331:
[----:B------:R-:W-:Y:S01]  /*7210*/  ULDC.U8 UR4, c[0x0][0x1b0] ;  /* 0x00006c0000047ab9 */ /* 0x000fe20000000000 */
[----:B------:R-:W-:Y:S01]  /*7220*/  MOV R14, 0x14 ;  /* 0x00000014000e7802 */ /* 0x000fe20000000f00 */
[----:B------:R-:W-:Y:S01]  /*7230*/  UPRMT UR4, UR4, 0x8880, URZ ;  /* 0x0000888004047896 */ /* 0x000fe2000800003f */
[----:B01----:R-:W2:Y:S01]  /*7240*/  LDL R31, [UR14] ;  /* 0x0000000eff1f7983 */ /* 0x003ea20008100800 */
[----:B------:R-:W-:-:S03]  /*7250*/  UIMAD UR10, UR6, 0x4, UR7 ;  /* 0x00000004060a78a4 */ /* 0x000fc6000f8e0207 */
[----:B------:R-:W3:Y:S01]  /*7260*/  LDL R30, [UR14+0x4] ;  /* 0x0000040eff1e7983 */ /* 0x000ee20008100800 */
[----:B------:R-:W-:-:S03]  /*7270*/  ISETP.NE.AND P3, PT, RZ, UR4, PT ;  /* 0x00000004ff007c0c */ /* 0x000fc6000bf65270 */
[----:B------:R-:W4:Y:S01]  /*7280*/  LDL R29, [UR14+0x8] ;  /* 0x0000080eff1d7983 */ /* 0x000f220008100800 */
[----:B------:R-:W-:-:S03]  /*7290*/  SEL R14, R14, 0x16, !P3 ;  /* 0x000000160e0e7807 */ /* 0x000fc60005800000 */
[----:B------:R-:W5:Y:S01]  /*72a0*/  LDL R23, [UR10] ;  /* 0x0000000aff177983 */ /* 0x000f620008100800 */
[----:B------:R-:W-:Y:S01]  /*72b0*/  LEA R14, R14, UR7, 0x2 ;  /* 0x000000070e0e7c11 */ /* 0x000fe2000f8e10ff */
[----:B------:R-:W-:Y:S02]  /*72c0*/  UIMAD UR10, UR6, 0x4, UR10 ;  /* 0x00000004060a78a4 */ /* 0x000fe4000f8e020a */
[----:B------:R-:W2:Y:S02]  /*72d0*/  LDL R28, [UR14+0xc] ;  /* 0x00000c0eff1c7983 */ /* 0x000ea40008100800 */
[----:B------:R-:W-:Y:S02]  /*72e0*/  UIMAD UR10, UR6, 0x4, UR10 ;  /* 0x00000004060a78a4 */ /* 0x000fe4000f8e020a */
[----:B------:R-:W2:Y:S02]  /*72f0*/  LDL.64 R14, [R14] ;  /* 0x000000000e0e7983 */ /* 0x000ea40000100a00 */
[----:B------:R-:W-:-:S02]  /*7300*/  UIMAD UR4, UR6, 0x4, UR10 ;  /* 0x00000004060478a4 */ /* 0x000fc4000f8e020a */
[----:B------:R-:W3:Y:S04]  /*7310*/  LDL R53, [UR14+0x10] ;  /* 0x0000100eff357983 */ /* 0x000ee80008100800 */
[----:B------:R-:W3:Y:S04]  /*7320*/  LDL R57, [UR10] ;  /* 0x0000000aff397983 */ /* 0x000ee80008100800 */
[----:B------:R-:W4:Y:S04]  /*7330*/  LDL R21, [UR10+0x4] ;  /* 0x0000040aff157983 */ /* 0x000f280008100800 */
[----:B------:R-:W4:Y:S04]  /*7340*/  LDL R19, [UR10+0x8] ;  /* 0x0000080aff137983 */ /* 0x000f280008100800 */
[----:B------:R-:W4:Y:S04]  /*7350*/  LDL R16, [UR4] ;  /* 0x00000004ff107983 */ /* 0x000f280008100800 */
[----:B------:R-:W4:Y:S04]  /*7360*/  LDL R17, [UR4+0x4] ;  /* 0x00000404ff117983 */ /* 0x000f280008100800 */
[----:B------:R-:W4:Y:S01]  /*7370*/  LDL R18, [UR4+0x8] ;  /* 0x00000804ff127983 */ /* 0x000f220008100800 */
[----:B------:R-:W-:-:S03]  /*7380*/  UIMAD UR10, UR6, 0x4, UR4 ;  /* 0x00000004060a78a4 */ /* 0x000fc6000f8e0204 */
[----:B------:R-:W4:Y:S04]  /*7390*/  LDL R20, [UR4+0xc] ;  /* 0x00000c04ff147983 */ /* 0x000f280008100800 */
[----:B------:R-:W4:Y:S04]  /*73a0*/  LDL R54, [UR14+0x14] ;  /* 0x0000140eff367983 */ /* 0x000f280008100800 */
[----:B------:R-:W4:Y:S04]  /*73b0*/  LDL R22, [UR10] ;  /* 0x0000000aff167983 */ /* 0x000f280008100800 */
[----:B------:R-:W4:Y:S01]  /*73c0*/  LDL R24, [UR10+0x4] ;  /* 0x0000040aff187983 */ /* 0x000f220008100800 */
[----:B------:R-:W-:-:S03]  /*73d0*/  UIMAD UR4, UR6, 0x4, UR10 ;  /* 0x00000004060478a4 */ /* 0x000fc6000f8e020a */
[----:B------:R-:W4:Y:S04]  /*73e0*/  LDL R25, [UR10+0x8] ;  /* 0x0000080aff197983 */ /* 0x000f280008100800 */
        /* <DEDUP_REMOVED lines=8> */
[----:B------:R-:W4:Y:S04]  /*7470*/  LDL R47, [UR4+0x14] ;  /* 0x00001404ff2f7983 */ /* 0x000f280008100800 */
[----:B------:R-:W4:Y:S04]  /*7480*/  LDL R46, [UR10] ;  /* 0x0000000aff2e7983 */ /* 0x000f280008100800 */
[----:B------:R-:W4:Y:S04]  /*7490*/  LDL R45, [UR10+0x4] ;  /* 0x0000040aff2d7983 */ /* 0x000f280008100800 */
        /* <DEDUP_REMOVED lines=9> */
[----:B------:R-:W4:Y:S04]  /*7530*/  LDL R36, [UR4+0xc] ;  /* 0x00000c04ff247983 */ /* 0x000f280008100800 */
[----:B------:R-:W4:Y:S04]  /*7540*/  LDL R35, [UR4+0x10] ;  /* 0x00001004ff237983 */ /* 0x000f280008100800 */
[----:B------:R-:W4:Y:S04]  /*7550*/  LDL R34, [UR4+0x14] ;  /* 0x00001404ff227983 */ /* 0x000f280008100800 */
[----:B------:R-:W4:Y:S04]  /*7560*/  LDL R33, [UR4+0x18] ;  /* 0x00001804ff217983 */ /* 0x000f280008100800 */
[----:B------:R-:W4:Y:S04]  /*7570*/  LDL R32, [UR4+0x1c] ;  /* 0x00001c04ff207983 */ /* 0x000f280008100800 */
[----:B------:R-:W4:Y:S04]  /*7580*/  LDL R55, [UR14+0x18] ;  /* 0x0000180eff377983 */ /* 0x000f280008100800 */
[----:B------:R-:W4:Y:S01]  /*7590*/  LDL R56, [UR14+0x1c] ;  /* 0x00001c0eff387983 */ /* 0x000f220008100800 */
[----:B-----5:R-:W-:-:S04]  /*75a0*/  FADD.FTZ R23, RZ, |R23| ;  /* 0x40000017ff177221 */ /* 0x020fc80000010000 */
[----:B--2---:R-:W-:Y:S01]  /*75b0*/  FADD.FTZ R14, R23, |R14| ;  /* 0x4000000e170e7221 */ /* 0x004fe20000010000 */
[----:B------:R-:W-:-:S03]  /*75c0*/  MOV R23, 0xa ;  /* 0x0000000a00177802 */ /* 0x000fc60000000f00 */
[----:B------:R-:W-:Y:S01]  /*75d0*/  FADD.FTZ R14, R14, |R15| ;  /* 0x4000000f0e0e7221 */ /* 0x000fe20000010000 */
[----:B------:R-:W-:-:S03]  /*75e0*/  SEL R23, R23, 0xb, !P3 ;  /* 0x0000000b17177807 */ /* 0x000fc60005800000 */
[----:B---3--:R-:W-:Y:S02]  /*75f0*/  FADD.FTZ R14, R14, |R57| ;  /* 0x400000390e0e7221 */ /* 0x008fe40000010000 */
[----:B------:R-:W-:Y:S01]  /*7600*/  IMAD R23, R23, 0xa, RZ ;  /* 0x0000000a17177824 */ /* 0x000fe200078e02ff */
[----:B------:R-:W2:Y:S01]  /*7610*/  LDL R57, [UR14+0x20] ;  /* 0x0000200eff397983 */ /* 0x000ea20008100800 */
[----:B----4-:R-:W-:-:S03]  /*7620*/  FADD.FTZ R14, R14, |R21| ;  /* 0x400000150e0e7221 */ /* 0x010fc60000010000 */
[----:B------:R-:W-:Y:S01]  /*7630*/  LEA R58, R23, UR7, 0x2 ;  /* 0x00000007173a7c11 */ /* 0x000fe2000f8e10ff */
[----:B------:R-:W-:-:S04]  /*7640*/  FADD.FTZ R19, R14, |R19| ;  /* 0x400000130e137221 */ /* 0x000fc80000010000 */
[----:B------:R-:W3:Y:S01]  /*7650*/  @P1 LDL.64 R14, [R58] ;  /* 0x000000003a0e1983 */ /* 0x000ee20000100a00 */
[----:B------:R-:W-:-:S04]  /*7660*/  FADD.FTZ R16, R19, |R16| ;  /* 0x4000001013107221 */ /* 0x000fc80000010000 */
[----:B------:R-:W-:Y:S02]  /*7670*/  FADD.FTZ R19, R16, |R17| ;  /* 0x4000001110137221 */ /* 0x000fe40000010000 */
[----:B------:R-:W4:Y:S02]  /*7680*/  @P1 LDL.64 R16, [R58+0x8] ;  /* 0x000008003a101983 */ /* 0x000f240000100a00 */
[----:B------:R-:W-:Y:S02]  /*7690*/  FADD.FTZ R21, R19, |R18| ;  /* 0x4000001213157221 */ /* 0x000fe40000010000 */
[----:B------:R-:W5:Y:S02]  /*76a0*/  @P1 LDL.64 R18, [R58+0x10] ;  /* 0x000010003a121983 */ /* 0x000f640000100a00 */
[----:B------:R-:W-:Y:S02]  /*76b0*/  FADD.FTZ R23, R21, |R20| ;  /* 0x4000001415177221 */ /* 0x000fe40000010000 */
[----:B------:R-:W5:Y:S02]  /*76c0*/  @P1 LDL.64 R20, [R58+0x18] ;  /* 0x000018003a141983 */ /* 0x000f640000100a00 */
[----:B------:R-:W-:-:S02]  /*76d0*/  FADD.FTZ R59, R23, |R22| ;  /* 0x40000016173b7221 */ /* 0x000fc40000010000 */
[----:B------:R-:W5:Y:S02]  /*76e0*/  @P1 LDL.64 R22, [R58+0x20] ;  /* 0x000020003a161983 */ /* 0x000f640000100a00 */
[----:B------:R-:W-:-:S04]  /*76f0*/  FADD.FTZ R24, R59, |R24| ;  /* 0x400000183b187221 */ /* 0x000fc80000010000 */
        /* <DEDUP_REMOVED lines=32> */
[----:B--2---:R-:W-:-:S04]  /*7900*/  FADD.FTZ R57, R56, |R57| ;  /* 0x4000003938397221 */ /* 0x004fc80000010000 */
[----:B---3--:R-:W-:-:S04]  /*7910*/  @P1 FADD.FTZ R14, R57, |R14| ;  /* 0x4000000e390e1221 */ /* 0x008fc80000010000 */
[----:B------:R-:W-:-:S04]  /*7920*/  @P1 FADD.FTZ R15, R14, |R15| ;  /* 0x4000000f0e0f1221 */ /* 0x000fc80000010000 */
[----:B----4-:R-:W-:-:S04]  /*7930*/  @P1 FADD.FTZ R16, R15, |R16| ;  /* 0x400000100f101221 */ /* 0x010fc80000010000 */
[----:B------:R-:W-:-:S04]  /*7940*/  @P1 FADD.FTZ R17, R16, |R17| ;  /* 0x4000001110111221 */ /* 0x000fc80000010000 */
[----:B-----5:R-:W-:-:S04]  /*7950*/  @P1 FADD.FTZ R18, R17, |R18| ;  /* 0x4000001211121221 */ /* 0x020fc80000010000 */
[----:B------:R-:W-:-:S04]  /*7960*/  @P1 FADD.FTZ R19, R18, |R19| ;  /* 0x4000001312131221 */ /* 0x000fc80000010000 */
[----:B------:R-:W-:-:S04]  /*7970*/  @P1 FADD.FTZ R20, R19, |R20| ;  /* 0x4000001413141221 */ /* 0x000fc80000010000 */
[----:B------:R-:W-:-:S04]  /*7980*/  @P1 FADD.FTZ R21, R20, |R21| ;  /* 0x4000001514151221 */ /* 0x000fc80000010000 */
[----:B------:R-:W-:-:S04]  /*7990*/  @P1 FADD.FTZ R22, R21, |R22| ;  /* 0x4000001615161221 */ /* 0x000fc80000010000 */
[----:B------:R-:W-:-:S05]  /*79a0*/  @P1 FADD.FTZ R57, R22, |R23| ;  /* 0x4000001716391221 */ /* 0x000fca0000010000 */
[----:B------:R-:W-:-:S13]  /*79b0*/  FSETP.GEU.FTZ.AND P0, PT, R57, 1.0000000116860974231e-07, PT ;  /* 0x33d6bf953900780b */ /* 0x000fda0003f1e000 */
[----:B------:R-:W-:Y:S05]  /*79c0*/  @!P0 BRA `(.L_x_317) ;  /* 0x0000224000008947 */ /* 0x000fea0003800000 */
[----:B------:R-:W-:Y:S01]  /*79d0*/  MOV R14, 0x42c80000 ;  /* 0x42c80000000e7802 */ /* 0x000fe20000000f00 */
[----:B------:R-:W-:-:S03]  /*79e0*/  FMUL.FTZ R15, R57, 0.20000000298023223877 ;  /* 0x3e4ccccd390f7820 */ /* 0x000fc60000410000 */
[----:B------:R-:W-:Y:S02]  /*79f0*/  FSEL R16, R14, 121, !P3 ;  /* 0x42f200000e107808 */ /* 0x000fe40005800000 */
[----:B------:R-:W-:-:S04]  /*7a00*/  MOV R14, 0x1 ;  /* 0x00000001000e7802 */ /* 0x000fc80000000f00 */
[----:B------:R-:W0:Y:S02]  /*7a10*/  MUFU.RCP R16, R16 ;  /* 0x0000001000107308 */ /* 0x000e240000001000 */
[----:B0-----:R-:W-:-:S06]  /*7a20*/  FMUL.FTZ R15, R15, R16 ;  /* 0x000000100f0f7220 */ /* 0x001fcc0000410000 */
.L_x_330:
[----:B------:R-:W-:Y:S01]  /*7a30*/  IMAD R17, R14, UR6, RZ ;  /* 0x000000060e117c24 */ /* 0x000fe2000f8e02ff */
[----:B01----:R-:W-:Y:S01]  /*7a40*/  MOV R28, UR6 ;  /* 0x00000006001c7c02 */ /* 0x003fe20008000f00 */
[----:B------:R-:W-:Y:S01]  /*7a50*/  IMAD.MOV.U32 R50, RZ, RZ, RZ ;  /* 0x000000ffff327224 */ /* 0x000fe200078e00ff */
[----:B------:R-:W-:Y:S02]  /*7a60*/  MOV R22, UR7 ;  /* 0x0000000700167c02 */ /* 0x000fe40008000f00 */
[C---:B------:R-:W-:Y:S02]  /*7a70*/  IADD3 R16, R17.reuse, R14, RZ ;  /* 0x0000000e11107210 */ /* 0x040fe40007ffe0ff */
[C---:B------:R-:W-:Y:S01]  /*7a80*/  IADD3 R25, R17.reuse, UR6, RZ ;  /* 0x0000000611197c10 */ /* 0x040fe2000fffe0ff */
[----:B------:R-:W-:Y:S01]  /*7a90*/  IMAD R49, R17, 0x4, R22 ;  /* 0x0000000411317824 */ /* 0x000fe200078e0216 */
[----:B------:R-:W-:-:S02]  /*7aa0*/  LEA R16, R16, UR7, 0x2 ;  /* 0x0000000710107c11 */ /* 0x000fc4000f8e10ff */
[----:B------:R-:W-:Y:S02]  /*7ab0*/  IADD3 R39, R25, UR6, RZ ;  /* 0x0000000619277c10 */ /* 0x000fe4000fffe0ff */
[----:B------:R-:W-:Y:S02]  /*7ac0*/  IADD3 R18, R16, UR8, RZ ;  /* 0x0000000810127c10 */ /* 0x000fe4000fffe0ff */
[--C-:B------:R-:W-:Y:S02]  /*7ad0*/  IADD3 R43, R39, UR6, R28.reuse ;  /* 0x00000006272b7c10 */ /* 0x100fe4000fffe01c */
[----:B------:R-:W-:Y:S02]  /*7ae0*/  IADD3 R19, R18, UR8, RZ ;  /* 0x0000000812137c10 */ /* 0x000fe4000fffe0ff */
[----:B------:R-:W-:Y:S02]  /*7af0*/  IADD3 R47, R43, UR6, R28 ;  /* 0x000000062b2f7c10 */ /* 0x000fe4000fffe01c */
[----:B------:R-:W-:-:S02]  /*7b00*/  IADD3 R21, R19, UR8, RZ ;  /* 0x0000000813157c10 */ /* 0x000fc4000fffe0ff */
[C---:B------:R-:W-:Y:S02]  /*7b10*/  IADD3 R20, R14.reuse, 0x1, RZ ;  /* 0x000000010e147810 */ /* 0x040fe40007ffe0ff */
[----:B------:R-:W-:Y:S02]  /*7b20*/  IADD3 R26, R21, UR8, RZ ;  /* 0x00000008151a7c10 */ /* 0x000fe4000fffe0ff */
[----:B------:R-:W-:Y:S02]  /*7b30*/  IADD3 R23, R14, 0x2, RZ ;  /* 0x000000020e177810 */ /* 0x000fe40007ffe0ff */
[----:B------:R-:W-:Y:S02]  /*7b40*/  IADD3 R40, R26, UR8, RZ ;  /* 0x000000081a287c10 */ /* 0x000fe4000fffe0ff */
[----:B------:R-:W-:Y:S02]  /*7b50*/  IADD3 R24, R14, 0x3, RZ ;  /* 0x000000030e187810 */ /* 0x000fe40007ffe0ff */
[----:B------:R-:W-:-:S02]  /*7b60*/  IADD3 R44, R40, UR8, RZ ;  /* 0x00000008282c7c10 */ /* 0x000fc4000fffe0ff */
[----:B------:R-:W-:Y:S02]  /*7b70*/  IADD3 R27, R14, 0x4, RZ ;  /* 0x000000040e1b7810 */ /* 0x000fe40007ffe0ff */
[----:B------:R-:W-:Y:S02]  /*7b80*/  IADD3 R48, R44, UR8, RZ ;  /* 0x000000082c307c10 */ /* 0x000fe4000fffe0ff */
[C---:B------:R-:W-:Y:S02]  /*7b90*/  IADD3 R38, R14.reuse, 0x5, RZ ;  /* 0x000000050e267810 */ /* 0x040fe40007ffe0ff */
[C---:B------:R-:W-:Y:S02]  /*7ba0*/  IADD3 R41, R14.reuse, 0x6, RZ ;  /* 0x000000060e297810 */ /* 0x040fe40007ffe0ff */
[C---:B------:R-:W-:Y:S02]  /*7bb0*/  IADD3 R42, R14.reuse, 0x7, RZ ;  /* 0x000000070e2a7810 */ /* 0x040fe40007ffe0ff */
[----:B------:R-:W-:-:S02]  /*7bc0*/  IADD3 R45, R14, 0x8, RZ ;  /* 0x000000080e2d7810 */ /* 0x000fc40007ffe0ff */
[----:B------:R-:W-:Y:S02]  /*7bd0*/  IADD3 R46, R14, 0x9, RZ ;  /* 0x000000090e2e7810 */ /* 0x000fe40007ffe0ff */
[----:B------:R-:W-:Y:S02]  /*7be0*/  IADD3 R51, R47, UR6, R28 ;  /* 0x000000062f337c10 */ /* 0x000fe4000fffe01c */
[----:B------:R-:W-:-:S02]  /*7bf0*/  IADD3 R52, R48, UR8, RZ ;  /* 0x0000000830347c10 */ /* 0x000fc4000fffe0ff */
.L_x_328:
[----:B01----:R-:W-:-:S05]  /*7c00*/  LEA R28, R50, R49, 0x2 ;  /* 0x00000031321c7211 */ /* 0x003fca00078e10ff */
[----:B------:R0:W5:Y:S01]  /*7c10*/  LDL R30, [R28] ;  /* 0x000000001c1e7983 */ /* 0x0001620000100800 */
[----:B------:R-:W-:Y:S01]  /*7c20*/  ISETP.GE.U32.AND P0, PT, R13, 0x4, PT ;  /* 0x000000040d00780c */ /* 0x000fe20003f06070 */
[----:B------:R-:W-:Y:S01]  /*7c30*/  IMAD R53, R50, UR6, RZ ;  /* 0x0000000632357c24 */ /* 0x000fe2000f8e02ff */
[----:B------:R-:W-:Y:S01]  /*7c40*/  BSSY B1, `(.L_x_318) ;  /* 0x00001f0000017945 */ /* 0x000fe20003800000 */
[----:B------:R-:W-:Y:S03]  /*7c50*/  BSSY B2, `(.L_x_319) ;  /* 0x0000014000027945 */ /* 0x000fe60003800000 */
[----:B------:R-:W-:-:S05]  /*7c60*/  IADD3 R29, R53, R50, RZ ;  /* 0x00000032351d7210 */ /* 0x000fca0007ffe0ff */
[----:B------:R-:W-:Y:S02]  /*7c70*/  IMAD R29, R29, 0x4, R22 ;  /* 0x000000041d1d7824 */ /* 0x000fe400078e0216 */
[----:B------:R-:W-:Y:S05]  /*7c80*/  @!P0 BRA `(.L_x_320) ;  /* 0x000000a000008947 */ /* 0x000fea0003800000 */
[----:B0-----:R-:W2:Y:S02]  /*7c90*/  LDL R31, [R16] ;  /* 0x00000000101f7983 */ /* 0x001ea40000100800 */
[----:B--2---:R-:W-:-:S05]  /*7ca0*/  FMUL.FTZ R31, |R31|, 9.9999997171806853657e-10 ;  /* 0x3089705f1f1f7820 */ /* 0x004fca0000410200 */
[----:B-----5:R-:W-:-:S13]  /*7cb0*/  FSETP.GTU.FTZ.AND P0, PT, |R30|, R31, PT ;  /* 0x0000001f1e00720b */ /* 0x020fda0003f1c200 */
[----:B------:R-:W-:Y:S05]  /*7cc0*/  @P0 BRA `(.L_x_320) ;  /* 0x0000006000000947 */ /* 0x000fea0003800000 */
[----:B------:R-:W2:Y:S02]  /*7cd0*/  LDL R31, [R29] ;  /* 0x000000001d1f7983 */ /* 0x000ea40000100800 */
[----:B--2---:R-:W-:-:S05]  /*7ce0*/  FMUL.FTZ R31, |R31|, 9.9999997171806853657e-10 ;  /* 0x3089705f1f1f7820 */ /* 0x004fca0000410200 */
[----:B------:R-:W-:-:S13]  /*7cf0*/  FSETP.GTU.FTZ.AND P0, PT, |R30|, R31, PT ;  /* 0x0000001f1e00720b */ /* 0x000fda0003f1c200 */
[----:B------:R0:W-:Y:S01]  /*7d00*/  @!P0 STL [R28], RZ ;  /* 0x000000ff1c008387 */ /* 0x0001e20000100800 */
[----:B------:R-:W-:Y:S01]  /*7d10*/  @!P0 BREAK B2 ;  /* 0x0000000000028942 */ /* 0x000fe20003800000 */
[----:B------:R-:W-:Y:S05]  /*7d20*/  @!P0 BRA `(.L_x_321) ;  /* 0x00001e1000008947 */ /* 0x000fea0003800000 */
.L_x_320:
[C---:B0----5:R-:W-:Y:S02]  /*7d30*/  FSETP.GEU.FTZ.AND P0, PT, |R30|.reuse, R15, PT ;  /* 0x0000000f1e00720b */ /* 0x061fe40003f1e200 */
[----:B------:R-:W-:Y:S02]  /*7d40*/  FSETP.NEU.FTZ.AND P3, PT, R30, RZ, PT ;  /* 0x000000ff1e00720b */ /* 0x000fe40003f7d000 */
[----:B------:R-:W-:-:S04]  /*7d50*/  ISETP.LT.U32.AND P0, PT, R13, 0x3, !P0 ;  /* 0x000000030d00780c */ /* 0x000fc80004701070 */
[----:B------:R-:W-:-:S13]  /*7d60*/  PLOP3.LUT P0, PT, P3, P0, PT, 0x8a, 0x0 ;  /* 0x000000000000781c */ /* 0x000fda0001f01172 */
[----:B------:R-:W-:Y:S01]  /*7d70*/  @P0 BREAK B2 ;  /* 0x0000000000020942 */ /* 0x000fe20003800000 */
[----:B------:R-:W-:Y:S05]  /*7d80*/  @P0 BRA `(.L_x_321) ;  /* 0x00001db000000947 */ /* 0x000fea0003800000 */
[----:B------:R-:W-:Y:S05]  /*7d90*/  BSYNC B2 ;  /* 0x0000000000027941 */ /* 0x000fea0003800000 */
.L_x_319:
[----:B------:R-:W2:Y:S04]  /*7da0*/  LDL R37, [R16] ;  /* 0x0000000010257983 */ /* 0x000ea80000100800 */
[----:B------:R-:W2:Y:S02]  /*7db0*/  LDL R31, [R29] ;  /* 0x000000001d1f7983 */ /* 0x000ea40000100800 */
[----:B--2---:R-:W-:-:S04]  /*7dc0*/  FADD.FTZ R36, R37, -R31 ;  /* 0x8000001f25247221 */ /* 0x004fc80000010000 */
[----:B------:R-:W-:-:S05]  /*7dd0*/  FMUL.FTZ R31, |R36|, 9.9999997171806853657e-10 ;  /* 0x3089705f241f7820 */ /* 0x000fca0000410200 */
[----:B------:R-:W-:-:S13]  /*7de0*/  FSETP.GT.FTZ.AND P0, PT, |R30|, R31, PT ;  /* 0x0000001f1e00720b */ /* 0x000fda0003f14200 */
[----:B------:R-:W0:Y:S01]  /*7df0*/  @P0 MUFU.RCP R32, R30 ;  /* 0x0000001e00200308 */ /* 0x000e220000001000 */
[----:B------:R-:W-:-:S07]  /*7e00*/  @P0 FMUL.FTZ R31, R36, 0.5 ;  /* 0x3f000000241f0820 */ /* 0x000fce0000410000 */
[----:B------:R-:W-:Y:S01]  /*7e10*/  @!P0 MUFU.RCP R35, R36 ;  /* 0x0000002400238308 */ /* 0x000fe20000001000 */
[----:B0-----:R-:W-:-:S04]  /*7e20*/  @P0 FMUL.FTZ R31, R31, R32 ;  /* 0x000000201f1f0220 */ /* 0x001fc80000410000 */
[C---:B------:R-:W-:Y:S01]  /*7e30*/  @P0 FFMA.FTZ R32, R31.reuse, R31, 1 ;  /* 0x3f8000001f200423 */ /* 0x040fe2000001001f */
[----:B------:R-:W-:-:S05]  /*7e40*/  FSETP.GEU.OR P3, PT, R31, RZ, !P0 ;  /* 0x000000ff1f00720b */ /* 0x000fca000476e400 */
[----:B------:R-:W0:Y:S02]  /*7e50*/  @P0 MUFU.SQRT R32, R32 ;  /* 0x0000002000200308 */ /* 0x000e240000002000 */
[----:B0-----:R-:W-:Y:S01]  /*7e60*/  @P0 FADD.FTZ R33, |R31|, R32 ;  /* 0x000000201f210221 */ /* 0x001fe20000010200 */
[----:B------:R-:W-:-:S05]  /*7e70*/  @!P0 FMUL.FTZ R31, R30, R35 ;  /* 0x000000231e1f8220 */ /* 0x000fca0000410000 */
[----:B------:R-:W0:Y:S02]  /*7e80*/  @P0 MUFU.RCP R34, R33 ;  /* 0x0000002100220308 */ /* 0x000e240000001000 */
[----:B0-----:R-:W-:-:S05]  /*7e90*/  @!P3 FADD.FTZ R34, -R34, -RZ ;  /* 0x800000ff2222b221 */ /* 0x001fca0000010100 */
[----:B------:R-:W-:-:S05]  /*7ea0*/  @P0 MOV R31, R34 ;  /* 0x00000022001f0202 */ /* 0x000fca0000000f00 */
[----:B------:R-:W-:-:S05]  /*7eb0*/  FFMA.FTZ R35, R30, R31, R37 ;  /* 0x0000001f1e237223 */ /* 0x000fca0000010025 */
[----:B------:R0:W-:Y:S04]  /*7ec0*/  STL [R16], R35 ;  /* 0x0000002310007387 */ /* 0x0001e80000100800 */
[----:B------:R-:W2:Y:S01]  /*7ed0*/  LDL R37, [R29] ;  /* 0x000000001d257983 */ /* 0x000ea20000100800 */
[----:B------:R-:W-:Y:S01]  /*7ee0*/  FFMA.FTZ R32, R31, R31, 1 ;  /* 0x3f8000001f207423 */ /* 0x000fe2000001001f */
[----:B------:R-:W-:Y:S02]  /*7ef0*/  ISETP.NE.AND P0, PT, R50, RZ, PT ;  /* 0x000000ff3200720c */ /* 0x000fe40003f05270 */
[----:B------:R-:W-:-:S03]  /*7f00*/  MOV R56, RZ ;  /* 0x000000ff00387202 */ /* 0x000fc60000000f00 */
[----:B------:R-:W1:Y:S02]  /*7f10*/  MUFU.RSQ R32, R32 ;  /* 0x0000002000207308 */ /* 0x000e640000001400 */
[-C--:B-1----:R-:W-:Y:S01]  /*7f20*/  FMUL.FTZ R54, R32, R31.reuse ;  /* 0x0000001f20367220 */ /* 0x082fe20000410000 */
[----:B--2---:R-:W-:Y:S01]  /*7f30*/  FFMA.FTZ R34, -R30, R31, R37 ;  /* 0x0000001f1e227223 */ /* 0x004fe20000010125 */
[----:B------:R-:W-:-:S04]  /*7f40*/  FADD.FTZ R30, R32, 1 ;  /* 0x3f800000201e7421 */ /* 0x000fc80000010000 */
[----:B------:R0:W-:Y:S01]  /*7f50*/  STL [R29], R34 ;  /* 0x000000221d007387 */ /* 0x0001e20000100800 */
[----:B------:R-:W1:Y:S03]  /*7f60*/  MUFU.RCP R55, R30 ;  /* 0x0000001e00377308 */ /* 0x000e660000001000 */
[----:B------:R0:W-:Y:S01]  /*7f70*/  STL [R28], RZ ;  /* 0x000000ff1c007387 */ /* 0x0001e20000100800 */
[----:B-1----:R-:W-:Y:S01]  /*7f80*/  FMUL.FTZ R55, R54, R55 ;  /* 0x0000003736377220 */ /* 0x002fe20000410000 */
[----:B------:R-:W-:Y:S05]  /*7f90*/  @!P0 BRA `(.L_x_322) ;  /* 0x0000062000008947 */ /* 0x000fea0003800000 */
[----:B0-----:R-:W-:Y:S01]  /*7fa0*/  LEA R30, R53, UR7, 0x2 ;  /* 0x00000007351e7c11 */ /* 0x001fe2000f8e10ff */
[----:B------:R-:W2:Y:S04]  /*7fb0*/  LDL R34, [R49] ;  /* 0x0000000031227983 */ /* 0x000ea80000100800 */
[----:B------:R-:W2:Y:S02]  /*7fc0*/  LDL R32, [R30] ;  /* 0x000000001e207983 */ /* 0x000ea40000100800 */
[----:B--2---:R-:W-:-:S04]  /*7fd0*/  FFMA.FTZ R31, R55, R32, R34 ;  /* 0x00000020371f7223 */ /* 0x004fc80000010022 */
[----:B------:R-:W-:-:S05]  /*7fe0*/  FFMA.FTZ R31, -R54, R31, R32 ;  /* 0x0000001f361f7223 */ /* 0x000fca0000010120 */
[----:B------:R0:W-:Y:S04]  /*7ff0*/  STL [R30], R31 ;  /* 0x0000001f1e007387 */ /* 0x0001e80000100800 */
[----:B------:R-:W2:Y:S01]  /*8000*/  LDL R35, [R49] ;  /* 0x0000000031237983 */ /* 0x000ea20000100800 */
[----:B------:R-:W-:Y:S01]  /*8010*/  FFMA.FTZ R33, -R55, R34, R32 ;  /* 0x0000002237217223 */ /* 0x000fe20000010120 */
[----:B------:R-:W-:-:S03]  /*8020*/  ISETP.NE.AND P0, PT, R50, 0x1, PT ;  /* 0x000000013200780c */ /* 0x000fc60003f05270 */
[----:B--2---:R-:W-:-:S05]  /*8030*/  FFMA.FTZ R32, R54, R33, R35 ;  /* 0x0000002136207223 */ /* 0x004fca0000010023 */
[----:B------:R0:W-:Y:S05]  /*8040*/  STL [R49], R32 ;  /* 0x0000002031007387 */ /* 0x0001ea0000100800 */
[----:B------:R-:W-:Y:S05]  /*8050*/  @!P0 BRA `(.L_x_322) ;  /* 0x0000056000008947 */ /* 0x000fea0003800000 */
[----:B0-----:R-:W2:Y:S04]  /*8060*/  LDL R32, [R30+0x4] ;  /* 0x000004001e207983 */ /* 0x001ea80000100800 */
[----:B------:R-:W2:Y:S02]  /*8070*/  LDL R34, [R49+0x4] ;  /* 0x0000040031227983 */ /* 0x000ea40000100800 */
[----:B--2---:R-:W-:-:S04]  /*8080*/  FFMA.FTZ R31, R55, R32, R34 ;  /* 0x00000020371f7223 */ /* 0x004fc80000010022 */
[----:B------:R-:W-:-:S05]  /*8090*/  FFMA.FTZ R31, -R54, R31, R32 ;  /* 0x0000001f361f7223 */ /* 0x000fca0000010120 */
[----:B------:R0:W-:Y:S04]  /*80a0*/  STL [R30+0x4], R31 ;  /* 0x0000041f1e007387 */ /* 0x0001e80000100800 */
[----:B------:R-:W2:Y:S01]  /*80b0*/  LDL R35, [R49+0x4] ;  /* 0x0000040031237983 */ /* 0x000ea20000100800 */
[----:B------:R-:W-:Y:S01]  /*80c0*/  FFMA.FTZ R33, -R55, R34, R32 ;  /* 0x0000002237217223 */ /* 0x000fe20000010120 */
[----:B------:R-:W-:-:S03]  /*80d0*/  ISETP.NE.AND P0, PT, R50, 0x2, PT ;  /* 0x000000023200780c */ /* 0x000fc60003f05270 */
[----:B--2---:R-:W-:-:S05]  /*80e0*/  FFMA.FTZ R32, R54, R33, R35 ;  /* 0x0000002136207223 */ /* 0x004fca0000010023 */
[----:B------:R0:W-:Y:S05]  /*80f0*/  STL [R49+0x4], R32 ;  /* 0x0000042031007387 */ /* 0x0001ea0000100800 */
        /* <DEDUP_REMOVED lines=8> */
[----:B------:R-:W-:-:S03]  /*8180*/  ISETP.GE.U32.AND P0, PT, R50, 0x4, PT ;  /* 0x000000043200780c */ /* 0x000fc60003f06070 */
        /* <DEDUP_REMOVED lines=64> */
[----:B------:R-:W-:-:S04]  /*8590*/  FFMA.FTZ R33, -R55, R34, R32 ;  /* 0x0000002237217223 */ /* 0x000fc80000010120 */
[----:B--2---:R-:W-:-:S05]  /*85a0*/  FFMA.FTZ R32, R54, R33, R35 ;  /* 0x0000002136207223 */ /* 0x004fca0000010023 */
[----:B------:R0:W-:Y:S02]  /*85b0*/  STL [R49+0x20], R32 ;  /* 0x0000202031007387 */ /* 0x0001e40000100800 */
.L_x_322:
[----:B0-----:R-:W-:-:S04]  /*85c0*/  IADD3 R31, R50, 0x1, RZ ;  /* 0x00000001321f7810 */ /* 0x001fc80007ffe0ff */
[----:B------:R-:W-:-:S13]  /*85d0*/  ISETP.GE.U32.AND P0, PT, R31, R14, PT ;  /* 0x0000000e1f00720c */ /* 0x000fda0003f06070 */
[----:B------:R-:W-:Y:S05]  /*85e0*/  @P0 BRA `(.L_x_323) ;  /* 0x0000071000000947 */ /* 0x000fea0003800000 */
[----:B------:R-:W2:Y:S04]  /*85f0*/  LDL R30, [R29+UR8] ;  /* 0x000000081d1e7983 */ /* 0x000ea80008100800 */
[----:B------:R-:W2:Y:S02]  /*8600*/  LDL R32, [R28+0x4] ;  /* 0x000004001c207983 */ /* 0x000ea40000100800 */
[----:B--2---:R-:W-:-:S04]  /*8610*/  FFMA.FTZ R31, R55, R30, R32 ;  /* 0x0000001e371f7223 */ /* 0x004fc80000010020 */
[----:B------:R-:W-:-:S05]  /*8620*/  FFMA.FTZ R34, -R54, R31, R30 ;  /* 0x0000001f36227223 */ /* 0x000fca000001011e */
[----:B------:R0:W-:Y:S04]  /*8630*/  STL [R29+UR8], R34 ;  /* 0x000000221d007987 */ /* 0x0001e80008100808 */
[----:B------:R-:W2:Y:S01]  /*8640*/  LDL R33, [R28+0x4] ;  /* 0x000004001c217983 */ /* 0x000ea20000100800 */
[----:B------:R-:W-:Y:S01]  /*8650*/  FFMA.FTZ R31, -R55, R32, R30 ;  /* 0x00000020371f7223 */ /* 0x000fe2000001011e */
[----:B------:R-:W-:-:S03]  /*8660*/  IADD3 R36, R29, UR8, RZ ;  /* 0x000000081d247c10 */ /* 0x000fc6000fffe0ff */
[----:B--2---:R-:W-:Y:S01]  /*8670*/  FFMA.FTZ R31, R54, R31, R33 ;  /* 0x0000001f361f7223 */ /* 0x004fe20000010021 */
[----:B------:R-:W-:-:S04]  /*8680*/  IADD3 R33, R50, 0x2, RZ ;  /* 0x0000000232217810 */ /* 0x000fc80007ffe0ff */
[----:B------:R0:W-:Y:S01]  /*8690*/  STL [R28+0x4], R31 ;  /* 0x0000041f1c007387 */ /* 0x0001e20000100800 */
[----:B------:R-:W-:-:S13]  /*86a0*/  ISETP.GE.U32.AND P0, PT, R33, R14, PT ;  /* 0x0000000e2100720c */ /* 0x000fda0003f06070 */
[----:B------:R-:W-:Y:S05]  /*86b0*/  @P0 BRA `(.L_x_323) ;  /* 0x0000064000000947 */ /* 0x000fea0003800000 */
[----:B0-----:R-:W2:Y:S04]  /*86c0*/  LDL R30, [R36+UR8] ;  /* 0x00000008241e7983 */ /* 0x001ea80008100800 */
        /* <DEDUP_REMOVED lines=96> */
[----:B------:R-:W-:-:S04]  /*8cd0*/  FFMA.FTZ R31, -R55, R32, R30 ;  /* 0x00000020371f7223 */ /* 0x000fc8000001011e */
[----:B--2---:R-:W-:-:S05]  /*8ce0*/  FFMA.FTZ R31, R54, R31, R33 ;  /* 0x0000001f361f7223 */ /* 0x004fca0000010021 */
[----:B------:R0:W-:Y:S02]  /*8cf0*/  STL [R28+0x24], R31 ;  /* 0x0000241f1c007387 */ /* 0x0001e40000100800 */
.L_x_323:
[----:B0-----:R-:W-:-:S13]  /*8d00*/  ISETP.GE.U32.AND P0, PT, R20, UR6, PT ;  /* 0x0000000614007c0c */ /* 0x001fda000bf06070 */
[----:B------:R-:W-:Y:S05]  /*8d10*/  @P0 BRA `(.L_x_324) ;  /* 0x0000073000000947 */ /* 0x000fea0003800000 */
[----:B------:R-:W-:Y:S01]  /*8d20*/  IADD3 R32, R25, R50, RZ ;  /* 0x0000003219207210 */ /* 0x000fe20007ffe0ff */
[----:B------:R-:W2:Y:S03]  /*8d30*/  LDL R30, [R16+UR8] ;  /* 0x00000008101e7983 */ /* 0x000ea60008100800 */
[----:B------:R-:W0:Y:S02]  /*8d40*/  R2UR UR4, R32 ;  /* 0x00000000200473c2 */ /* 0x000e2400000e0000 */
[----:B0-----:R-:W-:-:S09]  /*8d50*/  UIMAD UR4, UR4, 0x4, UR7 ;  /* 0x00000004040478a4 */ /* 0x001fd2000f8e0207 */
[----:B------:R-:W2:Y:S02]  /*8d60*/  LDL R28, [UR4] ;  /* 0x00000004ff1c7983 */ /* 0x000ea40008100800 */
[----:B--2---:R-:W-:-:S04]  /*8d70*/  FFMA.FTZ R29, R55, R28, R30 ;  /* 0x0000001c371d7223 */ /* 0x004fc8000001001e */
[----:B------:R-:W-:-:S05]  /*8d80*/  FFMA.FTZ R29, -R54, R29, R28 ;  /* 0x0000001d361d7223 */ /* 0x000fca000001011c */
[----:B------:R0:W-:Y:S04]  /*8d90*/  STL [UR4], R29 ;  /* 0x0000001dff007987 */ /* 0x0001e80008100804 */
[----:B------:R-:W2:Y:S01]  /*8da0*/  LDL R33, [R16+UR8] ;  /* 0x0000000810217983 */ /* 0x000ea20008100800 */
[----:B------:R-:W-:Y:S01]  /*8db0*/  FFMA.FTZ R31, -R55, R30, R28 ;  /* 0x0000001e371f7223 */ /* 0x000fe2000001011c */
[----:B------:R-:W-:-:S03]  /*8dc0*/  ISETP.GE.U32.AND P0, PT, R23, UR6, PT ;  /* 0x0000000617007c0c */ /* 0x000fc6000bf06070 */
[----:B--2---:R-:W-:-:S05]  /*8dd0*/  FFMA.FTZ R31, R54, R31, R33 ;  /* 0x0000001f361f7223 */ /* 0x004fca0000010021 */
[----:B------:R0:W-:Y:S05]  /*8de0*/  STL [R16+UR8], R31 ;  /* 0x0000001f10007987 */ /* 0x0001ea0008100808 */
[----:B------:R-:W-:Y:S05]  /*8df0*/  @P0 BRA `(.L_x_324) ;  /* 0x0000065000000947 */ /* 0x000fea0003800000 */
[----:B------:R-:W-:Y:S01]  /*8e00*/  IADD3 R28, R39, R50, RZ ;  /* 0x00000032271c7210 */ /* 0x000fe20007ffe0ff */
[----:B------:R-:W2:Y:S03]  /*8e10*/  LDL R32, [R18+UR8] ;  /* 0x0000000812207983 */ /* 0x000ea60008100800 */
[----:B------:R-:W-:-:S05]  /*8e20*/  LEA R28, R28, UR7, 0x2 ;  /* 0x000000071c1c7c11 */ /* 0x000fca000f8e10ff */
[----:B------:R-:W2:Y:S02]  /*8e30*/  LDL R30, [R28] ;  /* 0x000000001c1e7983 */ /* 0x000ea40000100800 */
[----:B0-2---:R-:W-:-:S04]  /*8e40*/  FFMA.FTZ R29, R55, R30, R32 ;  /* 0x0000001e371d7223 */ /* 0x005fc80000010020 */
[----:B------:R-:W-:-:S05]  /*8e50*/  FFMA.FTZ R29, -R54, R29, R30 ;  /* 0x0000001d361d7223 */ /* 0x000fca000001011e */
[----:B------:R0:W-:Y:S04]  /*8e60*/  STL [R28], R29 ;  /* 0x0000001d1c007387 */ /* 0x0001e80000100800 */
[----:B------:R-:W2:Y:S01]  /*8e70*/  LDL R33, [R18+UR8] ;  /* 0x0000000812217983 */ /* 0x000ea20008100800 */
[----:B------:R-:W-:Y:S01]  /*8e80*/  FFMA.FTZ R31, -R55, R32, R30 ;  /* 0x00000020371f7223 */ /* 0x000fe2000001011e */
[----:B------:R-:W-:-:S03]  /*8e90*/  ISETP.GE.U32.AND P0, PT, R24, UR6, PT ;  /* 0x0000000618007c0c */ /* 0x000fc6000bf06070 */
[----:B--2---:R-:W-:-:S05]  /*8ea0*/  FFMA.FTZ R31, R54, R31, R33 ;  /* 0x0000001f361f7223 */ /* 0x004fca0000010021 */
[----:B------:R0:W-:Y:S05]  /*8eb0*/  STL [R18+UR8], R31 ;  /* 0x0000001f12007987 */ /* 0x0001ea0008100808 */
[----:B------:R-:W-:Y:S05]  /*8ec0*/  @P0 BRA `(.L_x_324) ;  /* 0x0000058000000947 */ /* 0x000fea0003800000 */
[----:B------:R-:W-:Y:S01]  /*8ed0*/  MOV R32, UR4 ;  /* 0x0000000400207c02 */ /* 0x000fe20008000f00 */
[----:B------:R-:W2:Y:S04]  /*8ee0*/  LDL R30, [R19+UR8] ;  /* 0x00000008131e7983 */ /* 0x000ea80008100800 */
[----:B0-----:R-:W2:Y:S02]  /*8ef0*/  LDL R28, [R32+UR5] ;  /* 0x00000005201c7983 */ /* 0x001ea40008100800 */
[----:B--2---:R-:W-:-:S04]  /*8f00*/  FFMA.FTZ R29, R55, R28, R30 ;  /* 0x0000001c371d7223 */ /* 0x004fc8000001001e */
[----:B------:R-:W-:-:S05]  /*8f10*/  FFMA.FTZ R29, -R54, R29, R28 ;  /* 0x0000001d361d7223 */ /* 0x000fca000001011c */
[----:B------:R0:W-:Y:S04]  /*8f20*/  STL [R32+UR5], R29 ;  /* 0x0000001d20007987 */ /* 0x0001e80008100805 */
[----:B------:R-:W2:Y:S01]  /*8f30*/  LDL R33, [R19+UR8] ;  /* 0x0000000813217983 */ /* 0x000ea20008100800 */
[----:B------:R-:W-:Y:S01]  /*8f40*/  FFMA.FTZ R31, -R55, R30, R28 ;  /* 0x0000001e371f7223 */ /* 0x000fe2000001011c */
[----:B------:R-:W-:Y:S01]  /*8f50*/  ISETP.GE.U32.AND P0, PT, R27, UR6, PT ;  /* 0x000000061b007c0c */ /* 0x000fe2000bf06070 */
[----:B------:R-:W-:Y:S02]  /*8f60*/  UIADD3 UR4, UR5, UR4, URZ ;  /* 0x0000000405047290 */ /* 0x000fe4000fffe03f */
[----:B--2---:R-:W-:-:S05]  /*8f70*/  FFMA.FTZ R28, R54, R31, R33 ;  /* 0x0000001f361c7223 */ /* 0x004fca0000010021 */
[----:B------:R0:W-:Y:S05]  /*8f80*/  STL [R19+UR8], R28 ;  /* 0x0000001c13007987 */ /* 0x0001ea0008100808 */
[----:B------:R-:W-:Y:S05]  /*8f90*/  @P0 BRA `(.L_x_324) ;  /* 0x000004b000000947 */ /* 0x000fea0003800000 */
[----:B0-----:R-:W-:Y:S01]  /*8fa0*/  IADD3 R28, R43, R50, RZ ;  /* 0x000000322b1c7210 */ /* 0x001fe20007ffe0ff */
[----:B------:R-:W2:Y:S03]  /*8fb0*/  LDL R32, [R21+UR8] ;  /* 0x0000000815207983 */ /* 0x000ea60008100800 */
[----:B------:R-:W-:-:S05]  /*8fc0*/  LEA R28, R28, UR7, 0x2 ;  /* 0x000000071c1c7c11 */ /* 0x000fca000f8e10ff */
[----:B------:R-:W2:Y:S02]  /*8fd0*/  LDL R30, [R28] ;  /* 0x000000001c1e7983 */ /* 0x000ea40000100800 */
[----:B--2---:R-:W-:-:S04]  /*8fe0*/  FFMA.FTZ R29, R55, R30, R32 ;  /* 0x0000001e371d7223 */ /* 0x004fc80000010020 */
        /* <DEDUP_REMOVED lines=9> */
[----:B0-----:R-:W2:Y:S04]  /*9080*/  LDL R30, [R26+UR8] ;  /* 0x000000081a1e7983 */ /* 0x001ea80008100800 */
[----:B------:R-:W2:Y:S02]  /*9090*/  LDL R28, [R32+UR5] ;  /* 0x00000005201c7983 */ /* 0x000ea40008100800 */
        /* <DEDUP_REMOVED lines=10> */
[----:B------:R-:W-:Y:S01]  /*9140*/  IADD3 R28, R47, R50, RZ ;  /* 0x000000322f1c7210 */ /* 0x000fe20007ffe0ff */
[----:B0-----:R-:W2:Y:S03]  /*9150*/  LDL R32, [R40+UR8] ;  /* 0x0000000828207983 */ /* 0x001ea60008100800 */
        /* <DEDUP_REMOVED lines=44> */
[----:B------:R-:W-:-:S04]  /*9420*/  FFMA.FTZ R31, -R55, R30, R28 ;  /* 0x0000001e371f7223 */ /* 0x000fc8000001011c */
[----:B--2---:R-:W-:-:S05]  /*9430*/  FFMA.FTZ R31, R54, R31, R33 ;  /* 0x0000001f361f7223 */ /* 0x004fca0000010021 */
[----:B------:R0:W-:Y:S02]  /*9440*/  STL [R52+UR8], R31 ;  /* 0x0000001f34007987 */ /* 0x0001e40008100808 */
.L_x_324:
[----:B------:R-:W-:Y:S01]  /*9450*/  BSSY B2, `(.L_x_325) ;  /* 0x000003e000027945 */ /* 0x000fe20003800000 */
[----:B------:R-:W-:-:S02]  /*9460*/  IMAD.U32 R58, RZ, RZ, UR9 ;  /* 0x00000009ff3a7e24 */ /* 0x000fc4000f8e00ff */
.L_x_326:
[-C--:B0-----:R-:W-:Y:S02]  /*9470*/  IADD3 R28, R53, R56.reuse, RZ ;  /* 0x00000038351c7210 */ /* 0x081fe40007ffe0ff */
[----:B-1----:R-:W-:Y:S02]  /*9480*/  IADD3 R29, R17, R56, RZ ;  /* 0x00000038111d7210 */ /* 0x002fe40007ffe0ff */
[----:B------:R-:W-:Y:S01]  /*9490*/  MOV R57, 0x4 ;  /* 0x0000000400397802 */ /* 0x000fe20000000f00 */
[-CC-:B------:R-:W-:Y:S02]  /*94a0*/  IMAD R28, R28, R11.reuse, R2.reuse ;  /* 0x0000000b1c1c7224 */ /* 0x180fe400078e0202 */
[----:B------:R-:W-:Y:S02]  /*94b0*/  IMAD R36, R29, R11, R2 ;  /* 0x0000000b1d247224 */ /* 0x000fe400078e0202 */
[----:B------:R-:W-:-:S04]  /*94c0*/  IMAD.WIDE R28, R28, R57, c[0x0][0x170] ;  /* 0x00005c001c1c7625 */ /* 0x000fc800078e0239 */
[----:B------:R-:W-:Y:S01]  /*94d0*/  IMAD.WIDE R36, R36, R57, c[0x0][0x170] ;  /* 0x00005c0024247625 */ /* 0x000fe200078e0239 */
[----:B------:R-:W2:Y:S04]  /*94e0*/  LDG.E R30, [R28.64] ;  /* 0x0000000c1c1e7981 */ /* 0x000ea8000c1e1900 */
[----:B------:R-:W2:Y:S02]  /*94f0*/  LDG.E R32, [R36.64] ;  /* 0x0000000c24207981 */ /* 0x000ea4000c1e1900 */
[----:B--2---:R-:W-:-:S04]  /*9500*/  FFMA.FTZ R31, R55, R30, R32 ;  /* 0x0000001e371f7223 */ /* 0x004fc80000010020 */
[----:B------:R-:W-:-:S05]  /*9510*/  FFMA.FTZ R31, -R54, R31, R30 ;  /* 0x0000001f361f7223 */ /* 0x000fca000001011e */
[----:B------:R0:W-:Y:S04]  /*9520*/  STG.E [R28.64], R31 ;  /* 0x0000001f1c007986 */ /* 0x0001e8000c10190c */
[----:B------:R-:W2:Y:S01]  /*9530*/  LDG.E R35, [R36.64] ;  /* 0x0000000c24237981 */ /* 0x000ea2000c1e1900 */
[----:B------:R-:W-:Y:S01]  /*9540*/  FFMA.FTZ R33, -R55, R32, R30 ;  /* 0x0000002037217223 */ /* 0x000fe2000001011e */
[C---:B------:R-:W-:Y:S02]  /*9550*/  IADD3 R32, P0, R10.reuse, R28, RZ ;  /* 0x0000001c0a207210 */ /* 0x040fe40007f1e0ff */
[----:B------:R-:W-:Y:S01]  /*9560*/  IADD3 R34, P3, R10, R36, RZ ;  /* 0x000000240a227210 */ /* 0x000fe20007f7e0ff */
[----:B--2---:R-:W-:Y:S01]  /*9570*/  FFMA.FTZ R59, R54, R33, R35 ;  /* 0x00000021363b7223 */ /* 0x004fe20000010023 */
[----:B------:R-:W-:-:S02]  /*9580*/  IADD3.X R33, R29, R12, RZ, P0, !PT ;  /* 0x0000000c1d217210 */ /* 0x000fc400007fe4ff */
[----:B------:R-:W-:Y:S02]  /*9590*/  IADD3.X R35, R37, R12, RZ, P3, !PT ;  /* 0x0000000c25237210 */ /* 0x000fe40001ffe4ff */
[----:B------:R1:W-:Y:S04]  /*95a0*/  STG.E [R36.64], R59 ;  /* 0x0000003b24007986 */ /* 0x0003e8000c10190c */
[----:B------:R-:W0:Y:S04]  /*95b0*/  LDG.E R30, [R32.64] ;  /* 0x0000000c201e7981 */ /* 0x000e28000c1e1900 */
[----:B------:R-:W0:Y:S02]  /*95c0*/  LDG.E R60, [R34.64] ;  /* 0x0000000c223c7981 */ /* 0x000e24000c1e1900 */
[----:B0-----:R-:W-:-:S04]  /*95d0*/  FFMA.FTZ R29, R55, R30, R60 ;  /* 0x0000001e371d7223 */ /* 0x001fc8000001003c */
        /* <DEDUP_REMOVED lines=10> */
[----:B-1----:R-:W0:Y:S04]  /*9680*/  LDG.E R36, [R28.64] ;  /* 0x0000000c1c247981 */ /* 0x002e28000c1e1900 */
[----:B------:R-:W0:Y:S02]  /*9690*/  LDG.E R37, [R30.64] ;  /* 0x0000000c1e257981 */ /* 0x000e24000c1e1900 */
[----:B0-----:R-:W-:-:S04]  /*96a0*/  FFMA.FTZ R33, R55, R36, R37 ;  /* 0x0000002437217223 */ /* 0x001fc80000010025 */
[----:B------:R-:W-:-:S05]  /*96b0*/  FFMA.FTZ R59, -R54, R33, R36 ;  /* 0x00000021363b7223 */ /* 0x000fca0000010124 */
[----:B------:R0:W-:Y:S04]  /*96c0*/  STG.E [R28.64], R59 ;  /* 0x0000003b1c007986 */ /* 0x0001e8000c10190c */
[----:B------:R-:W3:Y:S01]  /*96d0*/  LDG.E R33, [R30.64] ;  /* 0x0000000c1e217981 */ /* 0x000ee2000c1e1900 */
[----:B------:R-:W-:Y:S01]  /*96e0*/  FFMA.FTZ R37, -R55, R37, R36 ;  /* 0x0000002537257223 */ /* 0x000fe20000010124 */
[C---:B------:R-:W-:Y:S02]  /*96f0*/  IADD3 R32, P3, R10.reuse, R30, RZ ;  /* 0x0000001e0a207210 */ /* 0x040fe40007f7e0ff */
[----:B------:R-:W-:Y:S01]  /*9700*/  IADD3 R36, P0, R10, R28, RZ ;  /* 0x0000001c0a247210 */ /* 0x000fe20007f1e0ff */
[----:B---3--:R-:W-:Y:S01]  /*9710*/  FFMA.FTZ R61, R54, R37, R33 ;  /* 0x00000025363d7223 */ /* 0x008fe20000010021 */
[----:B------:R-:W-:-:S02]  /*9720*/  IADD3.X R33, R12, R31, RZ, P3, !PT ;  /* 0x0000001f0c217210 */ /* 0x000fc40001ffe4ff */
[----:B------:R-:W-:Y:S02]  /*9730*/  IADD3.X R37, R12, R29, RZ, P0, !PT ;  /* 0x0000001d0c257210 */ /* 0x000fe400007fe4ff */
[----:B------:R1:W-:Y:S04]  /*9740*/  STG.E [R30.64], R61 ;  /* 0x0000003d1e007986 */ /* 0x0003e8000c10190c */
[----:B--2---:R-:W0:Y:S04]  /*9750*/  LDG.E R34, [R36.64] ;  /* 0x0000000c24227981 */ /* 0x004e28000c1e1900 */
[----:B------:R-:W0:Y:S02]  /*9760*/  LDG.E R60, [R32.64] ;  /* 0x0000000c203c7981 */ /* 0x000e24000c1e1900 */
[----:B0-----:R-:W-:-:S04]  /*9770*/  FFMA.FTZ R29, R55, R34, R60 ;  /* 0x00000022371d7223 */ /* 0x001fc8000001003c */
[----:B------:R-:W-:-:S05]  /*9780*/  FFMA.FTZ R29, -R54, R29, R34 ;  /* 0x0000001d361d7223 */ /* 0x000fca0000010122 */
[----:B------:R1:W-:Y:S04]  /*9790*/  STG.E [R36.64], R29 ;  /* 0x0000001d24007986 */ /* 0x0003e8000c10190c */
[----:B------:R-:W2:Y:S01]  /*97a0*/  LDG.E R59, [R32.64] ;  /* 0x0000000c203b7981 */ /* 0x000ea2000c1e1900 */
[----:B------:R-:W-:Y:S01]  /*97b0*/  FFMA.FTZ R35, -R55, R60, R34 ;  /* 0x0000003c37237223 */ /* 0x000fe20000010122 */
[----:B------:R-:W-:-:S04]  /*97c0*/  IADD3 R58, R58, -0x4, RZ ;  /* 0xfffffffc3a3a7810 */ /* 0x000fc80007ffe0ff */
[----:B------:R-:W-:Y:S01]  /*97d0*/  ISETP.NE.AND P0, PT, R58, RZ, PT ;  /* 0x000000ff3a00720c */ /* 0x000fe20003f05270 */
[----:B--2---:R-:W-:Y:S01]  /*97e0*/  FFMA.FTZ R35, R54, R35, R59 ;  /* 0x0000002336237223 */ /* 0x004fe2000001003b */
[----:B------:R-:W-:Y:S02]  /*97f0*/  MOV R59, R56 ;  /* 0x00000038003b7202 */ /* 0x000fe40000000f00 */
[----:B------:R-:W-:Y:S02]  /*9800*/  IADD3 R56, R56, 0x4, RZ ;  /* 0x0000000438387810 */ /* 0x000fe40007ffe0ff */
[----:B------:R1:W-:Y:S07]  /*9810*/  STG.E [R32.64], R35 ;  /* 0x0000002320007986 */ /* 0x0003ee000c10190c */
[----:B------:R-:W-:Y:S05]  /*9820*/  @P0 BRA `(.L_x_326) ;  /* 0xfffffc4000000947 */ /* 0x000fea000383ffff */
[----:B------:R-:W-:Y:S05]  /*9830*/  BSYNC B2 ;  /* 0x0000000000027941 */ /* 0x000fea0003800000 */
.L_x_325:
[-C--:B------:R-:W-:Y:S02]  /*9840*/  IADD3 R28, R53, R56.reuse, RZ ;  /* 0x00000038351c7210 */ /* 0x080fe40007ffe0ff */
[----:B-1----:R-:W-:-:S03]  /*9850*/  IADD3 R29, R17, R56, RZ ;  /* 0x00000038111d7210 */ /* 0x002fc60007ffe0ff */
[-CC-:B------:R-:W-:Y:S02]  /*9860*/  IMAD R28, R28, R11.reuse, R2.reuse ;  /* 0x0000000b1c1c7224 */ /* 0x180fe400078e0202 */
[----:B------:R-:W-:Y:S02]  /*9870*/  IMAD R32, R29, R11, R2 ;  /* 0x0000000b1d207224 */ /* 0x000fe400078e0202 */
[----:B------:R-:W-:-:S04]  /*9880*/  IMAD.WIDE R34, R28, R57, c[0x0][0x170] ;  /* 0x00005c001c227625 */ /* 0x000fc800078e0239 */
[----:B------:R-:W-:Y:S01]  /*9890*/  IMAD.WIDE R32, R32, R57, c[0x0][0x170] ;  /* 0x00005c0020207625 */ /* 0x000fe200078e0239 */
[----:B------:R-:W2:Y:S04]  /*98a0*/  LDG.E R28, [R34.64] ;  /* 0x0000000c221c7981 */ /* 0x000ea8000c1e1900 */
[----:B------:R-:W2:Y:S01]  /*98b0*/  LDG.E R30, [R32.64] ;  /* 0x0000000c201e7981 */ /* 0x000ea2000c1e1900 */
[----:B------:R-:W-:Y:S01]  /*98c0*/  IADD3 R36, R59, 0x5, RZ ;  /* 0x000000053b247810 */ /* 0x000fe20007ffe0ff */
[----:B--2---:R-:W-:-:S04]  /*98d0*/  FFMA.FTZ R29, R55, R28, R30 ;  /* 0x0000001c371d7223 */ /* 0x004fc8000001001e */
[----:B------:R-:W-:-:S05]  /*98e0*/  FFMA.FTZ R37, -R54, R29, R28 ;  /* 0x0000001d36257223 */ /* 0x000fca000001011c */
[----:B------:R0:W-:Y:S04]  /*98f0*/  STG.E [R34.64], R37 ;  /* 0x0000002522007986 */ /* 0x0001e8000c10190c */
[----:B------:R-:W2:Y:S01]  /*9900*/  LDG.E R31, [R32.64] ;  /* 0x0000000c201f7981 */ /* 0x000ea2000c1e1900 */
[----:B------:R-:W-:Y:S01]  /*9910*/  IADD3 R56, R53, R36, RZ ;  /* 0x0000002435387210 */ /* 0x000fe20007ffe0ff */
[----:B------:R-:W-:Y:S01]  /*9920*/  IMAD.IADD R36, R17, 0x1, R36 ;  /* 0x0000000111247824 */ /* 0x000fe200078e0224 */
[----:B------:R-:W-:-:S03]  /*9930*/  FFMA.FTZ R29, -R55, R30, R28 ;  /* 0x0000001e371d7223 */ /* 0x000fc6000001011c */
[-CC-:B------:R-:W-:Y:S02]  /*9940*/  IMAD R30, R56, R11.reuse, R2.reuse ;  /* 0x0000000b381e7224 */ /* 0x180fe400078e0202 */
[----:B------:R-:W-:Y:S01]  /*9950*/  IMAD R28, R36, R11, R2 ;  /* 0x0000000b241c7224 */ /* 0x000fe200078e0202 */
[----:B--2---:R-:W-:Y:S01]  /*9960*/  FFMA.FTZ R61, R54, R29, R31 ;  /* 0x0000001d363d7223 */ /* 0x004fe2000001001f */
[----:B------:R-:W-:-:S04]  /*9970*/  IMAD.WIDE R30, R30, R57, c[0x0][0x170] ;  /* 0x00005c001e1e7625 */ /* 0x000fc800078e0239 */
[----:B------:R-:W-:Y:S01]  /*9980*/  IMAD.WIDE R28, R28, R57, c[0x0][0x170] ;  /* 0x00005c001c1c7625 */ /* 0x000fe200078e0239 */
[----:B------:R1:W-:Y:S04]  /*9990*/  STG.E [R32.64], R61 ;  /* 0x0000003d20007986 */ /* 0x0003e8000c10190c */
[----:B0-----:R-:W2:Y:S04]  /*99a0*/  LDG.E R34, [R30.64] ;  /* 0x0000000c1e227981 */ /* 0x001ea8000c1e1900 */
[----:B------:R-:W2:Y:S02]  /*99b0*/  LDG.E R36, [R28.64] ;  /* 0x0000000c1c247981 */ /* 0x000ea4000c1e1900 */
[----:B--2---:R-:W-:-:S04]  /*99c0*/  FFMA.FTZ R35, R55, R34, R36 ;  /* 0x0000002237237223 */ /* 0x004fc80000010024 */
[----:B------:R-:W-:-:S05]  /*99d0*/  FFMA.FTZ R35, -R54, R35, R34 ;  /* 0x0000002336237223 */ /* 0x000fca0000010122 */
[----:B------:R1:W-:Y:S04]  /*99e0*/  STG.E [R30.64], R35 ;  /* 0x000000231e007986 */ /* 0x0003e8000c10190c */
[----:B------:R-:W2:Y:S01]  /*99f0*/  LDG.E R56, [R28.64] ;  /* 0x0000000c1c387981 */ /* 0x000ea2000c1e1900 */
[----:B------:R-:W-:-:S04]  /*9a00*/  FFMA.FTZ R37, -R55, R36, R34 ;  /* 0x0000002437257223 */ /* 0x000fc80000010122 */
[----:B--2---:R-:W-:-:S05]  /*9a10*/  FFMA.FTZ R37, R54, R37, R56 ;  /* 0x0000002536257223 */ /* 0x004fca0000010038 */
[----:B------:R1:W-:Y:S01]  /*9a20*/  STG.E [R28.64], R37 ;  /* 0x000000251c007986 */ /* 0x0003e2000c10190c */
[----:B------:R-:W-:Y:S05]  /*9a30*/  @!P2 BRA `(.L_x_321) ;  /* 0x000001000000a947 */ /* 0x000fea0003800000 */
[----:B-1----:R-:W-:-:S04]  /*9a40*/  IADD3 R28, R59, 0x6, RZ ;  /* 0x000000063b1c7810 */ /* 0x002fc80007ffe0ff */
[-C--:B------:R-:W-:Y:S02]  /*9a50*/  IADD3 R53, R53, R28.reuse, RZ ;  /* 0x0000001c35357210 */ /* 0x080fe40007ffe0ff */
[----:B------:R-:W-:-:S03]  /*9a60*/  IADD3 R29, R17, R28, RZ ;  /* 0x0000001c111d7210 */ /* 0x000fc60007ffe0ff */
        /* <DEDUP_REMOVED lines=10> */
[----:B------:R-:W-:-:S04]  /*9b10*/  FFMA.FTZ R55, -R55, R34, R32 ;  /* 0x0000002237377223 */ /* 0x000fc80000010120 */
[----:B--2---:R-:W-:-:S05]  /*9b20*/  FFMA.FTZ R35, R54, R55, R35 ;  /* 0x0000003736237223 */ /* 0x004fca0000010023 */
[----:B------:R0:W-:Y:S02]  /*9b30*/  STG.E [R30.64], R35 ;  /* 0x000000231e007986 */ /* 0x0001e4000c10190c */
.L_x_321:
[----:B------:R-:W-:Y:S05]  /*9b40*/  BSYNC B1 ;  /* 0x0000000000017941 */ /* 0x000fea0003800000 */
.L_x_318:
[----:B------:R-:W-:-:S04]  /*9b50*/  IADD3 R50, R50, 0x1, RZ ;  /* 0x0000000132327810 */ /* 0x000fc80007ffe0ff */
[----:B------:R-:W-:-:S13]  /*9b60*/  ISETP.GE.U32.AND P0, PT, R50, R14, PT ;  /* 0x0000000e3200720c */ /* 0x000fda0003f06070 */
[----:B------:R-:W-:Y:S01]  /*9b70*/  @P0 CALL.REL.NOINC `(.L_x_327) ;  /* 0x0000001000000944 */ /* 0x000fe20003c00000 */
[----:B------:R-:W-:Y:S05]  /*9b80*/  BRA `(.L_x_328) ;  /* 0xffffe07000007947 */ /* 0x000fea000383ffff */
.L_x_327:
[----:B------:R-:W-:Y:S02]  /*9b90*/  ISETP.GE.U32.AND P0, PT, R20, UR6, PT ;  /* 0x0000000614007c0c */ /* 0x000fe4000bf06070 */
[----:B------:R-:W-:-:S11]  /*9ba0*/  MOV R14, R20 ;  /* 0x00000014000e7202 */ /* 0x000fd60000000f00 */
[----:B------:R-:W-:Y:S01]  /*9bb0*/  @P0 CALL.REL.NOINC `(.L_x_329) ;  /* 0x0000001000000944 */ /* 0x000fe20003c00000 */
[----:B------:R-:W-:Y:S05]  /*9bc0*/  BRA `(.L_x_330) ;  /* 0xffffde6000007947 */ /* 0x000fea000383ffff */
.L_x_329:
[----:B------:R-:W-:-:S04]  /*9bd0*/  IADD3 R13, R13, 0x1, RZ ;  /* 0x000000010d0d7810 */ /* 0x000fc80007ffe0ff */
[----:B------:R-:W-:-:S13]  /*9be0*/  ISETP.GE.U32.AND P0, PT, R13, 0x8, PT ;  /* 0x000000080d00780c */ /* 0x000fda0003f06070 */
[----:B------:R-:W-:Y:S01]  /*9bf0*/  @P0 CALL.REL.NOINC `(.L_x_317) ;  /* 0x0000001000000944 */ /* 0x000fe20003c00000 */
[----:B------:R-:W-:Y:S05]  /*9c00*/  BRA `(.L_x_331) ;  /* 0xffffd60000007947 */ /* 0x000fea000383ffff */
.L_x_317:
[----:B------:R-:W-:Y:S05]  /*9c10*/  BSYNC B0 ;  /* 0x0000000000007941 */ /* 0x000fea0003800000 */
.L_x_316:
[----:B------:R-:W-:Y:S01]  /*9c20*/  WARPSYNC 0xffffffff ;  /* 0xffffffff00007948 */ /* 0x000fe20003800000 */
[----:B------:R-:W-:Y:S02]  /*9c30*/  UIADD3 UR15, UR6, -0x1, URZ ;  /* 0xffffffff060f7890 */ /* 0x000fe4000fffe03f */
[----:B------:R-:W-:Y:S02]  /*9c40*/  UIADD3 UR18, UR8, 0x4, URZ ;  /* 0x0000000408127890 */ /* 0x000fe4000fffe03f */
[----:B------:R-:W-:-:S02]  /*9c50*/  UMOV UR4, URZ ;  /* 0x0000003f00047c82 */ /* 0x000fc40008000000 */
.L_x_341:
[----:B------:R-:W-:-:S04]  /*9c60*/  UIMAD UR16, UR4, UR6, URZ ;  /* 0x00000006041072a4 */ /* 0x000fc8000f8e023f */
[----:B------:R-:W-:-:S04]  /*9c70*/  UIADD3 UR10, UR16, UR4, URZ ;  /* 0x00000004100a7290 */ /* 0x000fc8000fffe03f */
[----:B------:R-:W-:-:S09]  /*9c80*/  UIMAD UR10, UR10, 0x4, UR7 ;  /* 0x000000040a0a78a4 */ /* 0x000fd2000f8e0207 */
[----:B0-----:R-:W2:Y:S01]  /*9c90*/  LDL R20, [UR10] ;  /* 0x0000000aff147983 */ /* 0x001ea20008100800 */
[----:B------:R-:W-:Y:S01]  /*9ca0*/  UISETP.GE.U32.AND UP0, UPT, UR4, UR6, UPT ;  /* 0x000000060400728c */ /* 0x000fe2000bf06070 */
[----:B------:R-:W-:-:S05]  /*9cb0*/  MOV R14, UR4 ;  /* 0x00000004000e7c02 */ /* 0x000fca0008000f00 */
[----:B------:R-:W-:Y:S02]  /*9cc0*/  PLOP3.LUT P0, PT, PT, PT, UP0, 0x80, 0x0 ;  /* 0x000000000000781c */ /* 0x000fe40003f0f008 */
[----:B--2---:R-:W-:-:S11]  /*9cd0*/  MOV R17, R20 ;  /* 0x0000001400117202 */ /* 0x004fd60000000f00 */
[----:B-1----:R-:W-:Y:S05]  /*9ce0*/  @P0 BRA `(.L_x_332) ;  /* 0x000005e000000947 */ /* 0x002fea0003800000 */
[----:B------:R-:W-:Y:S01]  /*9cf0*/  UIADD3 UR17, UR4, 0x1, URZ ;  /* 0x0000000104117890 */ /* 0x000fe2000fffe03f */
[----:B------:R-:W-:Y:S02]  /*9d00*/  MOV R17, R20 ;  /* 0x0000001400117202 */ /* 0x000fe40000000f00 */
[----:B------:R-:W-:Y:S01]  /*9d10*/  MOV R14, UR4 ;  /* 0x00000004000e7c02 */ /* 0x000fe20008000f00 */
[----:B------:R-:W-:-:S06]  /*9d20*/  UISETP.GE.U32.AND UP0, UPT, UR17, UR6, UPT ;  /* 0x000000061100728c */ /* 0x000fcc000bf06070 */
[----:B------:R-:W-:-:S13]  /*9d30*/  PLOP3.LUT P0, PT, PT, PT, UP0, 0x80, 0x0 ;  /* 0x000000000000781c */ /* 0x000fda0003f0f008 */
[----:B------:R-:W-:Y:S05]  /*9d40*/  @P0 BRA `(.L_x_332) ;  /* 0x0000058000000947 */ /* 0x000fea0003800000 */
[----:B------:R-:W-:-:S05]  /*9d50*/  MOV R13, UR10 ;  /* 0x0000000a000d7c02 */ /* 0x000fca0008000f00 */
[----:B------:R-:W2:Y:S01]  /*9d60*/  LDL R17, [R13+UR8+0x4] ;  /* 0x000004080d117983 */ /* 0x000ea20008100800 */
[----:B------:R-:W-:Y:S01]  /*9d70*/  UIADD3 UR19, UR4, 0x2, URZ ;  /* 0x0000000204137890 */ /* 0x000fe2000fffe03f */
[----:B------:R-:W-:Y:S01]  /*9d80*/  MOV R14, UR4 ;  /* 0x00000004000e7c02 */ /* 0x000fe20008000f00 */
[----:B------:R-:W-:Y:S02]  /*9d90*/  UIADD3 UR11, UR8, UR10, URZ ;  /* 0x0000000a080b7290 */ /* 0x000fe4000fffe03f */
[----:B------:R-:W-:-:S06]  /*9da0*/  UISETP.GE.U32.AND UP0, UPT, UR19, UR6, UPT ;  /* 0x000000061300728c */ /* 0x000fcc000bf06070 */
[----:B------:R-:W-:Y:S02]  /*9db0*/  PLOP3.LUT P3, PT, PT, PT, UP0, 0x80, 0x0 ;  /* 0x000000000000781c */ /* 0x000fe40003f6f008 */
[----:B--2---:R-:W-:-:S04]  /*9dc0*/  FSETP.GE.FTZ.AND P0, PT, R17, R20, PT ;  /* 0x000000141100720b */ /* 0x004fc80003f16000 */
[----:B------:R-:W-:Y:S02]  /*9dd0*/  SEL R14, R14, UR17, !P0 ;  /* 0x000000110e0e7c07 */ /* 0x000fe4000c000000 */
[----:B------:R-:W-:-:S05]  /*9de0*/  FSEL R17, R20, R17, !P0 ;  /* 0x0000001114117208 */ /* 0x000fca0004000000 */
[----:B------:R-:W-:Y:S05]  /*9df0*/  @P3 BRA `(.L_x_332) ;  /* 0x000004d000003947 */ /* 0x000fea0003800000 */
[----:B------:R-:W-:-:S05]  /*9e00*/  MOV R13, UR18 ;  /* 0x00000012000d7c02 */ /* 0x000fca0008000f00 */
[----:B------:R-:W2:Y:S01]  /*9e10*/  LDL R18, [R13+UR11+0x4] ;  /* 0x0000040b0d127983 */ /* 0x000ea20008100800 */
[----:B------:R-:W-:Y:S02]  /*9e20*/  UIADD3 UR17, UR4, 0x3, URZ ;  /* 0x0000000304117890 */ /* 0x000fe4000fffe03f */
[----:B------:R-:W-:Y:S02]  /*9e30*/  UIADD3 UR11, UR11, UR18, URZ ;  /* 0x000000120b0b7290 */ /* 0x000fe4000fffe03f */
[----:B------:R-:W-:-:S06]  /*9e40*/  UISETP.GE.U32.AND UP0, UPT, UR17, UR6, UPT ;  /* 0x000000061100728c */ /* 0x000fcc000bf06070 */
[----:B------:R-:W-:Y:S02]  /*9e50*/  PLOP3.LUT P3, PT, PT, PT, UP0, 0x80, 0x0 ;  /* 0x000000000000781c */ /* 0x000fe40003f6f008 */
[----:B--2---:R-:W-:-:S04]  /*9e60*/  FSETP.GE.FTZ.AND P0, PT, R18, R17, PT ;  /* 0x000000111200720b */ /* 0x004fc80003f16000 */
[----:B------:R-:W-:Y:S02]  /*9e70*/  SEL R14, R14, UR19, !P0 ;  /* 0x000000130e0e7c07 */ /* 0x000fe4000c000000 */
[----:B------:R-:W-:-:S05]  /*9e80*/  FSEL R17, R17, R18, !P0 ;  /* 0x0000001211117208 */ /* 0x000fca0004000000 */
[----:B------:R-:W-:Y:S05]  /*9e90*/  @P3 BRA `(.L_x_332) ;  /* 0x0000043000003947 */ /* 0x000fea0003800000 */
        /* <DEDUP_REMOVED lines=63> */
[----:B------:R-:W2:Y:S02]  /*a290*/  LDL R18, [R13+UR11+0x4] ;  /* 0x0000040b0d127983 */ /* 0x000ea40008100800 */
[----:B--2---:R-:W-:-:S13]  /*a2a0*/  FSETP.GE.FTZ.AND P0, PT, R18, R17, PT ;  /* 0x000000111200720b */ /* 0x004fda0003f16000 */
[----:B------:R-:W-:Y:S02]  /*a2b0*/  @P0 MOV R17, R18 ;  /* 0x0000001200110202 */ /* 0x000fe40000000f00 */
[----:B------:R-:W-:-:S04]  /*a2c0*/  @P0 MOV R14, UR19 ;  /* 0x00000013000e0c02 */ /* 0x000fc80008000f00 */
.L_x_332:
[----:B------:R-:W-:Y:S01]  /*a2d0*/  ISETP.NE.AND P0, PT, R14, UR4, PT ;  /* 0x000000040e007c0c */ /* 0x000fe2000bf05270 */
[----:B------:R-:W-:-:S12]  /*a2e0*/  BSSY B0, `(.L_x_333) ;  /* 0x0000138000007945 */ /* 0x000fd80003800000 */
[----:B------:R-:W-:Y:S05]  /*a2f0*/  @!P0 BRA `(.L_x_334) ;  /* 0x0000136000008947 */ /* 0x000fea0003800000 */
[----:B------:R-:W-:Y:S01]  /*a300*/  IMAD R13, R14, UR6, RZ ;  /* 0x000000060e0d7c24 */ /* 0x000fe2000f8e02ff */
[----:B------:R-:W-:Y:S02]  /*a310*/  ISETP.LT.AND P0, PT, RZ, UR9, PT ;  /* 0x00000009ff007c0c */ /* 0x000fe4000bf01270 */
[----:B------:R-:W-:Y:S02]  /*a320*/  MOV R15, UR9 ;  /* 0x00000009000f7c02 */ /* 0x000fe40008000f00 */
[----:B------:R-:W-:-:S04]  /*a330*/  IADD3 R14, R13, R14, RZ ;  /* 0x0000000e0d0e7210 */ /* 0x000fc80007ffe0ff */
[----:B------:R-:W-:Y:S01]  /*a340*/  LEA R18, R14, UR7, 0x2 ;  /* 0x000000070e127c11 */ /* 0x000fe2000f8e10ff */
[----:B------:R-:W-:-:S04]  /*a350*/  IMAD.MOV.U32 R14, RZ, RZ, RZ ;  /* 0x000000ffff0e7224 */ /* 0x000fc800078e00ff */
[----:B------:R2:W-:Y:S04]  /*a360*/  STL [R18], R20 ;  /* 0x0000001412007387 */ /* 0x0005e80000100800 */
[----:B------:R2:W-:Y:S01]  /*a370*/  STL [UR10], R17 ;  /* 0x00000011ff007987 */ /* 0x0005e2000810080a */
[----:B------:R-:W-:Y:S05]  /*a380*/  @!P0 BRA `(.L_x_335) ;  /* 0x00000e2000008947 */ /* 0x000fea0003800000 */
[----:B------:R-:W-:Y:S02]  /*a390*/  ISETP.GT.AND P3, PT, R15, 0xc, PT ;  /* 0x0000000c0f00780c */ /* 0x000fe40003f64270 */
[----:B------:R-:W-:-:S11]  /*a3a0*/  PLOP3.LUT P0, PT, PT, PT, PT, 0x80, 0x0 ;  /* 0x000000000000781c */ /* 0x000fd60003f0f070 */
[----:B------:R-:W-:Y:S05]  /*a3b0*/  @!P3 BRA `(.L_x_336) ;  /* 0x000009200000b947 */ /* 0x000fea0003800000 */
[----:B------:R-:W-:-:S02]  /*a3c0*/  PLOP3.LUT P0, PT, PT, PT, PT, 0x8, 0x0 ;  /* 0x000000000000781c */ /* 0x000fc40003f0e170 */
.L_x_337:
[----:B0-2---:R-:W-:Y:S02]  /*a3d0*/  IADD3 R18, R13, R14, RZ ;  /* 0x0000000e0d127210 */ /* 0x005fe40007ffe0ff */
[----:B------:R-:W-:Y:S02]  /*a3e0*/  IADD3 R17, R14, UR16, RZ ;  /* 0x000000100e117c10 */ /* 0x000fe4000fffe0ff */
[----:B------:R-:W-:Y:S01]  /*a3f0*/  MOV R16, 0x4 ;  /* 0x0000000400107802 */ /* 0x000fe20000000f00 */
[-CC-:B------:R-:W-:Y:S02]  /*a400*/  IMAD R21, R18, R11.reuse, R2.reuse ;  /* 0x0000000b12157224 */ /* 0x180fe400078e0202 */
[----:B------:R-:W-:Y:S02]  /*a410*/  IMAD R17, R17, R11, R2 ;  /* 0x0000000b11117224 */ /* 0x000fe400078e0202 */
[----:B------:R-:W-:-:S04]  /*a420*/  IMAD.WIDE R20, R21, R16, c[0x0][0x170] ;  /* 0x00005c0015147625 */ /* 0x000fc800078e0210 */
[----:B------:R-:W-:Y:S01]  /*a430*/  IMAD.WIDE R18, R17, R16, c[0x0][0x170] ;  /* 0x00005c0011127625 */ /* 0x000fe200078e0210 */
[----:B01----:R-:W2:Y:S04]  /*a440*/  LDG.E R31, [R20.64] ;  /* 0x0000000c141f7981 */ /* 0x003ea8000c1e1900 */
[----:B------:R-:W3:Y:S01]  /*a450*/  LDG.E R17, [R18.64] ;  /* 0x0000000c12117981 */ /* 0x000ee2000c1e1900 */
[C---:B------:R-:W-:Y:S02]  /*a460*/  IADD3 R24, P4, R10.reuse, R20, RZ ;  /* 0x000000140a187210 */ /* 0x040fe40007f9e0ff */
[----:B------:R-:W-:Y:S02]  /*a470*/  IADD3 R22, P3, R10, R18, RZ ;  /* 0x000000120a167210 */ /* 0x000fe40007f7e0ff */
[----:B------:R-:W-:-:S02]  /*a480*/  IADD3.X R25, R21, R12, RZ, P4, !PT ;  /* 0x0000000c15197210 */ /* 0x000fc400027fe4ff */
[----:B------:R-:W-:Y:S01]  /*a490*/  IADD3.X R23, R19, R12, RZ, P3, !PT ;  /* 0x0000000c13177210 */ /* 0x000fe20001ffe4ff */
[----:B--2---:R0:W-:Y:S04]  /*a4a0*/  STG.E [R18.64], R31 ;  /* 0x0000001f12007986 */ /* 0x0041e8000c10190c */
[----:B---3--:R1:W-:Y:S04]  /*a4b0*/  STG.E [R20.64], R17 ;  /* 0x0000001114007986 */ /* 0x0083e8000c10190c */
[----:B------:R-:W2:Y:S04]  /*a4c0*/  LDG.E R35, [R24.64] ;  /* 0x0000000c18237981 */ /* 0x000ea8000c1e1900 */
[----:B------:R-:W3:Y:S01]  /*a4d0*/  LDG.E R33, [R22.64] ;  /* 0x0000000c16217981 */ /* 0x000ee2000c1e1900 */
[----:B------:R-:W-:-:S02]  /*a4e0*/  IADD3 R28, P4, R10, R24, RZ ;  /* 0x000000180a1c7210 */ /* 0x000fc40007f9e0ff */
[----:B------:R-:W-:Y:S02]  /*a4f0*/  IADD3 R26, P3, R10, R22, RZ ;  /* 0x000000160a1a7210 */ /* 0x000fe40007f7e0ff */
[C---:B------:R-:W-:Y:S02]  /*a500*/  IADD3.X R29, R12.reuse, R25, RZ, P4, !PT ;  /* 0x000000190c1d7210 */ /* 0x040fe400027fe4ff */
[----:B------:R-:W-:Y:S01]  /*a510*/  IADD3.X R27, R12, R23, RZ, P3, !PT ;  /* 0x000000170c1b7210 */ /* 0x000fe20001ffe4ff */
[----:B--2---:R2:W-:Y:S04]  /*a520*/  STG.E [R22.64], R35 ;  /* 0x0000002316007986 */ /* 0x0045e8000c10190c */
[----:B---3--:R3:W-:Y:S04]  /*a530*/  STG.E [R24.64], R33 ;  /* 0x0000002118007986 */ /* 0x0087e8000c10190c */
[----:B------:R-:W4:Y:S04]  /*a540*/  LDG.E R37, [R28.64] ;  /* 0x0000000c1c257981 */ /* 0x000f28000c1e1900 */
[----:B0-----:R-:W5:Y:S01]  /*a550*/  LDG.E R31, [R26.64] ;  /* 0x0000000c1a1f7981 */ /* 0x001f62000c1e1900 */
[----:B-1----:R-:W-:-:S02]  /*a560*/  IADD3 R20, P4, R10, R28, RZ ;  /* 0x0000001c0a147210 */ /* 0x002fc40007f9e0ff */
[----:B------:R-:W-:Y:S02]  /*a570*/  IADD3 R18, P3, R10, R26, RZ ;  /* 0x0000001a0a127210 */ /* 0x000fe40007f7e0ff */
[C---:B------:R-:W-:Y:S02]  /*a580*/  IADD3.X R21, R12.reuse, R29, RZ, P4, !PT ;  /* 0x0000001d0c157210 */ /* 0x040fe400027fe4ff */
[----:B------:R-:W-:Y:S02]  /*a590*/  IADD3.X R19, R12, R27, RZ, P3, !PT ;  /* 0x0000001b0c137210 */ /* 0x000fe40001ffe4ff */
[----:B--2---:R-:W-:Y:S01]  /*a5a0*/  IADD3 R22, R14, 0x4, RZ ;  /* 0x000000040e167810 */ /* 0x004fe20007ffe0ff */
[----:B----4-:R0:W-:Y:S04]  /*a5b0*/  STG.E [R26.64], R37 ;  /* 0x000000251a007986 */ /* 0x0101e8000c10190c */
[----:B-----5:R1:W-:Y:S04]  /*a5c0*/  STG.E [R28.64], R31 ;  /* 0x0000001f1c007986 */ /* 0x0203e8000c10190c */
[----:B------:R-:W2:Y:S04]  /*a5d0*/  LDG.E R39, [R20.64] ;  /* 0x0000000c14277981 */ /* 0x000ea8000c1e1900 */
[----:B------:R-:W4:Y:S01]  /*a5e0*/  LDG.E R17, [R18.64] ;  /* 0x0000000c12117981 */ /* 0x000f22000c1e1900 */
[----:B------:R-:W-:-:S02]  /*a5f0*/  IADD3 R23, R13, R22, RZ ;  /* 0x000000160d177210 */ /* 0x000fc40007ffe0ff */
[----:B------:R-:W-:-:S03]  /*a600*/  IADD3 R22, R22, UR16, RZ ;  /* 0x0000001016167c10 */ /* 0x000fc6000fffe0ff */
[-CC-:B---3--:R-:W-:Y:S02]  /*a610*/  IMAD R25, R23, R11.reuse, R2.reuse ;  /* 0x0000000b17197224 */ /* 0x188fe400078e0202 */
[----:B------:R-:W-:Y:S02]  /*a620*/  IMAD R23, R22, R11, R2 ;  /* 0x0000000b16177224 */ /* 0x000fe400078e0202 */
[----:B------:R-:W-:-:S04]  /*a630*/  IMAD.WIDE R24, R25, R16, c[0x0][0x170] ;  /* 0x00005c0019187625 */ /* 0x000fc800078e0210 */
[----:B------:R-:W-:Y:S01]  /*a640*/  IMAD.WIDE R22, R23, R16, c[0x0][0x170] ;  /* 0x00005c0017167625 */ /* 0x000fe200078e0210 */
[----:B--2---:R2:W-:Y:S04]  /*a650*/  STG.E [R18.64], R39 ;  /* 0x0000002712007986 */ /* 0x0045e8000c10190c */
[----:B----4-:R3:W-:Y:S04]  /*a660*/  STG.E [R20.64], R17 ;  /* 0x0000001114007986 */ /* 0x0107e8000c10190c */
[----:B0-----:R-:W4:Y:S04]  /*a670*/  LDG.E R37, [R24.64] ;  /* 0x0000000c18257981 */ /* 0x001f28000c1e1900 */
[----:B------:R-:W5:Y:S01]  /*a680*/  LDG.E R35, [R22.64] ;  /* 0x0000000c16237981 */ /* 0x000f62000c1e1900 */
[----:B-1----:R-:W-:-:S02]  /*a690*/  IADD3 R28, P4, R10, R24, RZ ;  /* 0x000000180a1c7210 */ /* 0x002fc40007f9e0ff */
[C---:B------:R-:W-:Y:S02]  /*a6a0*/  IADD3 R26, P3, R10.reuse, R22, RZ ;  /* 0x000000160a1a7210 */ /* 0x040fe40007f7e0ff */
[-C--:B------:R-:W-:Y:S02]  /*a6b0*/  IADD3.X R29, R25, R12.reuse, RZ, P4, !PT ;  /* 0x0000000c191d7210 */ /* 0x080fe400027fe4ff */
[----:B------:R-:W-:Y:S01]  /*a6c0*/  IADD3.X R27, R23, R12, RZ, P3, !PT ;  /* 0x0000000c171b7210 */ /* 0x000fe20001ffe4ff */
[----:B----4-:R0:W-:Y:S04]  /*a6d0*/  STG.E [R22.64], R37 ;  /* 0x0000002516007986 */ /* 0x0101e8000c10190c */
[----:B-----5:R1:W-:Y:S04]  /*a6e0*/  STG.E [R24.64], R35 ;  /* 0x0000002318007986 */ /* 0x0203e8000c10190c */
[----:B------:R-:W4:Y:S04]  /*a6f0*/  LDG.E R41, [R28.64] ;  /* 0x0000000c1c297981 */ /* 0x000f28000c1e1900 */
[----:B--2---:R-:W2:Y:S01]  /*a700*/  LDG.E R39, [R26.64] ;  /* 0x0000000c1a277981 */ /* 0x004ea2000c1e1900 */
[----:B------:R-:W-:-:S02]  /*a710*/  IADD3 R32, P4, R10, R28, RZ ;  /* 0x0000001c0a207210 */ /* 0x000fc40007f9e0ff */
[----:B------:R-:W-:Y:S02]  /*a720*/  IADD3 R30, P3, R10, R26, RZ ;  /* 0x0000001a0a1e7210 */ /* 0x000fe40007f7e0ff */
[C---:B------:R-:W-:Y:S02]  /*a730*/  IADD3.X R33, R12.reuse, R29, RZ, P4, !PT ;  /* 0x0000001d0c217210 */ /* 0x040fe400027fe4ff */
[----:B------:R-:W-:Y:S01]  /*a740*/  IADD3.X R31, R12, R27, RZ, P3, !PT ;  /* 0x0000001b0c1f7210 */ /* 0x000fe20001ffe4ff */
[----:B----4-:R-:W-:Y:S04]  /*a750*/  STG.E [R26.64], R41 ;  /* 0x000000291a007986 */ /* 0x010fe8000c10190c */
[----:B--2---:R2:W-:Y:S04]  /*a760*/  STG.E [R28.64], R39 ;  /* 0x000000271c007986 */ /* 0x0045e8000c10190c */
[----:B------:R-:W4:Y:S04]  /*a770*/  LDG.E R43, [R32.64] ;  /* 0x0000000c202b7981 */ /* 0x000f28000c1e1900 */
[----:B---3--:R-:W3:Y:S01]  /*a780*/  LDG.E R17, [R30.64] ;  /* 0x0000000c1e117981 */ /* 0x008ee2000c1e1900 */
[----:B------:R-:W-:-:S02]  /*a790*/  IADD3 R18, P3, R10, R30, RZ ;  /* 0x0000001e0a127210 */ /* 0x000fc40007f7e0ff */
[----:B------:R-:W-:-:S03]  /*a7a0*/  IADD3 R20, P4, R10, R32, RZ ;  /* 0x000000200a147210 */ /* 0x000fc60007f9e0ff */
[C---:B------:R-:W-:Y:S01]  /*a7b0*/  IMAD.X R19, R12.reuse, 0x1, R31, P3 ;  /* 0x000000010c137824 */ /* 0x040fe200018e061f */
[----:B------:R-:W-:Y:S02]  /*a7c0*/  IADD3.X R21, R12, R33, RZ, P4, !PT ;  /* 0x000000210c157210 */ /* 0x000fe400027fe4ff */
[----:B0-----:R-:W-:Y:S01]  /*a7d0*/  IADD3 R22, R14, 0x8, RZ ;  /* 0x000000080e167810 */ /* 0x001fe20007ffe0ff */
[----:B----4-:R-:W-:Y:S04]  /*a7e0*/  STG.E [R30.64], R43 ;  /* 0x0000002b1e007986 */ /* 0x010fe8000c10190c */
[----:B---3--:R0:W-:Y:S04]  /*a7f0*/  STG.E [R32.64], R17 ;  /* 0x0000001120007986 */ /* 0x0081e8000c10190c */
[----:B------:R-:W3:Y:S04]  /*a800*/  LDG.E R37, [R20.64] ;  /* 0x0000000c14257981 */ /* 0x000ee8000c1e1900 */
[----:B-1----:R-:W4:Y:S01]  /*a810*/  LDG.E R35, [R18.64] ;  /* 0x0000000c12237981 */ /* 0x002f22000c1e1900 */
[----:B------:R-:W-:-:S02]  /*a820*/  IADD3 R23, R13, R22, RZ ;  /* 0x000000160d177210 */ /* 0x000fc40007ffe0ff */
[----:B------:R-:W-:-:S03]  /*a830*/  IADD3 R22, R22, UR16, RZ ;  /* 0x0000001016167c10 */ /* 0x000fc6000fffe0ff */
[-CC-:B------:R-:W-:Y:S02]  /*a840*/  IMAD R25, R23, R11.reuse, R2.reuse ;  /* 0x0000000b17197224 */ /* 0x180fe400078e0202 */
[----:B------:R-:W-:Y:S02]  /*a850*/  IMAD R23, R22, R11, R2 ;  /* 0x0000000b16177224 */ /* 0x000fe400078e0202 */
[----:B------:R-:W-:-:S04]  /*a860*/  IMAD.WIDE R24, R25, R16, c[0x0][0x170] ;  /* 0x00005c0019187625 */ /* 0x000fc800078e0210 */
[----:B------:R-:W-:Y:S01]  /*a870*/  IMAD.WIDE R22, R23, R16, c[0x0][0x170] ;  /* 0x00005c0017167625 */ /* 0x000fe200078e0210 */
[----:B---3--:R1:W-:Y:S04]  /*a880*/  STG.E [R18.64], R37 ;  /* 0x0000002512007986 */ /* 0x0083e8000c10190c */
[----:B----4-:R3:W-:Y:S04]  /*a890*/  STG.E [R20.64], R35 ;  /* 0x0000002314007986 */ /* 0x0107e8000c10190c */
[----:B--2---:R-:W2:Y:S04]  /*a8a0*/  LDG.E R39, [R24.64] ;  /* 0x0000000c18277981 */ /* 0x004ea8000c1e1900 */
[----:B0-----:R-:W4:Y:S01]  /*a8b0*/  LDG.E R17, [R22.64] ;  /* 0x0000000c16117981 */ /* 0x001f22000c1e1900 */
[----:B------:R-:W-:-:S02]  /*a8c0*/  IADD3 R28, P4, R10, R24, RZ ;  /* 0x000000180a1c7210 */ /* 0x000fc40007f9e0ff */
[C---:B------:R-:W-:Y:S02]  /*a8d0*/  IADD3 R26, P3, R10.reuse, R22, RZ ;  /* 0x000000160a1a7210 */ /* 0x040fe40007f7e0ff */
[-C--:B------:R-:W-:Y:S02]  /*a8e0*/  IADD3.X R29, R25, R12.reuse, RZ, P4, !PT ;  /* 0x0000000c191d7210 */ /* 0x080fe400027fe4ff */
[----:B------:R-:W-:Y:S01]  /*a8f0*/  IADD3.X R27, R23, R12, RZ, P3, !PT ;  /* 0x0000000c171b7210 */ /* 0x000fe20001ffe4ff */
[----:B--2---:R0:W-:Y:S04]  /*a900*/  STG.E [R22.64], R39 ;  /* 0x0000002716007986 */ /* 0x0041e8000c10190c */
[----:B----4-:R2:W-:Y:S04]  /*a910*/  STG.E [R24.64], R17 ;  /* 0x0000001118007986 */ /* 0x0105e8000c10190c */
[----:B------:R-:W4:Y:S04]  /*a920*/  LDG.E R41, [R28.64] ;  /* 0x0000000c1c297981 */ /* 0x000f28000c1e1900 */
[----:B-1----:R-:W5:Y:S01]  /*a930*/  LDG.E R37, [R26.64] ;  /* 0x0000000c1a257981 */ /* 0x002f62000c1e1900 */
[----:B------:R-:W-:-:S02]  /*a940*/  IADD3 R32, P4, R10, R28, RZ ;  /* 0x0000001c0a207210 */ /* 0x000fc40007f9e0ff */
[----:B------:R-:W-:Y:S02]  /*a950*/  IADD3 R30, P3, R10, R26, RZ ;  /* 0x0000001a0a1e7210 */ /* 0x000fe40007f7e0ff */
[C---:B------:R-:W-:Y:S02]  /*a960*/  IADD3.X R33, R12.reuse, R29, RZ, P4, !PT ;  /* 0x0000001d0c217210 */ /* 0x040fe400027fe4ff */
[----:B------:R-:W-:Y:S01]  /*a970*/  IADD3.X R31, R12, R27, RZ, P3, !PT ;  /* 0x0000001b0c1f7210 */ /* 0x000fe20001ffe4ff */
[----:B----4-:R-:W-:Y:S04]  /*a980*/  STG.E [R26.64], R41 ;  /* 0x000000291a007986 */ /* 0x010fe8000c10190c */
[----:B-----5:R-:W-:Y:S04]  /*a990*/  STG.E [R28.64], R37 ;  /* 0x000000251c007986 */ /* 0x020fe8000c10190c */
[----:B------:R-:W4:Y:S04]  /*a9a0*/  LDG.E R43, [R32.64] ;  /* 0x0000000c202b7981 */ /* 0x000f28000c1e1900 */
[----:B---3--:R-:W3:Y:S01]  /*a9b0*/  LDG.E R35, [R30.64] ;  /* 0x0000000c1e237981 */ /* 0x008ee2000c1e1900 */
[----:B------:R-:W-:-:S02]  /*a9c0*/  IADD3 R20, P4, R10, R32, RZ ;  /* 0x000000200a147210 */ /* 0x000fc40007f9e0ff */
[----:B------:R-:W-:Y:S02]  /*a9d0*/  IADD3 R18, P3, R10, R30, RZ ;  /* 0x0000001e0a127210 */ /* 0x000fe40007f7e0ff */
[C---:B------:R-:W-:Y:S02]  /*a9e0*/  IADD3.X R21, R12.reuse, R33, RZ, P4, !PT ;  /* 0x000000210c157210 */ /* 0x040fe400027fe4ff */
[----:B------:R-:W-:Y:S02]  /*a9f0*/  IADD3.X R19, R12, R31, RZ, P3, !PT ;  /* 0x0000001f0c137210 */ /* 0x000fe40001ffe4ff */
[----:B------:R-:W-:Y:S01]  /*aa00*/  IADD3 R34, R14, 0xc, RZ ;  /* 0x0000000c0e227810 */ /* 0x000fe20007ffe0ff */
[----:B----4-:R-:W-:Y:S04]  /*aa10*/  STG.E [R30.64], R43 ;  /* 0x0000002b1e007986 */ /* 0x010fe8000c10190c */
[----:B---3--:R1:W-:Y:S04]  /*aa20*/  STG.E [R32.64], R35 ;  /* 0x0000002320007986 */ /* 0x0083e8000c10190c */
[----:B------:R-:W3:Y:S04]  /*aa30*/  LDG.E R45, [R20.64] ;  /* 0x0000000c142d7981 */ /* 0x000ee8000c1e1900 */
[----:B0-----:R-:W4:Y:S01]  /*aa40*/  LDG.E R39, [R18.64] ;  /* 0x0000000c12277981 */ /* 0x001f22000c1e1900 */
[----:B------:R-:W-:-:S02]  /*aa50*/  IADD3 R22, R13, R34, RZ ;  /* 0x000000220d167210 */ /* 0x000fc40007ffe0ff */
[----:B--2---:R-:W-:-:S03]  /*aa60*/  IADD3 R17, R34, UR16, RZ ;  /* 0x0000001022117c10 */ /* 0x004fc6000fffe0ff */
[-CC-:B------:R-:W-:Y:S02]  /*aa70*/  IMAD R23, R22, R11.reuse, R2.reuse ;  /* 0x0000000b16177224 */ /* 0x180fe400078e0202 */
[----:B------:R-:W-:Y:S02]  /*aa80*/  IMAD R17, R17, R11, R2 ;  /* 0x0000000b11117224 */ /* 0x000fe400078e0202 */
[----:B------:R-:W-:-:S04]  /*aa90*/  IMAD.WIDE R22, R23, R16, c[0x0][0x170] ;  /* 0x00005c0017167625 */ /* 0x000fc800078e0210 */
[----:B------:R-:W-:Y:S01]  /*aaa0*/  IMAD.WIDE R16, R17, R16, c[0x0][0x170] ;  /* 0x00005c0011107625 */ /* 0x000fe200078e0210 */
[----:B---3--:R-:W-:Y:S04]  /*aab0*/  STG.E [R18.64], R45 ;  /* 0x0000002d12007986 */ /* 0x008fe8000c10190c */
[----:B----4-:R0:W-:Y:S04]  /*aac0*/  STG.E [R20.64], R39 ;  /* 0x0000002714007986 */ /* 0x0101e8000c10190c */
[----:B-1----:R-:W2:Y:S04]  /*aad0*/  LDG.E R33, [R22.64] ;  /* 0x0000000c16217981 */ /* 0x002ea8000c1e1900 */
[----:B------:R-:W3:Y:S01]  /*aae0*/  LDG.E R31, [R16.64] ;  /* 0x0000000c101f7981 */ /* 0x000ee2000c1e1900 */
[----:B------:R-:W-:-:S02]  /*aaf0*/  IADD3 R26, P4, R10, R22, RZ ;  /* 0x000000160a1a7210 */ /* 0x000fc40007f9e0ff */
[C---:B------:R-:W-:Y:S02]  /*ab00*/  IADD3 R24, P3, R10.reuse, R16, RZ ;  /* 0x000000100a187210 */ /* 0x040fe40007f7e0ff */
[-C--:B------:R-:W-:Y:S02]  /*ab10*/  IADD3.X R27, R23, R12.reuse, RZ, P4, !PT ;  /* 0x0000000c171b7210 */ /* 0x080fe400027fe4ff */
[----:B------:R-:W-:Y:S01]  /*ab20*/  IADD3.X R25, R17, R12, RZ, P3, !PT ;  /* 0x0000000c11197210 */ /* 0x000fe20001ffe4ff */
[----:B--2---:R1:W-:Y:S04]  /*ab30*/  STG.E [R16.64], R33 ;  /* 0x0000002110007986 */ /* 0x0043e8000c10190c */
[----:B---3--:R2:W-:Y:S04]  /*ab40*/  STG.E [R22.64], R31 ;  /* 0x0000001f16007986 */ /* 0x0085e8000c10190c */
[----:B------:R-:W3:Y:S04]  /*ab50*/  LDG.E R37, [R26.64] ;  /* 0x0000000c1a257981 */ /* 0x000ee8000c1e1900 */
[----:B------:R-:W4:Y:S01]  /*ab60*/  LDG.E R35, [R24.64] ;  /* 0x0000000c18237981 */ /* 0x000f22000c1e1900 */
[----:B------:R-:W-:-:S02]  /*ab70*/  IADD3 R28, P4, R10, R26, RZ ;  /* 0x0000001a0a1c7210 */ /* 0x000fc40007f9e0ff */
[----:B0-----:R-:W-:Y:S02]  /*ab80*/  IADD3 R20, P3, R10, R24, RZ ;  /* 0x000000180a147210 */ /* 0x001fe40007f7e0ff */
[C---:B------:R-:W-:Y:S02]  /*ab90*/  IADD3.X R29, R12.reuse, R27, RZ, P4, !PT ;  /* 0x0000001b0c1d7210 */ /* 0x040fe400027fe4ff */
[----:B------:R-:W-:Y:S01]  /*aba0*/  IADD3.X R21, R12, R25, RZ, P3, !PT ;  /* 0x000000190c157210 */ /* 0x000fe20001ffe4ff */
[----:B---3--:R0:W-:Y:S04]  /*abb0*/  STG.E [R24.64], R37 ;  /* 0x0000002518007986 */ /* 0x0081e8000c10190c */
[----:B----4-:R0:W-:Y:S04]  /*abc0*/  STG.E [R26.64], R35 ;  /* 0x000000231a007986 */ /* 0x0101e8000c10190c */
[----:B------:R-:W3:Y:S04]  /*abd0*/  LDG.E R39, [R28.64] ;  /* 0x0000000c1c277981 */ /* 0x000ee8000c1e1900 */
[----:B-1----:R-:W4:Y:S01]  /*abe0*/  LDG.E R33, [R20.64] ;  /* 0x0000000c14217981 */ /* 0x002f22000c1e1900 */
[----:B------:R-:W-:-:S02]  /*abf0*/  IADD3 R18, P4, R10, R28, RZ ;  /* 0x0000001c0a127210 */ /* 0x000fc40007f9e0ff */
[----:B------:R-:W-:-:S03]  /*ac00*/  IADD3 R16, P3, R10, R20, RZ ;  /* 0x000000140a107210 */ /* 0x000fc60007f7e0ff */
[C---:B------:R-:W-:Y:S01]  /*ac10*/  IMAD.X R19, R12.reuse, 0x1, R29, P4 ;  /* 0x000000010c137824 */ /* 0x040fe200020e061d */
[----:B------:R-:W-:Y:S01]  /*ac20*/  IADD3.X R17, R12, R21, RZ, P3, !PT ;  /* 0x000000150c117210 */ /* 0x000fe20001ffe4ff */
[----:B---3--:R0:W-:Y:S04]  /*ac30*/  STG.E [R20.64], R39 ;  /* 0x0000002714007986 */ /* 0x0081e8000c10190c */
[----:B----4-:R0:W-:Y:S04]  /*ac40*/  STG.E [R28.64], R33 ;  /* 0x000000211c007986 */ /* 0x0101e8000c10190c */
[----:B--2---:R-:W2:Y:S04]  /*ac50*/  LDG.E R31, [R18.64] ;  /* 0x0000000c121f7981 */ /* 0x004ea8000c1e1900 */
[----:B------:R-:W3:Y:S01]  /*ac60*/  LDG.E R23, [R16.64] ;  /* 0x0000000c10177981 */ /* 0x000ee2000c1e1900 */
[----:B------:R-:W-:-:S02]  /*ac70*/  IADD3 R15, R15, -0x10, RZ ;  /* 0xfffffff00f0f7810 */ /* 0x000fc40007ffe0ff */
[----:B------:R-:W-:Y:S02]  /*ac80*/  IADD3 R14, R14, 0x10, RZ ;  /* 0x000000100e0e7810 */ /* 0x000fe40007ffe0ff */
[----:B------:R-:W-:Y:S01]  /*ac90*/  ISETP.GT.AND P3, PT, R15, 0xc, PT ;  /* 0x0000000c0f00780c */ /* 0x000fe20003f64270 */
[----:B--2---:R0:W-:Y:S04]  /*aca0*/  STG.E [R16.64], R31 ;  /* 0x0000001f10007986 */ /* 0x0041e8000c10190c */
[----:B---3--:R0:W-:Y:S08]  /*acb0*/  STG.E [R18.64], R23 ;  /* 0x0000001712007986 */ /* 0x0081f0000c10190c */
[----:B------:R-:W-:Y:S05]  /*acc0*/  @P3 BRA `(.L_x_337) ;  /* 0xfffff70000003947 */ /* 0x000fea000383ffff */
[----:B0-----:R-:W-:-:S02]  /*acd0*/  MOV R16, R34 ;  /* 0x0000002200107202 */ /* 0x001fc40000000f00 */
.L_x_336:
[----:B------:R-:W-:-:S13]  /*ace0*/  ISETP.GT.AND P3, PT, R15, 0x4, PT ;  /* 0x000000040f00780c */ /* 0x000fda0003f64270 */
[----:B------:R-:W-:Y:S05]  /*acf0*/  @!P3 BRA `(.L_x_338) ;  /* 0x000004900000b947 */ /* 0x000fea0003800000 */
[----:B--2---:R-:W-:Y:S02]  /*ad00*/  IADD3 R17, R13, R14, RZ ;  /* 0x0000000e0d117210 */ /* 0x004fe40007ffe0ff */
[----:B------:R-:W-:Y:S02]  /*ad10*/  IADD3 R16, R14, UR16, RZ ;  /* 0x000000100e107c10 */ /* 0x000fe4000fffe0ff */
[----:B01----:R-:W-:Y:S01]  /*ad20*/  MOV R30, 0x4 ;  /* 0x00000004001e7802 */ /* 0x003fe20000000f00 */
[-CC-:B------:R-:W-:Y:S02]  /*ad30*/  IMAD R17, R17, R11.reuse, R2.reuse ;  /* 0x0000000b11117224 */ /* 0x180fe400078e0202 */
[----:B------:R-:W-:Y:S02]  /*ad40*/  IMAD R16, R16, R11, R2 ;  /* 0x0000000b10107224 */ /* 0x000fe400078e0202 */
[----:B------:R-:W-:-:S04]  /*ad50*/  IMAD.WIDE R18, R17, R30, c[0x0][0x170] ;  /* 0x00005c0011127625 */ /* 0x000fc800078e021e */
[----:B------:R-:W-:Y:S01]  /*ad60*/  IMAD.WIDE R16, R16, R30, c[0x0][0x170] ;  /* 0x00005c0010107625 */ /* 0x000fe200078e021e */
[----:B------:R-:W2:Y:S04]  /*ad70*/  LDG.E R31, [R18.64] ;  /* 0x0000000c121f7981 */ /* 0x000ea8000c1e1900 */
        /* <DEDUP_REMOVED lines=17> */
[----:B------:R-:W-:-:S02]  /*ae90*/  IADD3 R20, P3, R10, R28, RZ ;  /* 0x0000001c0a147210 */ /* 0x000fc40007f7e0ff */
[----:B-1----:R-:W-:Y:S02]  /*aea0*/  IADD3 R18, P0, R10, R26, RZ ;  /* 0x0000001a0a127210 */ /* 0x002fe40007f1e0ff */
[C---:B------:R-:W-:Y:S02]  /*aeb0*/  IADD3.X R21, R12.reuse, R29, RZ, P3, !PT ;  /* 0x0000001d0c157210 */ /* 0x040fe40001ffe4ff */
[----:B------:R-:W-:Y:S02]  /*aec0*/  IADD3.X R19, R12, R27, RZ, P0, !PT ;  /* 0x0000001b0c137210 */ /* 0x000fe400007fe4ff */
[----:B------:R-:W-:Y:S01]  /*aed0*/  IADD3 R16, R14, 0x4, RZ ;  /* 0x000000040e107810 */ /* 0x000fe20007ffe0ff */
[----:B----4-:R-:W-:Y:S04]  /*aee0*/  STG.E [R26.64], R37 ;  /* 0x000000251a007986 */ /* 0x010fe8000c10190c */
[----:B-----5:R0:W-:Y:S04]  /*aef0*/  STG.E [R28.64], R17 ;  /* 0x000000111c007986 */ /* 0x0201e8000c10190c */
[----:B------:R-:W4:Y:S04]  /*af00*/  LDG.E R39, [R20.64] ;  /* 0x0000000c14277981 */ /* 0x000f28000c1e1900 */
[----:B------:R-:W5:Y:S01]  /*af10*/  LDG.E R31, [R18.64] ;  /* 0x0000000c121f7981 */ /* 0x000f62000c1e1900 */
[----:B--2---:R-:W-:-:S02]  /*af20*/  IADD3 R23, R13, R16, RZ ;  /* 0x000000100d177210 */ /* 0x004fc40007ffe0ff */
[----:B------:R-:W-:-:S03]  /*af30*/  IADD3 R22, R16, UR16, RZ ;  /* 0x0000001010167c10 */ /* 0x000fc6000fffe0ff */
[-CC-:B------:R-:W-:Y:S02]  /*af40*/  IMAD R23, R23, R11.reuse, R2.reuse ;  /* 0x0000000b17177224 */ /* 0x180fe400078e0202 */
[----:B------:R-:W-:Y:S02]  /*af50*/  IMAD R22, R22, R11, R2 ;  /* 0x0000000b16167224 */ /* 0x000fe400078e0202 */
[----:B---3--:R-:W-:-:S04]  /*af60*/  IMAD.WIDE R24, R23, R30, c[0x0][0x170] ;  /* 0x00005c0017187625 */ /* 0x008fc800078e021e */
[----:B------:R-:W-:Y:S01]  /*af70*/  IMAD.WIDE R22, R22, R30, c[0x0][0x170] ;  /* 0x00005c0016167625 */ /* 0x000fe200078e021e */
[----:B----4-:R-:W-:Y:S04]  /*af80*/  STG.E [R18.64], R39 ;  /* 0x0000002712007986 */ /* 0x010fe8000c10190c */
[----:B-----5:R1:W-:Y:S04]  /*af90*/  STG.E [R20.64], R31 ;  /* 0x0000001f14007986 */ /* 0x0203e8000c10190c */
[----:B------:R-:W2:Y:S04]  /*afa0*/  LDG.E R35, [R24.64] ;  /* 0x0000000c18237981 */ /* 0x000ea8000c1e1900 */
[----:B0-----:R-:W3:Y:S01]  /*afb0*/  LDG.E R17, [R22.64] ;  /* 0x0000000c16117981 */ /* 0x001ee2000c1e1900 */
        /* <DEDUP_REMOVED lines=9> */
[----:B------:R-:W-:Y:S02]  /*b050*/  IADD3 R30, P0, R10, R26, RZ ;  /* 0x0000001a0a1e7210 */ /* 0x000fe40007f1e0ff */
[C---:B------:R-:W-:Y:S02]  /*b060*/  IADD3.X R33, R12.reuse, R29, RZ, P3, !PT ;  /* 0x0000001d0c217210 */ /* 0x040fe40001ffe4ff */
[----:B-1----:R-:W-:Y:S01]  /*b070*/  IADD3.X R31, R12, R27, RZ, P0, !PT ;  /* 0x0000001b0c1f7210 */ /* 0x002fe200007fe4ff */
[----:B---3--:R1:W-:Y:S04]  /*b080*/  STG.E [R26.64], R41 ;  /* 0x000000291a007986 */ /* 0x0083e8000c10190c */
[----:B----4-:R1:W-:Y:S04]  /*b090*/  STG.E [R28.64], R37 ;  /* 0x000000251c007986 */ /* 0x0103e8000c10190c */
[----:B------:R-:W3:Y:S04]  /*b0a0*/  LDG.E R39, [R32.64] ;  /* 0x0000000c20277981 */ /* 0x000ee8000c1e1900 */
[----:B0-----:R-:W4:Y:S01]  /*b0b0*/  LDG.E R23, [R30.64] ;  /* 0x0000000c1e177981 */ /* 0x001f22000c1e1900 */
        /* <DEDUP_REMOVED lines=8> */
[----:B------:R-:W-:-:S02]  /*b140*/  PLOP3.LUT P0, PT, PT, PT, PT, 0x8, 0x0 ;  /* 0x000000000000781c */ /* 0x000fc40003f0e170 */
[----:B------:R-:W-:Y:S02]  /*b150*/  IADD3 R15, R15, -0x8, RZ ;  /* 0xfffffff80f0f7810 */ /* 0x000fe40007ffe0ff */
[----:B------:R-:W-:Y:S01]  /*b160*/  IADD3 R14, R14, 0x8, RZ ;  /* 0x000000080e0e7810 */ /* 0x000fe20007ffe0ff */
[----:B--2---:R1:W-:Y:S04]  /*b170*/  STG.E [R18.64], R25 ;  /* 0x0000001912007986 */ /* 0x0043e8000c10190c */
[----:B---3--:R1:W-:Y:S04]  /*b180*/  STG.E [R20.64], R17 ;  /* 0x0000001114007986 */ /* 0x0083e8000c10190c */
.L_x_338:
[----:B------:R-:W-:-:S13]  /*b190*/  ISETP.NE.OR P0, PT, R15, RZ, P0 ;  /* 0x000000ff0f00720c */ /* 0x000fda0000705670 */
[----:B------:R-:W-:Y:S05]  /*b1a0*/  @!P0 BRA `(.L_x_339) ;  /* 0x0000029000008947 */ /* 0x000fea0003800000 */
.L_x_335:
[----:B-12---:R-:W-:Y:S02]  /*b1b0*/  IADD3 R18, R13, R14, RZ ;  /* 0x0000000e0d127210 */ /* 0x006fe40007ffe0ff */
[----:B------:R-:W-:Y:S02]  /*b1c0*/  IADD3 R16, R14, UR16, RZ ;  /* 0x000000100e107c10 */ /* 0x000fe4000fffe0ff */
[----:B------:R-:W-:Y:S01]  /*b1d0*/  MOV R17, 0x4 ;  /* 0x0000000400117802 */ /* 0x000fe20000000f00 */
[-CC-:B------:R-:W-:Y:S02]  /*b1e0*/  IMAD R18, R18, R11.reuse, R2.reuse ;  /* 0x0000000b12127224 */ /* 0x180fe400078e0202 */
[----:B------:R-:W-:Y:S02]  /*b1f0*/  IMAD R16, R16, R11, R2 ;  /* 0x0000000b10107224 */ /* 0x000fe400078e0202 */
[----:B------:R-:W-:-:S04]  /*b200*/  IMAD.WIDE R18, R18, R17, c[0x0][0x170] ;  /* 0x00005c0012127625 */ /* 0x000fc800078e0211 */
[----:B------:R-:W-:Y:S01]  /*b210*/  IMAD.WIDE R16, R16, R17, c[0x0][0x170] ;  /* 0x00005c0010107625 */ /* 0x000fe200078e0211 */
[----:B0-----:R-:W2:Y:S04]  /*b220*/  LDG.E R31, [R18.64] ;  /* 0x0000000c121f7981 */ /* 0x001ea8000c1e1900 */
        /* <DEDUP_REMOVED lines=20> */
[----:B------:R-:W-:Y:S01]  /*b370*/  IADD3.X R17, R12, R25, RZ, P0, !PT ;  /* 0x000000190c117210 */ /* 0x000fe200007fe4ff */
[----:B----4-:R3:W-:Y:S04]  /*b380*/  STG.E [R24.64], R37 ;  /* 0x0000002518007986 */ /* 0x0107e8000c10190c */
[----:B-----5:R3:W-:Y:S04]  /*b390*/  STG.E [R26.64], R31 ;  /* 0x0000001f1a007986 */ /* 0x0207e8000c10190c */
[----:B------:R-:W4:Y:S04]  /*b3a0*/  LDG.E R29, [R18.64] ;  /* 0x0000000c121d7981 */ /* 0x000f28000c1e1900 */
[----:B--2---:R-:W2:Y:S01]  /*b3b0*/  LDG.E R21, [R16.64] ;  /* 0x0000000c10157981 */ /* 0x004ea2000c1e1900 */
[----:B------:R-:W-:-:S02]  /*b3c0*/  IADD3 R15, R15, -0x4, RZ ;  /* 0xfffffffc0f0f7810 */ /* 0x000fc40007ffe0ff */
[----:B------:R-:W-:Y:S02]  /*b3d0*/  MOV R20, R14 ;  /* 0x0000000e00147202 */ /* 0x000fe40000000f00 */
[----:B------:R-:W-:Y:S02]  /*b3e0*/  ISETP.NE.AND P0, PT, R15, RZ, PT ;  /* 0x000000ff0f00720c */ /* 0x000fe40003f05270 */
[----:B------:R-:W-:Y:S01]  /*b3f0*/  IADD3 R14, R14, 0x4, RZ ;  /* 0x000000040e0e7810 */ /* 0x000fe20007ffe0ff */
[----:B----4-:R3:W-:Y:S04]  /*b400*/  STG.E [R16.64], R29 ;  /* 0x0000001d10007986 */ /* 0x0107e8000c10190c */
[----:B--2---:R3:W-:Y:S06]  /*b410*/  STG.E [R18.64], R21 ;  /* 0x0000001512007986 */ /* 0x0047ec000c10190c */
[----:B---3--:R-:W-:Y:S05]  /*b420*/  @P0 BRA `(.L_x_335) ;  /* 0xfffffd8000000947 */ /* 0x008fea000383ffff */
[----:B------:R-:W-:-:S02]  /*b430*/  MOV R16, R20 ;  /* 0x0000001400107202 */ /* 0x000fc40000000f00 */
.L_x_339:
[----:B------:R-:W-:Y:S02]  /*b440*/  IADD3 R15, R13, R14, RZ ;  /* 0x0000000e0d0f7210 */ /* 0x000fe40007ffe0ff */
[----:B------:R-:W-:-:S02]  /*b450*/  IADD3 R14, R14, UR16, RZ ;  /* 0x000000100e0e7c10 */ /* 0x000fc4000fffe0ff */
[----:B01----:R-:W-:Y:S01]  /*b460*/  MOV R31, 0x4 ;  /* 0x00000004001f7802 */ /* 0x003fe20000000f00 */
[-CC-:B------:R-:W-:Y:S02]  /*b470*/  IMAD R22, R15, R11.reuse, R2.reuse ;  /* 0x0000000b0f167224 */ /* 0x180fe400078e0202 */
[----:B------:R-:W-:Y:S02]  /*b480*/  IMAD R14, R14, R11, R2 ;  /* 0x0000000b0e0e7224 */ /* 0x000fe400078e0202 */
[----:B------:R-:W-:-:S04]  /*b490*/  IMAD.WIDE R22, R22, R31, c[0x0][0x170] ;  /* 0x00005c0016167625 */ /* 0x000fc800078e021f */
[----:B--2---:R-:W-:Y:S01]  /*b4a0*/  IMAD.WIDE R20, R14, R31, c[0x0][0x170] ;  /* 0x00005c000e147625 */ /* 0x004fe200078e021f */
[----:B------:R-:W2:Y:S04]  /*b4b0*/  LDG.E R25, [R22.64] ;  /* 0x0000000c16197981 */ /* 0x000ea8000c1e1900 */
[----:B------:R-:W3:Y:S01]  /*b4c0*/  LDG.E R17, [R20.64] ;  /* 0x0000000c14117981 */ /* 0x000ee2000c1e1900 */
[----:B------:R-:W-:-:S04]  /*b4d0*/  IADD3 R14, R16, 0x5, RZ ;  /* 0x00000005100e7810 */ /* 0x000fc80007ffe0ff */
[----:B------:R-:W-:Y:S02]  /*b4e0*/  IADD3 R15, R13, R14, RZ ;  /* 0x0000000e0d0f7210 */ /* 0x000fe40007ffe0ff */
[----:B------:R-:W-:-:S03]  /*b4f0*/  IADD3 R14, R14, UR16, RZ ;  /* 0x000000100e0e7c10 */ /* 0x000fc6000fffe0ff */
[-CC-:B------:R-:W-:Y:S02]  /*b500*/  IMAD R15, R15, R11.reuse, R2.reuse ;  /* 0x0000000b0f0f7224 */ /* 0x180fe400078e0202 */
[----:B------:R-:W-:Y:S02]  /*b510*/  IMAD R14, R14, R11, R2 ;  /* 0x0000000b0e0e7224 */ /* 0x000fe400078e0202 */
[----:B------:R-:W-:-:S04]  /*b520*/  IMAD.WIDE R18, R15, R31, c[0x0][0x170] ;  /* 0x00005c000f127625 */ /* 0x000fc800078e021f */
[----:B------:R-:W-:Y:S01]  /*b530*/  IMAD.WIDE R14, R14, R31, c[0x0][0x170] ;  /* 0x00005c000e0e7625 */ /* 0x000fe200078e021f */
[----:B--2---:R0:W-:Y:S04]  /*b540*/  STG.E [R20.64], R25 ;  /* 0x0000001914007986 */ /* 0x0041e8000c10190c */
[----:B---3--:R0:W-:Y:S04]  /*b550*/  STG.E [R22.64], R17 ;  /* 0x0000001116007986 */ /* 0x0081e8000c10190c */
[----:B------:R-:W2:Y:S04]  /*b560*/  LDG.E R29, [R18.64] ;  /* 0x0000000c121d7981 */ /* 0x000ea8000c1e1900 */
[----:B------:R-:W3:Y:S04]  /*b570*/  LDG.E R27, [R14.64] ;  /* 0x0000000c0e1b7981 */ /* 0x000ee8000c1e1900 */
[----:B--2---:R0:W-:Y:S04]  /*b580*/  STG.E [R14.64], R29 ;  /* 0x0000001d0e007986 */ /* 0x0041e8000c10190c */
[----:B---3--:R0:W-:Y:S01]  /*b590*/  STG.E [R18.64], R27 ;  /* 0x0000001b12007986 */ /* 0x0081e2000c10190c */
[----:B------:R-:W-:Y:S05]  /*b5a0*/  @!P2 BRA `(.L_x_334) ;  /* 0x000000b00000a947 */ /* 0x000fea0003800000 */
[----:B0-----:R-:W-:-:S05]  /*b5b0*/  IADD3 R14, R16, 0x6, RZ ;  /* 0x00000006100e7810 */ /* 0x001fca0007ffe0ff */
[----:B------:R-:W-:Y:S01]  /*b5c0*/  IMAD.IADD R13, R13, 0x1, R14 ;  /* 0x000000010d0d7824 */ /* 0x000fe200078e020e */
[----:B------:R-:W-:-:S03]  /*b5d0*/  IADD3 R14, R14, UR16, RZ ;  /* 0x000000100e0e7c10 */ /* 0x000fc6000fffe0ff */
[-CC-:B------:R-:W-:Y:S02]  /*b5e0*/  IMAD R13, R13, R11.reuse, R2.reuse ;  /* 0x0000000b0d0d7224 */ /* 0x180fe400078e0202 */
[----:B------:R-:W-:Y:S02]  /*b5f0*/  IMAD R14, R14, R11, R2 ;  /* 0x0000000b0e0e7224 */ /* 0x000fe400078e0202 */
[----:B------:R-:W-:-:S04]  /*b600*/  IMAD.WIDE R18, R13, R31, c[0x0][0x170] ;  /* 0x00005c000d127625 */ /* 0x000fc800078e021f */
[----:B------:R-:W-:Y:S01]  /*b610*/  IMAD.WIDE R14, R14, R31, c[0x0][0x170] ;  /* 0x00005c000e0e7625 */ /* 0x000fe200078e021f */
[----:B------:R-:W2:Y:S04]  /*b620*/  LDG.E R17, [R18.64] ;  /* 0x0000000c12117981 */ /* 0x000ea8000c1e1900 */
[----:B------:R-:W3:Y:S04]  /*b630*/  LDG.E R13, [R14.64] ;  /* 0x0000000c0e0d7981 */ /* 0x000ee8000c1e1900 */
[----:B--2---:R0:W-:Y:S04]  /*b640*/  STG.E [R14.64], R17 ;  /* 0x000000110e007986 */ /* 0x0041e8000c10190c */
[----:B---3--:R0:W-:Y:S02]  /*b650*/  STG.E [R18.64], R13 ;  /* 0x0000000d12007986 */ /* 0x0081e4000c10190c */
.L_x_334:
[----:B------:R-:W-:Y:S05]  /*b660*/  BSYNC B0 ;  /* 0x0000000000007941 */ /* 0x000fea0003800000 */
.L_x_333:
[----:B------:R-:W-:-:S04]  /*b670*/  UIADD3 UR4, UR4, 0x1, URZ ;  /* 0x0000000104047890 */ /* 0x000fc8000fffe03f */
[----:B------:R-:W-:-:S06]  /*b680*/  UISETP.GE.U32.AND UP0, UPT, UR4, UR15, UPT ;  /* 0x0000000f0400728c */ /* 0x000fcc000bf06070 */
[----:B------:R-:W-:-:S13]  /*b690*/  PLOP3.LUT P0, PT, PT, PT, UP0, 0x80, 0x0 ;  /* 0x000000000000781c */ /* 0x000fda0003f0f008 */
[----:B------:R-:W-:Y:S01]  /*b6a0*/  @P0 CALL.REL.NOINC `(.L_x_340) ;  /* 0x0000001000000944 */ /* 0x000fe20003c00000 */
[----:B------:R-:W-:Y:S05]  /*b6b0*/  BRA `(.L_x_341) ;  /* 0xffffe5a000007947 */ /* 0x000fea000383ffff */
.L_x_340:
[----:B------:R-:W-:Y:S01]  /*b6c0*/  UIMAD UR19, UR6, 0x4, UR7 ;  /* 0x00000004061378a4 */ /* 0x000fe2000f8e0207 */
[----:B01----:R-:W-:Y:S01]  /*b6d0*/  MOV R29, 0x4 ;  /* 0x00000004001d7802 */ /* 0x003fe20000000f00 */
[----:B------:R-:W-:Y:S01]  /*b6e0*/  ULDC.U8 UR10, c[0x0][0x1b0] ;  /* 0x00006c00000a7ab9 */ /* 0x000fe20000000000 */
[----:B------:R-:W-:Y:S01]  /*b6f0*/  FSETP.LEU.FTZ.AND P0, PT, RZ, c[0x0][0x1a4], PT ;  /* 0x00006900ff007a0b */ /* 0x000fe20003f1b000 */
[----:B------:R-:W-:Y:S01]  /*b700*/  UIMAD UR16, UR6, 0x4, UR19 ;  /* 0x00000004061078a4 */ /* 0x000fe2000f8e0213 */
[----:B------:R-:W-:Y:S01]  /*b710*/  IMAD.HI R13, R3, 0x55555556, RZ ;  /* 0x55555556030d7827 */ /* 0x000fe200078e02ff */
[----:B------:R-:W-:Y:S01]  /*b720*/  UPRMT UR11, UR10, 0x8880, URZ ;  /* 0x000088800a0b7896 */ /* 0x000fe2000800003f */
[----:B------:R-:W-:Y:S01]  /*b730*/  BSSY B0, `(.L_x_342) ;  /* 0x00000fd000007945 */ /* 0x000fe20003800000 */
[----:B------:R-:W-:Y:S01]  /*b740*/  UIMAD UR16, UR6, 0x4, UR16 ;  /* 0x00000004061078a4 */ /* 0x000fe2000f8e0210 */
[----:B------:R-:W-:Y:S01]  /*b750*/  IMAD.WIDE R24, R2, R29, c[0x0][0x178] ;  /* 0x00005e0002187625 */ /* 0x000fe200078e021d */
[----:B------:R-:W-:Y:S01]  /*b760*/  UISETP.NE.AND UP0, UPT, UR11, URZ, UPT ;  /* 0x0000003f0b00728c */ /* 0x000fe2000bf05270 */
[----:B------:R-:W-:Y:S01]  /*b770*/  LEA.HI R26, R13, R13, RZ, 0x1 ;  /* 0x0000000d0d1a7211 */ /* 0x000fe200078f08ff */
[----:B------:R-:W-:Y:S01]  /*b780*/  UIMAD UR20, UR6, 0x4, UR16 ;  /* 0x00000004061478a4 */ /* 0x000fe2000f8e0210 */
[----:B------:R-:W-:Y:S01]  /*b790*/  MOV R23, RZ ;  /* 0x000000ff00177202 */ /* 0x000fe20000000f00 */
[----:B------:R0:W-:Y:S01]  /*b7a0*/  STG.E [R24.64], RZ ;  /* 0x000000ff18007986 */ /* 0x0001e2000c10190c */
[----:B------:R-:W-:Y:S01]  /*b7b0*/  UMOV UR17, 0xa ;  /* 0x0000000a00117882 */ /* 0x000fe20000000000 */
[----:B------:R-:W-:Y:S01]  /*b7c0*/  IMNMX R26, R26, UR6, PT ;  /* 0x000000061a1a7c17 */ /* 0x000fe2000b800200 */
[----:B------:R-:W-:-:S02]  /*b7d0*/  UIMAD UR21, UR6, 0x4, UR20 ;  /* 0x00000004061578a4 */ /* 0x000fc4000f8e0214 */
[----:B------:R-:W-:Y:S02]  /*b7e0*/  USEL UR17, UR17, 0xb, !UP0 ;  /* 0x0000000b11117887 */ /* 0x000fe4000c000000 */
[----:B------:R-:W-:Y:S02]  /*b7f0*/  UIMAD UR22, UR6, 0x4, UR21 ;  /* 0x00000004061678a4 */ /* 0x000fe4000f8e0215 */
[----:B------:R-:W-:Y:S02]  /*b800*/  UMOV UR15, 0x14 ;  /* 0x00000014000f7882 */ /* 0x000fe40000000000 */
[----:B------:R-:W-:Y:S02]  /*b810*/  UMOV UR4, 0xb ;  /* 0x0000000b00047882 */ /* 0x000fe40000000000 */
[----:B------:R-:W-:Y:S02]  /*b820*/  UMOV UR9, 0xc ;  /* 0x0000000c00097882 */ /* 0x000fe40000000000 */
[----:B------:R-:W-:-:S02]  /*b830*/  UMOV UR10, 0xd ;  /* 0x0000000d000a7882 */ /* 0x000fc40000000000 */
[----:B------:R-:W-:Y:S02]  /*b840*/  UIMAD UR4, UR6, UR4, 0xb ;  /* 0x0000000b060474a4 */ /* 0x000fe4000f8e0204 */
[----:B------:R-:W-:Y:S02]  /*b850*/  UIMAD UR9, UR6, UR9, 0xc ;  /* 0x0000000c060974a4 */ /* 0x000fe4000f8e0209 */
[----:B------:R-:W-:Y:S02]  /*b860*/  UIMAD UR10, UR6, UR10, 0xd ;  /* 0x0000000d060a74a4 */ /* 0x000fe4000f8e020a */
[----:B------:R-:W-:Y:S02]  /*b870*/  USEL UR15, UR15, 0x16, !UP0 ;  /* 0x000000160f0f7887 */ /* 0x000fe4000c000000 */
[----:B------:R-:W-:Y:S02]  /*b880*/  UIMAD UR17, UR17, 0xa, URZ ;  /* 0x0000000a111178a4 */ /* 0x000fe4000f8e023f */
[----:B------:R-:W-:-:S02]  /*b890*/  UIMAD UR23, UR6, 0x4, UR22 ;  /* 0x00000004061778a4 */ /* 0x000fc4000f8e0216 */
[----:B------:R-:W-:Y:S02]  /*b8a0*/  ULEA UR4, UR4, UR7, 0x2 ;  /* 0x0000000704047291 */ /* 0x000fe4000f8e103f */
[----:B------:R-:W-:Y:S02]  /*b8b0*/  ULEA UR9, UR9, UR7, 0x2 ;  /* 0x0000000709097291 */ /* 0x000fe4000f8e103f */
[----:B------:R-:W-:Y:S02]  /*b8c0*/  ULEA UR10, UR10, UR7, 0x2 ;  /* 0x000000070a0a7291 */ /* 0x000fe4000f8e103f */
[----:B------:R-:W-:Y:S02]  /*b8d0*/  ULEA UR24, UR15, UR7, 0x2 ;  /* 0x000000070f187291 */ /* 0x000fe4000f8e103f */
[----:B------:R-:W-:Y:S02]  /*b8e0*/  ULEA UR11, UR17, UR7, 0x2 ;  /* 0x00000007110b7291 */ /* 0x000fe4000f8e103f */
[----:B------:R-:W-:Y:S01]  /*b8f0*/  UIMAD UR25, UR6, 0x4, UR23 ;  /* 0x00000004061978a4 */ /* 0x000fe2000f8e0217 */
[----:B------:R-:W-:Y:S05]  /*b900*/  @!P0 BRA `(.L_x_343) ;  /* 0x0000076000008947 */ /* 0x000fea0003800000 */
[----:B0-----:R-:W-:-:S13]  /*b910*/  ISETP.GE.AND P0, PT, R3, 0x3, PT ;  /* 0x000000030300780c */ /* 0x001fda0003f06270 */
[----:B------:R-:W-:Y:S05]  /*b920*/  @!P0 BRA `(.L_x_344) ;  /* 0x00000dd000008947 */ /* 0x000fea0003800000 */
[----:B------:R-:W-:Y:S02]  /*b930*/  MOV R3, 0x1 ;  /* 0x0000000100037802 */ /* 0x000fe40000000f00 */
[----:B------:R-:W-:-:S03]  /*b940*/  ISETP.GE.AND P0, PT, R26, 0x2, PT ;  /* 0x000000021a00780c */ /* 0x000fc60003f06270 */
[----:B------:R0:W-:Y:S10]  /*b950*/  STG.E [R24.64], R3 ;  /* 0x0000000318007986 */ /* 0x0001f4000c10190c */
[----:B------:R-:W-:Y:S05]  /*b960*/  @!P0 BRA `(.L_x_344) ;  /* 0x00000d9000008947 */ /* 0x000fea0003800000 */
[----:B0-----:R-:W-:Y:S02]  /*b970*/  MOV R3, 0x2 ;  /* 0x0000000200037802 */ /* 0x001fe40000000f00 */
[----:B------:R-:W-:-:S03]  /*b980*/  ISETP.NE.AND P0, PT, R26, 0x2, PT ;  /* 0x000000021a00780c */ /* 0x000fc60003f05270 */
[----:B------:R0:W-:Y:S10]  /*b990*/  STG.E [R24.64], R3 ;  /* 0x0000000318007986 */ /* 0x0001f4000c10190c */
[----:B------:R-:W-:Y:S05]  /*b9a0*/  @!P0 BRA `(.L_x_344) ;  /* 0x00000d5000008947 */ /* 0x000fea0003800000 */
[----:B0-----:R-:W2:Y:S02]  /*b9b0*/  LDL R3, [UR24+0x8] ;  /* 0x00000818ff037983 */ /* 0x001ea40008100800 */
[----:B--2---:R-:W0:Y:S02]  /*b9c0*/  MUFU.SQRT R3, R3 ;  /* 0x0000000300037308 */ /* 0x004e240000002000 */
[----:B0-----:R-:W-:-:S13]  /*b9d0*/  FSETP.GEU.FTZ.AND P0, PT, R3, c[0x0][0x1a4], PT ;  /* 0x0000690003007a0b */ /* 0x001fda0003f1e000 */
[----:B------:R-:W-:Y:S05]  /*b9e0*/  @!P0 BRA `(.L_x_344) ;  /* 0x00000d1000008947 */ /* 0x000fea0003800000 */
[----:B------:R-:W-:Y:S02]  /*b9f0*/  MOV R3, 0x3 ;  /* 0x0000000300037802 */ /* 0x000fe40000000f00 */
[----:B------:R-:W-:-:S03]  /*ba00*/  ISETP.GE.AND P0, PT, R26, 0x4, PT ;  /* 0x000000041a00780c */ /* 0x000fc60003f06270 */
[----:B------:R0:W-:Y:S10]  /*ba10*/  STG.E [R24.64], R3 ;  /* 0x0000000318007986 */ /* 0x0001f4000c10190c */
[----:B------:R-:W-:Y:S05]  /*ba20*/  @!P0 BRA `(.L_x_344) ;  /* 0x00000cd000008947 */ /* 0x000fea0003800000 */
[----:B0-----:R-:W2:Y:S02]  /*ba30*/  LDL R3, [UR16+0xc] ;  /* 0x00000c10ff037983 */ /* 0x001ea40008100800 */
[----:B--2---:R-:W0:Y:S02]  /*ba40*/  MUFU.SQRT R3, R3 ;  /* 0x0000000300037308 */ /* 0x004e240000002000 */
[----:B0-----:R-:W-:-:S13]  /*ba50*/  FSETP.GEU.FTZ.AND P0, PT, R3, c[0x0][0x1a4], PT ;  /* 0x0000690003007a0b */ /* 0x001fda0003f1e000 */
[----:B------:R-:W-:Y:S05]  /*ba60*/  @!P0 BRA `(.L_x_344) ;  /* 0x00000c9000008947 */ /* 0x000fea0003800000 */
[----:B------:R0:W-:Y:S01]  /*ba70*/  STG.E [R24.64], R29 ;  /* 0x0000001d18007986 */ /* 0x0001e2000c10190c */
[----:B------:R-:W-:-:S13]  /*ba80*/  ISETP.GE.AND P0, PT, R26, 0x5, PT ;  /* 0x000000051a00780c */ /* 0x000fda0003f06270 */
        /* <DEDUP_REMOVED lines=57> */
[----:B0-----:R-:W2:Y:S02]  /*be20*/  LDL R3, [UR4] ;  /* 0x00000004ff037983 */ /* 0x001ea40008100800 */
        /* <DEDUP_REMOVED lines=19> */
[----:B------:R-:W-:Y:S01]  /*bf60*/  IMAD.MOV.U32 R3, RZ, RZ, 0xe ;  /* 0x0000000eff037424 */ /* 0x000fe200078e00ff */
[----:B------:R-:W-:-:S04]  /*bf70*/  ISETP.GE.AND P0, PT, R26, 0xf, PT ;  /* 0x0000000f1a00780c */ /* 0x000fc80003f06270 */
[----:B------:R0:W-:Y:S09]  /*bf80*/  STG.E [R24.64], R3 ;  /* 0x0000000318007986 */ /* 0x0001f2000c10190c */
[----:B------:R-:W-:Y:S05]  /*bf90*/  @!P0 BRA `(.L_x_344) ;  /* 0x0000076000008947 */ /* 0x000fea0003800000 */
[----:B------:R-:W-:-:S04]  /*bfa0*/  UIADD3 UR7, UR18, UR24, UR18 ;  /* 0x0000001812077290 */ /* 0x000fc8000fffe012 */
[----:B------:R-:W-:-:S04]  /*bfb0*/  UIADD3 UR7, UR18, UR7, UR18 ;  /* 0x0000000712077290 */ /* 0x000fc8000fffe012 */
[----:B------:R-:W-:-:S04]  /*bfc0*/  UIADD3 UR7, UR18, UR7, UR18 ;  /* 0x0000000712077290 */ /* 0x000fc8000fffe012 */
[----:B------:R-:W-:-:S04]  /*bfd0*/  UIADD3 UR7, UR18, UR7, UR18 ;  /* 0x0000000712077290 */ /* 0x000fc8000fffe012 */
[----:B------:R-:W-:-:S04]  /*bfe0*/  UIADD3 UR7, UR18, UR7, UR18 ;  /* 0x0000000712077290 */ /* 0x000fc8000fffe012 */
[----:B------:R-:W-:-:S09]  /*bff0*/  UIADD3 UR7, UR18, UR7, UR18 ;  /* 0x0000000712077290 */ /* 0x000fd2000fffe012 */
[----:B0-----:R-:W2:Y:S02]  /*c000*/  LDL R3, [UR7+0x8] ;  /* 0x00000807ff037983 */ /* 0x001ea40008100800 */
[----:B--2---:R-:W0:Y:S02]  /*c010*/  MUFU.SQRT R3, R3 ;  /* 0x0000000300037308 */ /* 0x004e240000002000 */
[----:B0-----:R-:W-:-:S13]  /*c020*/  FSETP.GEU.FTZ.AND P0, PT, R3, c[0x0][0x1a4], PT ;  /* 0x0000690003007a0b */ /* 0x001fda0003f1e000 */
[----:B------:R-:W-:Y:S05]  /*c030*/  @!P0 BRA `(.L_x_344) ;  /* 0x000006c000008947 */ /* 0x000fea0003800000 */
[----:B------:R-:W-:-:S05]  /*c040*/  MOV R3, 0xf ;  /* 0x0000000f00037802 */ /* 0x000fca0000000f00 */
[----:B------:R0:W-:Y:S01]  /*c050*/  STG.E [R24.64], R3 ;  /* 0x0000000318007986 */ /* 0x0001e2000c10190c */
[----:B------:R-:W-:Y:S05]  /*c060*/  BRA `(.L_x_344) ;  /* 0x0000069000007947 */ /* 0x000fea0003800000 */
.L_x_343:
[----:B0-----:R-:W2:Y:S04]  /*c070*/  LDL R27, [R1] ;  /* 0x00000000011b7983 */ /* 0x001ea80000100800 */
[----:B------:R-:W3:Y:S04]  /*c080*/  LDL R13, [UR19+0x4] ;  /* 0x00000413ff0d7983 */ /* 0x000ee80008100800 */
[----:B------:R-:W4:Y:S04]  /*c090*/  LDL R14, [UR24+0x8] ;  /* 0x00000818ff0e7983 */ /* 0x000f280008100800 */
[----:B------:R-:W5:Y:S04]  /*c0a0*/  LDL R15, [UR16+0xc] ;  /* 0x00000c10ff0f7983 */ /* 0x000f680008100800 */
[----:B------:R-:W5:Y:S04]  /*c0b0*/  LDL R16, [UR20+0x10] ;  /* 0x00001014ff107983 */ /* 0x000f680008100800 */
[----:B------:R-:W5:Y:S04]  /*c0c0*/  LDL R17, [UR21+0x14] ;  /* 0x00001415ff117983 */ /* 0x000f680008100800 */
[----:B------:R-:W5:Y:S04]  /*c0d0*/  LDL R18, [UR22+0x18] ;  /* 0x00001816ff127983 */ /* 0x000f680008100800 */
[----:B------:R-:W5:Y:S04]  /*c0e0*/  LDL R19, [UR23+0x1c] ;  /* 0x00001c17ff137983 */ /* 0x000f680008100800 */
[----:B------:R-:W5:Y:S04]  /*c0f0*/  LDL R20, [UR25+0x20] ;  /* 0x00002019ff147983 */ /* 0x000f680008100800 */
[----:B------:R-:W5:Y:S04]  /*c100*/  LDL R21, [UR14+0x24] ;  /* 0x0000240eff157983 */ /* 0x000f680008100800 */
[----:B------:R-:W5:Y:S01]  /*c110*/  @P1 LDL R22, [UR11+0x28] ;  /* 0x0000280bff161983 */ /* 0x000f620008100800 */
[----:B------:R-:W-:Y:S01]  /*c120*/  ISETP.GE.AND P0, PT, R3, 0x3, PT ;  /* 0x000000030300780c */ /* 0x000fe20003f06270 */
[----:B--2---:R-:W-:-:S04]  /*c130*/  FADD.FTZ R28, RZ, R27 ;  /* 0x0000001bff1c7221 */ /* 0x004fc80000010000 */
[----:B---3--:R-:W-:Y:S01]  /*c140*/  FADD.FTZ R13, R28, R13 ;  /* 0x0000000d1c0d7221 */ /* 0x008fe20000010000 */
[----:B------:R-:W-:-:S03]  /*c150*/  FADD.FTZ R28, RZ, c[0x0][0x1a4] ;  /* 0x00006900ff1c7621 */ /* 0x000fc60000010000 */
[----:B----4-:R-:W-:Y:S01]  /*c160*/  FADD.FTZ R14, R13, R14 ;  /* 0x0000000e0d0e7221 */ /* 0x010fe20000010000 */
[----:B------:R-:W-:-:S03]  /*c170*/  FADD.FTZ R28, R28, 1 ;  /* 0x3f8000001c1c7421 */ /* 0x000fc60000010000 */
[----:B-----5:R-:W-:-:S04]  /*c180*/  FADD.FTZ R15, R14, R15 ;  /* 0x0000000f0e0f7221 */ /* 0x020fc80000010000 */
[----:B------:R-:W-:-:S04]  /*c190*/  FADD.FTZ R16, R15, R16 ;  /* 0x000000100f107221 */ /* 0x000fc80000010000 */
[----:B------:R-:W-:-:S04]  /*c1a0*/  FADD.FTZ R17, R16, R17 ;  /* 0x0000001110117221 */ /* 0x000fc80000010000 */
[----:B------:R-:W-:-:S04]  /*c1b0*/  FADD.FTZ R18, R17, R18 ;  /* 0x0000001211127221 */ /* 0x000fc80000010000 */
[----:B------:R-:W-:-:S04]  /*c1c0*/  FADD.FTZ R19, R18, R19 ;  /* 0x0000001312137221 */ /* 0x000fc80000010000 */
[----:B------:R-:W-:-:S04]  /*c1d0*/  FADD.FTZ R20, R19, R20 ;  /* 0x0000001413147221 */ /* 0x000fc80000010000 */
[----:B------:R-:W-:-:S05]  /*c1e0*/  FADD.FTZ R21, R20, R21 ;  /* 0x0000001514157221 */ /* 0x000fca0000010000 */
[----:B------:R-:W-:Y:S01]  /*c1f0*/  MOV R27, R21 ;  /* 0x00000015001b7202 */ /* 0x000fe20000000f00 */
[----:B------:R-:W-:-:S04]  /*c200*/  @P1 FADD.FTZ R27, R21, R22 ;  /* 0x00000016151b1221 */ /* 0x000fc80000010000 */
[----:B------:R-:W-:Y:S01]  /*c210*/  FMUL.FTZ R28, R28, R27 ;  /* 0x0000001b1c1c7220 */ /* 0x000fe20000410000 */
[----:B------:R-:W-:Y:S05]  /*c220*/  @!P0 BRA `(.L_x_344) ;  /* 0x000004d000008947 */ /* 0x000fea0003800000 */
[----:B------:R-:W-:Y:S02]  /*c230*/  MOV R3, 0x1 ;  /* 0x0000000100037802 */ /* 0x000fe40000000f00 */
[----:B------:R-:W-:-:S03]  /*c240*/  ISETP.GE.AND P0, PT, R26, 0x2, PT ;  /* 0x000000021a00780c */ /* 0x000fc60003f06270 */
[----:B------:R0:W-:Y:S10]  /*c250*/  STG.E [R24.64], R3 ;  /* 0x0000000318007986 */ /* 0x0001f4000c10190c */
[----:B------:R-:W-:Y:S05]  /*c260*/  @!P0 BRA `(.L_x_344) ;  /* 0x0000049000008947 */ /* 0x000fea0003800000 */
[----:B0-----:R-:W-:Y:S02]  /*c270*/  MOV R3, 0x2 ;  /* 0x0000000200037802 */ /* 0x001fe40000000f00 */
[----:B------:R-:W-:-:S03]  /*c280*/  FSETP.GE.FTZ.AND P0, PT, R13, R28, PT ;  /* 0x0000001c0d00720b */ /* 0x000fc60003f16000 */
[----:B------:R0:W-:Y:S01]  /*c290*/  STG.E [R24.64], R3 ;  /* 0x0000000318007986 */ /* 0x0001e2000c10190c */
[----:B------:R-:W-:-:S13]  /*c2a0*/  ISETP.EQ.OR P0, PT, R26, 0x2, P0 ;  /* 0x000000021a00780c */ /* 0x000fda0000702670 */
[----:B------:R-:W-:Y:S05]  /*c2b0*/  @P0 BRA `(.L_x_344) ;  /* 0x0000044000000947 */ /* 0x000fea0003800000 */
[----:B0-----:R-:W-:Y:S02]  /*c2c0*/  MOV R3, 0x3 ;  /* 0x0000000300037802 */ /* 0x001fe40000000f00 */
[----:B------:R-:W-:-:S03]  /*c2d0*/  FSETP.GE.FTZ.AND P0, PT, R14, R28, PT ;  /* 0x0000001c0e00720b */ /* 0x000fc60003f16000 */
[----:B------:R0:W-:Y:S01]  /*c2e0*/  STG.E [R24.64], R3 ;  /* 0x0000000318007986 */ /* 0x0001e2000c10190c */
[----:B------:R-:W-:-:S13]  /*c2f0*/  ISETP.LT.OR P0, PT, R26, 0x4, P0 ;  /* 0x000000041a00780c */ /* 0x000fda0000701670 */
[----:B------:R-:W-:Y:S05]  /*c300*/  @P0 BRA `(.L_x_344) ;  /* 0x000003f000000947 */ /* 0x000fea0003800000 */
[----:B0-----:R0:W-:Y:S01]  /*c310*/  STG.E [R24.64], R29 ;  /* 0x0000001d18007986 */ /* 0x0011e2000c10190c */
[----:B------:R-:W-:-:S04]  /*c320*/  FSETP.GE.FTZ.AND P0, PT, R15, R28, PT ;  /* 0x0000001c0f00720b */ /* 0x000fc80003f16000 */
[----:B------:R-:W-:-:S13]  /*c330*/  ISETP.LT.OR P0, PT, R26, 0x5, P0 ;  /* 0x000000051a00780c */ /* 0x000fda0000701670 */
[----:B------:R-:W-:Y:S05]  /*c340*/  @P0 BRA `(.L_x_344) ;  /* 0x000003b000000947 */ /* 0x000fea0003800000 */
[----:B0-----:R-:W-:Y:S02]  /*c350*/  MOV R3, 0x5 ;  /* 0x0000000500037802 */ /* 0x001fe40000000f00 */
[----:B------:R-:W-:-:S03]  /*c360*/  FSETP.GE.FTZ.AND P0, PT, R16, R28, PT ;  /* 0x0000001c1000720b */ /* 0x000fc60003f16000 */
[----:B------:R0:W-:Y:S01]  /*c370*/  STG.E [R24.64], R3 ;  /* 0x0000000318007986 */ /* 0x0001e2000c10190c */
        /* <DEDUP_REMOVED lines=27> */
[----:B0-----:R-:W2:Y:S01]  /*c530*/  LDL R14, [UR11+0x28] ;  /* 0x0000280bff0e7983 */ /* 0x001ea20008100800 */
[----:B------:R-:W-:-:S05]  /*c540*/  MOV R13, 0xb ;  /* 0x0000000b000d7802 */ /* 0x000fca0000000f00 */
[----:B------:R0:W-:Y:S01]  /*c550*/  STG.E [R24.64], R13 ;  /* 0x0000000d18007986 */ /* 0x0001e2000c10190c */
[----:B--2---:R-:W-:-:S05]  /*c560*/  FADD.FTZ R3, R21, R14 ;  /* 0x0000000e15037221 */ /* 0x004fca0000010000 */
[----:B------:R-:W-:-:S04]  /*c570*/  FSETP.GE.FTZ.AND P0, PT, R3, R28, PT ;  /* 0x0000001c0300720b */ /* 0x000fc80003f16000 */
[----:B------:R-:W-:-:S13]  /*c580*/  ISETP.LT.OR P0, PT, R26, 0xc, P0 ;  /* 0x0000000c1a00780c */ /* 0x000fda0000701670 */
[----:B------:R-:W-:Y:S05]  /*c590*/  @P0 BRA `(.L_x_344) ;  /* 0x0000016000000947 */ /* 0x000fea0003800000 */
[----:B0-----:R-:W2:Y:S01]  /*c5a0*/  LDL R14, [UR4] ;  /* 0x00000004ff0e7983 */ /* 0x001ea20008100800 */
        /* <DEDUP_REMOVED lines=14> */
[----:B------:R-:W-:Y:S01]  /*c690*/  IMAD.MOV.U32 R13, RZ, RZ, 0xe ;  /* 0x0000000eff0d7424 */ /* 0x000fe200078e00ff */
[----:B------:R-:W-:Y:S01]  /*c6a0*/  ISETP.GT.AND P0, PT, R26, 0xe, PT ;  /* 0x0000000e1a00780c */ /* 0x000fe20003f04270 */
[----:B--2---:R-:W-:-:S05]  /*c6b0*/  FADD.FTZ R3, R3, R14 ;  /* 0x0000000e03037221 */ /* 0x004fca0000010000 */
[----:B------:R-:W-:-:S04]  /*c6c0*/  FSETP.GE.FTZ.AND P2, PT, R3, R28, PT ;  /* 0x0000001c0300720b */ /* 0x000fc80003f56000 */
[----:B------:R-:W-:-:S04]  /*c6d0*/  SEL R3, R13, 0xf, P2 ;  /* 0x0000000f0d037807 */ /* 0x000fc80001000000 */
[----:B------:R-:W-:-:S05]  /*c6e0*/  SEL R3, R3, 0xe, P0 ;  /* 0x0000000e03037807 */ /* 0x000fca0000000000 */
[----:B------:R0:W-:Y:S02]  /*c6f0*/  STG.E [R24.64], R3 ;  /* 0x0000000318007986 */ /* 0x0001e4000c10190c */
.L_x_344:
[----:B0-----:R-:W-:Y:S05]  /*c700*/  BSYNC B0 ;  /* 0x0000000000007941 */ /* 0x001fea0003800000 */
.L_x_342:
[----:B------:R-:W-:-:S13]  /*c710*/  ISETP.NE.AND P0, PT, R23, RZ, PT ;  /* 0x000000ff1700720c */ /* 0x000fda0003f05270 */
[----:B0--3--:R-:W-:Y:S05]  /*c720*/  @!P0 BRA `(.L_x_345) ;  /* 0x000014c000008947 */ /* 0x009fea0003800000 */
[C---:B------:R-:W-:Y:S02]  /*c730*/  IADD3 R3, R23.reuse, -0x1, RZ ;  /* 0xffffffff17037810 */ /* 0x040fe40007ffe0ff */
[----:B------:R-:W-:Y:S02]  /*c740*/  LOP3.LUT R14, R23, 0x3, RZ, 0xc0, !PT ;  /* 0x00000003170e7812 */ /* 0x000fe400078ec0ff */
[----:B------:R-:W-:Y:S01]  /*c750*/  ISETP.GE.U32.AND P0, PT, R3, 0x3, PT ;  /* 0x000000030300780c */ /* 0x000fe20003f06070 */
[----:B------:R-:W-:Y:S01]  /*c760*/  IMAD R3, R23, UR6, RZ ;  /* 0x0000000617037c24 */ /* 0x000fe2000f8e02ff */
[----:B------:R-:W-:-:S11]  /*c770*/  MOV R16, RZ ;  /* 0x000000ff00107202 */ /* 0x000fd60000000f00 */
[----:B------:R-:W-:Y:S05]  /*c780*/  @!P0 BRA `(.L_x_346) ;  /* 0x0000121000008947 */ /* 0x000fea0003800000 */
[----:B------:R-:W-:Y:S02]  /*c790*/  IADD3 R13, -R14, R23, RZ ;  /* 0x000000170e0d7210 */ /* 0x000fe40007ffe1ff */
[----:B------:R-:W-:Y:S02]  /*c7a0*/  MOV R16, RZ ;  /* 0x000000ff00107202 */ /* 0x000fe40000000f00 */
[----:B------:R-:W-:-:S13]  /*c7b0*/  ISETP.GT.AND P0, PT, R13, RZ, PT ;  /* 0x000000ff0d00720c */ /* 0x000fda0003f04270 */
[----:B------:R-:W-:Y:S05]  /*c7c0*/  @!P0 BRA `(.L_x_347) ;  /* 0x00000f3000008947 */ /* 0x000fea0003800000 */
[----:B------:R-:W-:Y:S02]  /*c7d0*/  ISETP.GT.AND P2, PT, R13, 0xc, PT ;  /* 0x0000000c0d00780c */ /* 0x000fe40003f44270 */
[----:B------:R-:W-:-:S11]  /*c7e0*/  PLOP3.LUT P0, PT, PT, PT, PT, 0x80, 0x0 ;  /* 0x000000000000781c */ /* 0x000fd60003f0f070 */
[----:B------:R-:W-:Y:S05]  /*c7f0*/  @!P2 BRA `(.L_x_348) ;  /* 0x000009d00000a947 */ /* 0x000fea0003800000 */
[----:B------:R-:W-:-:S02]  /*c800*/  PLOP3.LUT P0, PT, PT, PT, PT, 0x8, 0x0 ;  /* 0x000000000000781c */ /* 0x000fc40003f0e170 */
.L_x_349:
[----:B------:R-:W-:Y:S01]  /*c810*/  IMAD R18, R16, UR6, R23 ;  /* 0x0000000610127c24 */ /* 0x000fe2000f8e0217 */
[----:B---3--:R-:W-:Y:S02]  /*c820*/  IADD3 R17, R3, R16, RZ ;  /* 0x0000001003117210 */ /* 0x008fe40007ffe0ff */
[----:B------:R-:W-:Y:S01]  /*c830*/  MOV R15, 0x4 ;  /* 0x00000004000f7802 */ /* 0x000fe20000000f00 */
[-CC-:B------:R-:W-:Y:S02]  /*c840*/  IMAD R32, R18, R11.reuse, R2.reuse ;  /* 0x0000000b12207224 */ /* 0x180fe400078e0202 */
[----:B------:R-:W-:Y:S02]  /*c850*/  IMAD R30, R17, R11, R2 ;  /* 0x0000000b111e7224 */ /* 0x000fe400078e0202 */
[----:B------:R-:W-:-:S04]  /*c860*/  IMAD.WIDE R32, R32, R15, c[0x0][0x170] ;  /* 0x00005c0020207625 */ /* 0x000fc800078e020f */
[----:B------:R-:W-:Y:S01]  /*c870*/  IMAD.WIDE R30, R30, R15, c[0x0][0x170] ;  /* 0x00005c001e1e7625 */ /* 0x000fe200078e020f */
[----:B------:R-:W2:Y:S04]  /*c880*/  LDG.E R35, [R32.64] ;  /* 0x0000000c20237981 */ /* 0x000ea8000c1e1900 */
[----:B------:R-:W3:Y:S01]  /*c890*/  LDG.E R17, [R30.64] ;  /* 0x0000000c1e117981 */ /* 0x000ee2000c1e1900 */
[----:B------:R-:W-:Y:S02]  /*c8a0*/  IADD3 R22, R18, UR6, RZ ;  /* 0x0000000612167c10 */ /* 0x000fe4000fffe0ff */
[----:B------:R-:W-:-:S03]  /*c8b0*/  IADD3 R18, P2, R10, R30, RZ ;  /* 0x0000001e0a127210 */ /* 0x000fc60007f5e0ff */
[----:B------:R-:W-:Y:S01]  /*c8c0*/  IMAD R20, R22, R11, R2 ;  /* 0x0000000b16147224 */ /* 0x000fe200078e0202 */
[----:B------:R-:W-:-:S03]  /*c8d0*/  IADD3.X R19, R31, R12, RZ, P2, !PT ;  /* 0x0000000c1f137210 */ /* 0x000fc600017fe4ff */
[----:B------:R-:W-:Y:S01]  /*c8e0*/  IMAD.WIDE R20, R20, R15, c[0x0][0x170] ;  /* 0x00005c0014147625 */ /* 0x000fe200078e020f */
[----:B--2---:R0:W-:Y:S04]  /*c8f0*/  STG.E [R30.64], R35 ;  /* 0x000000231e007986 */ /* 0x0041e8000c10190c */
[----:B---3--:R1:W-:Y:S04]  /*c900*/  STG.E [R32.64], R17 ;  /* 0x0000001120007986 */ /* 0x0083e8000c10190c */
[----:B------:R-:W2:Y:S04]  /*c910*/  LDG.E R39, [R20.64] ;  /* 0x0000000c14277981 */ /* 0x000ea8000c1e1900 */
[----:B------:R-:W3:Y:S01]  /*c920*/  LDG.E R37, [R18.64] ;  /* 0x0000000c12257981 */ /* 0x000ee2000c1e1900 */
[----:B------:R-:W-:-:S02]  /*c930*/  IADD3 R22, R22, UR6, RZ ;  /* 0x0000000616167c10 */ /* 0x000fc4000fffe0ff */
[----:B------:R-:W-:-:S03]  /*c940*/  IADD3 R26, P2, R10, R18, RZ ;  /* 0x000000120a1a7210 */ /* 0x000fc60007f5e0ff */
[----:B------:R-:W-:Y:S01]  /*c950*/  IMAD R28, R22, R11, R2 ;  /* 0x0000000b161c7224 */ /* 0x000fe200078e0202 */
[----:B------:R-:W-:-:S03]  /*c960*/  IADD3.X R27, R12, R19, RZ, P2, !PT ;  /* 0x000000130c1b7210 */ /* 0x000fc600017fe4ff */
[----:B------:R-:W-:Y:S01]  /*c970*/  IMAD.WIDE R28, R28, R15, c[0x0][0x170] ;  /* 0x00005c001c1c7625 */ /* 0x000fe200078e020f */
[----:B--2---:R2:W-:Y:S04]  /*c980*/  STG.E [R18.64], R39 ;  /* 0x0000002712007986 */ /* 0x0045e8000c10190c */
[----:B---3--:R3:W-:Y:S04]  /*c990*/  STG.E [R20.64], R37 ;  /* 0x0000002514007986 */ /* 0x0087e8000c10190c */
[----:B0-----:R-:W4:Y:S04]  /*c9a0*/  LDG.E R35, [R28.64] ;  /* 0x0000000c1c237981 */ /* 0x001f28000c1e1900 */
[----:B-1----:R-:W5:Y:S01]  /*c9b0*/  LDG.E R17, [R26.64] ;  /* 0x0000000c1a117981 */ /* 0x002f62000c1e1900 */
[----:B------:R-:W-:-:S02]  /*c9c0*/  IADD3 R22, R22, UR6, RZ ;  /* 0x0000000616167c10 */ /* 0x000fc4000fffe0ff */
[----:B------:R-:W-:-:S03]  /*c9d0*/  IADD3 R30, P2, R10, R26, RZ ;  /* 0x0000001a0a1e7210 */ /* 0x000fc60007f5e0ff */
[----:B------:R-:W-:Y:S01]  /*c9e0*/  IMAD R22, R22, R11, R2 ;  /* 0x0000000b16167224 */ /* 0x000fe200078e0202 */
[----:B------:R-:W-:-:S03]  /*c9f0*/  IADD3.X R31, R12, R27, RZ, P2, !PT ;  /* 0x0000001b0c1f7210 */ /* 0x000fc600017fe4ff */
[----:B------:R-:W-:Y:S01]  /*ca00*/  IMAD.WIDE R32, R22, R15, c[0x0][0x170] ;  /* 0x00005c0016207625 */ /* 0x000fe200078e020f */
[----:B----4-:R0:W-:Y:S04]  /*ca10*/  STG.E [R26.64], R35 ;  /* 0x000000231a007986 */ /* 0x0101e8000c10190c */
[----:B-----5:R1:W-:Y:S04]  /*ca20*/  STG.E [R28.64], R17 ;  /* 0x000000111c007986 */ /* 0x0203e8000c10190c */
[----:B--2---:R-:W2:Y:S04]  /*ca30*/  LDG.E R39, [R32.64] ;  /* 0x0000000c20277981 */ /* 0x004ea8000c1e1900 */
[----:B---3--:R-:W3:Y:S01]  /*ca40*/  LDG.E R37, [R30.64] ;  /* 0x0000000c1e257981 */ /* 0x008ee2000c1e1900 */
[----:B------:R-:W-:-:S04]  /*ca50*/  IADD3 R18, R16, 0x4, RZ ;  /* 0x0000000410127810 */ /* 0x000fc80007ffe0ff */
[----:B------:R-:W-:Y:S01]  /*ca60*/  IADD3 R19, R3, R18, RZ ;  /* 0x0000001203137210 */ /* 0x000fe20007ffe0ff */
[----:B------:R-:W-:-:S04]  /*ca70*/  IMAD R22, R18, UR6, R23 ;  /* 0x0000000612167c24 */ /* 0x000fc8000f8e0217 */
[-CC-:B------:R-:W-:Y:S02]  /*ca80*/  IMAD R18, R22, R11.reuse, R2.reuse ;  /* 0x0000000b16127224 */ /* 0x180fe400078e0202 */
[----:B------:R-:W-:Y:S02]  /*ca90*/  IMAD R20, R19, R11, R2 ;  /* 0x0000000b13147224 */ /* 0x000fe400078e0202 */
[----:B------:R-:W-:-:S04]  /*caa0*/  IMAD.WIDE R18, R18, R15, c[0x0][0x170] ;  /* 0x00005c0012127625 */ /* 0x000fc800078e020f */
        /* <DEDUP_REMOVED lines=54> */
[----:B------:R-:W-:Y:S02]  /*ce10*/  IMAD R20, R22, R11, R2 ;  /* 0x0000000b16147224 */ /* 0x000fe400078e0202 */
[----:B------:R-:W-:Y:S02]  /*ce20*/  IMAD.X R19, R12, 0x1, R31, P2 ;  /* 0x000000010c137824 */ /* 0x000fe400010e061f */
        /* <DEDUP_REMOVED lines=51> */
[----:B------:R-:W4:Y:S01]  /*d160*/  LDG.E R15, [R30.64] ;  /* 0x0000000c1e0f7981 */ /* 0x000f22000c1e1900 */
[----:B------:R-:W-:-:S02]  /*d170*/  IADD3 R13, R13, -0x10, RZ ;  /* 0xfffffff00d0d7810 */ /* 0x000fc40007ffe0ff */
[----:B------:R-:W-:Y:S02]  /*d180*/  IADD3 R16, R16, 0x10, RZ ;  /* 0x0000001010107810 */ /* 0x000fe40007ffe0ff */
[----:B------:R-:W-:Y:S01]  /*d190*/  ISETP.GT.AND P2, PT, R13, 0xc, PT ;  /* 0x0000000c0d00780c */ /* 0x000fe20003f44270 */
[----:B--2---:R3:W-:Y:S04]  /*d1a0*/  STG.E [R30.64], R19 ;  /* 0x000000131e007986 */ /* 0x0047e8000c10190c */
[----:B----4-:R3:W-:Y:S08]  /*d1b0*/  STG.E [R32.64], R15 ;  /* 0x0000000f20007986 */ /* 0x0107f0000c10190c */
[----:B------:R-:W-:Y:S05]  /*d1c0*/  @P2 BRA `(.L_x_349) ;  /* 0xfffff64000002947 */ /* 0x000fea000383ffff */
.L_x_348:
[----:B------:R-:W-:-:S13]  /*d1d0*/  ISETP.GT.AND P2, PT, R13, 0x4, PT ;  /* 0x000000040d00780c */ /* 0x000fda0003f44270 */
[----:B------:R-:W-:Y:S05]  /*d1e0*/  @!P2 BRA `(.L_x_350) ;  /* 0x000004f00000a947 */ /* 0x000fea0003800000 */
        /* <DEDUP_REMOVED lines=74> */
[----:B------:R-:W-:-:S02]  /*d690*/  PLOP3.LUT P0, PT, PT, PT, PT, 0x8, 0x0 ;  /* 0x000000000000781c */ /* 0x000fc40003f0e170 */
[----:B------:R-:W-:Y:S02]  /*d6a0*/  IADD3 R13, R13, -0x8, RZ ;  /* 0xfffffff80d0d7810 */ /* 0x000fe40007ffe0ff */
[----:B------:R-:W-:Y:S01]  /*d6b0*/  IADD3 R16, R16, 0x8, RZ ;  /* 0x0000000810107810 */ /* 0x000fe20007ffe0ff */
[----:B--2---:R3:W-:Y:S04]  /*d6c0*/  STG.E [R18.64], R27 ;  /* 0x0000001b12007986 */ /* 0x0047e8000c10190c */
[----:B----4-:R3:W-:Y:S04]  /*d6d0*/  STG.E [R20.64], R15 ;  /* 0x0000000f14007986 */ /* 0x0107e8000c10190c */
.L_x_350:
[----:B------:R-:W-:-:S13]  /*d6e0*/  ISETP.NE.OR P0, PT, R13, RZ, P0 ;  /* 0x000000ff0d00720c */ /* 0x000fda0000705670 */
[----:B------:R-:W-:Y:S05]  /*d6f0*/  @!P0 BRA `(.L_x_346) ;  /* 0x000002a000008947 */ /* 0x000fea0003800000 */
.L_x_347:
[----:B---3--:R-:W-:Y:S01]  /*d700*/  IMAD R18, R16, UR6, R23 ;  /* 0x0000000610127c24 */ /* 0x008fe2000f8e0217 */
[----:B------:R-:W-:Y:S01]  /*d710*/  MOV R22, 0x4 ;  /* 0x0000000400167802 */ /* 0x000fe20000000f00 */
[----:B------:R-:W-:Y:S02]  /*d720*/  IMAD.IADD R15, R3, 0x1, R16 ;  /* 0x00000001030f7824 */ /* 0x000fe400078e0210 */
        /* <DEDUP_REMOVED lines=35> */
[----:B------:R-:W-:Y:S01]  /*d960*/  ISETP.NE.AND P0, PT, R13, RZ, PT ;  /* 0x000000ff0d00720c */ /* 0x000fe20003f05270 */
[----:B--2---:R3:W-:Y:S04]  /*d970*/  STG.E [R30.64], R37 ;  /* 0x000000251e007986 */ /* 0x0047e8000c10190c */
[----:B----4-:R3:W-:Y:S08]  /*d980*/  STG.E [R32.64], R19 ;  /* 0x0000001320007986 */ /* 0x0107f0000c10190c */
[----:B---3--:R-:W-:Y:S05]  /*d990*/  @P0 BRA `(.L_x_347) ;  /* 0xfffffd6000000947 */ /* 0x008fea000383ffff */
.L_x_346:
[----:B------:R-:W-:-:S13]  /*d9a0*/  ISETP.NE.AND P0, PT, R14, RZ, PT ;  /* 0x000000ff0e00720c */ /* 0x000fda0003f05270 */
[----:B------:R-:W-:Y:S05]  /*d9b0*/  @!P0 BRA `(.L_x_345) ;  /* 0x0000023000008947 */ /* 0x000fea0003800000 */
[----:B---3--:R-:W-:Y:S01]  /*d9c0*/  IADD3 R20, R3, R16, RZ ;  /* 0x0000001003147210 */ /* 0x008fe20007ffe0ff */
[----:B------:R-:W-:Y:S01]  /*d9d0*/  IMAD R21, R16, UR6, R23 ;  /* 0x0000000610157c24 */ /* 0x000fe2000f8e0217 */
[----:B------:R-:W-:-:S03]  /*d9e0*/  MOV R27, 0x4 ;  /* 0x00000004001b7802 */ /* 0x000fc60000000f00 */
[-C--:B------:R-:W-:Y:S02]  /*d9f0*/  IMAD R15, R20, R11.reuse, RZ ;  /* 0x0000000b140f7224 */ /* 0x080fe400078e02ff */
[----:B------:R-:W-:-:S03]  /*da00*/  IMAD R18, R21, R11, R2 ;  /* 0x0000000b15127224 */ /* 0x000fc600078e0202 */
[----:B------:R-:W-:Y:S01]  /*da10*/  IADD3 R16, R2, R15, RZ ;  /* 0x0000000f02107210 */ /* 0x000fe20007ffe0ff */
[----:B------:R-:W-:-:S04]  /*da20*/  IMAD.WIDE R18, R18, R27, c[0x0][0x170] ;  /* 0x00005c0012127625 */ /* 0x000fc800078e021b */
[----:B------:R-:W-:Y:S01]  /*da30*/  IMAD.WIDE R16, R16, R27, c[0x0][0x170] ;  /* 0x00005c0010107625 */ /* 0x000fe200078e021b */
[----:B------:R-:W2:Y:S04]  /*da40*/  LDG.E R13, [R18.64] ;  /* 0x0000000c120d7981 */ /* 0x000ea8000c1e1900 */
[----:B------:R-:W3:Y:S01]  /*da50*/  LDG.E R3, [R16.64] ;  /* 0x0000000c10037981 */ /* 0x000ee2000c1e1900 */
[----:B------:R-:W-:-:S03]  /*da60*/  ISETP.NE.AND P0, PT, R14, 0x1, PT ;  /* 0x000000010e00780c */ /* 0x000fc60003f05270 */
[----:B--2---:R0:W-:Y:S04]  /*da70*/  STG.E [R16.64], R13 ;  /* 0x0000000d10007986 */ /* 0x0041e8000c10190c */
[----:B---3--:R0:W-:Y:S06]  /*da80*/  STG.E [R18.64], R3 ;  /* 0x0000000312007986 */ /* 0x0081ec000c10190c */
[----:B------:R-:W-:Y:S05]  /*da90*/  @!P0 BRA `(.L_x_345) ;  /* 0x0000015000008947 */ /* 0x000fea0003800000 */
[----:B------:R-:W-:Y:S02]  /*daa0*/  IADD3 R21, R21, UR6, RZ ;  /* 0x0000000615157c10 */ /* 0x000fe4000fffe0ff */
[----:B0-----:R-:W-:-:S03]  /*dab0*/  IADD3 R16, R2, R15, R11 ;  /* 0x0000000f02107210 */ /* 0x001fc60007ffe00b */
[----:B------:R-:W-:Y:S02]  /*dac0*/  IMAD R18, R21, R11, R2 ;  /* 0x0000000b15127224 */ /* 0x000fe400078e0202 */
[----:B------:R-:W-:-:S04]  /*dad0*/  IMAD.WIDE R16, R16, R27, c[0x0][0x170] ;  /* 0x00005c0010107625 */ /* 0x000fc800078e021b */
[----:B------:R-:W-:Y:S01]  /*dae0*/  IMAD.WIDE R18, R18, R27, c[0x0][0x170] ;  /* 0x00005c0012127625 */ /* 0x000fe200078e021b */
[----:B------:R-:W2:Y:S04]  /*daf0*/  LDG.E R3, [R16.64] ;  /* 0x0000000c10037981 */ /* 0x000ea8000c1e1900 */
[----:B------:R-:W3:Y:S01]  /*db00*/  LDG.E R13, [R18.64] ;  /* 0x0000000c120d7981 */ /* 0x000ee2000c1e1900 */
[----:B------:R-:W-:-:S03]  /*db10*/  ISETP.NE.AND P0, PT, R14, 0x2, PT ;  /* 0x000000020e00780c */ /* 0x000fc60003f05270 */
[----:B---3--:R0:W-:Y:S04]  /*db20*/  STG.E [R16.64], R13 ;  /* 0x0000000d10007986 */ /* 0x0081e8000c10190c */
[----:B--2---:R0:W-:Y:S06]  /*db30*/  STG.E [R18.64], R3 ;  /* 0x0000000312007986 */ /* 0x0041ec000c10190c */
[----:B------:R-:W-:Y:S05]  /*db40*/  @!P0 BRA `(.L_x_345) ;  /* 0x000000a000008947 */ /* 0x000fea0003800000 */
[----:B0-----:R-:W-:Y:S02]  /*db50*/  IADD3 R13, R21, UR6, RZ ;  /* 0x00000006150d7c10 */ /* 0x001fe4000fffe0ff */
[----:B------:R-:W-:-:S03]  /*db60*/  IADD3 R3, R20, 0x2, RZ ;  /* 0x0000000214037810 */ /* 0x000fc60007ffe0ff */
        /* <DEDUP_REMOVED lines=8> */
.L_x_345:
[----:B------:R-:W-:-:S04]  /*dbf0*/  IADD3 R23, R23, 0x1, RZ ;  /* 0x0000000117177810 */ /* 0x000fc80007ffe0ff */
[----:B------:R-:W-:-:S13]  /*dc00*/  ISETP.GE.U32.AND P0, PT, R23, UR6, PT ;  /* 0x0000000617007c0c */ /* 0x000fda000bf06070 */
[----:B------:R-:W-:Y:S01]  /*dc10*/  @P0 CALL.REL.NOINC `(.L_x_351) ;  /* 0x0000001000000944 */ /* 0x000fe20003c00000 */
[----:B------:R-:W-:Y:S05]  /*dc20*/  BRA `(.L_x_342) ;  /* 0xffffeae000007947 */ /* 0x000fea000383ffff */
.L_x_351:
[----:B0-----:R-:W2:Y:S01]  /*dc30*/  LDG.E R3, [R24.64] ;  /* 0x0000000c18037981 */ /* 0x001ea2000c1e1900 */
[----:B------:R-:W-:Y:S01]  /*dc40*/  BSSY B0, `(.L_x_352) ;  /* 0x0000011000007945 */ /* 0x000fe20003800000 */
[----:B--2---:R-:W-:-:S13]  /*dc50*/  ISETP.GE.AND P0, PT, R3, 0x1, PT ;  /* 0x000000010300780c */ /* 0x004fda0003f06270 */
[----:B------:R-:W-:Y:S05]  /*dc60*/  @!P0 BRA `(.L_x_353) ;  /* 0x000000e000008947 */ /* 0x000fea0003800000 */
[----:B------:R-:W-:Y:S01]  /*dc70*/  BSSY B1, `(.L_x_354) ;  /* 0x000000c000017945 */ /* 0x000fe20003800000 */
[----:B------:R-:W-:-:S04]  /*dc80*/  MOV R3, RZ ;  /* 0x000000ff00037202 */ /* 0x000fc80000000f00 */
.L_x_355:
[----:B------:R-:W-:Y:S01]  /*dc90*/  MOV R13, 0x4 ;  /* 0x00000004000d7802 */ /* 0x000fe20000000f00 */
[----:B------:R-:W-:-:S04]  /*dca0*/  IMAD R12, R3, R11, R2 ;  /* 0x0000000b030c7224 */ /* 0x000fc800078e0202 */
[----:B------:R-:W-:-:S05]  /*dcb0*/  IMAD.WIDE R12, R12, R13, c[0x0][0x170] ;  /* 0x00005c000c0c7625 */ /* 0x000fca00078e020d */
[----:B------:R-:W2:Y:S02]  /*dcc0*/  LDG.E R10, [R12.64] ;  /* 0x0000000c0c0a7981 */ /* 0x000ea4000c1e1900 */
[----:B--23--:R-:W-:-:S05]  /*dcd0*/  FMUL.FTZ R15, R5, R10 ;  /* 0x0000000a050f7220 */ /* 0x00cfca0000410000 */
[----:B------:R0:W-:Y:S04]  /*dce0*/  STG.E [R12.64], R15 ;  /* 0x0000000f0c007986 */ /* 0x0001e8000c10190c */
[----:B------:R-:W2:Y:S01]  /*dcf0*/  LDG.E R10, [R24.64] ;  /* 0x0000000c180a7981 */ /* 0x000ea2000c1e1900 */
[----:B------:R-:W-:-:S04]  /*dd00*/  IADD3 R3, R3, 0x1, RZ ;  /* 0x0000000103037810 */ /* 0x000fc80007ffe0ff */
[----:B--2---:R-:W-:-:S13]  /*dd10*/  ISETP.GE.AND P0, PT, R3, R10, PT ;  /* 0x0000000a0300720c */ /* 0x004fda0003f06270 */
[----:B0-----:R-:W-:Y:S05]  /*dd20*/  @!P0 BRA `(.L_x_355) ;  /* 0xffffff6000008947 */ /* 0x001fea000383ffff */
[----:B------:R-:W-:Y:S05]  /*dd30*/  BSYNC B1 ;  /* 0x0000000000017941 */ /* 0x000fea0003800000 */
.L_x_354:
[----:B------:R-:W-:-:S02]  /*dd40*/  MOV R3, R10 ;  /* 0x0000000a00037202 */ /* 0x000fc40000000f00 */
.L_x_353:
[----:B------:R-:W-:Y:S05]  /*dd50*/  BSYNC B0 ;  /* 0x0000000000007941 */ /* 0x000fea0003800000 */
.L_x_352:
[----:B------:R-:W-:Y:S01]  /*dd60*/  ISETP.GE.AND P0, PT, R3, 0x1, PT ;  /* 0x000000010300780c */ /* 0x000fe20003f06270 */
[----:B------:R-:W-:-:S12]  /*dd70*/  BSSY B0, `(.L_x_356) ;  /* 0x0000011000007945 */ /* 0x000fd80003800000 */
[----:B------:R-:W-:Y:S05]  /*dd80*/  @!P0 BRA `(.L_x_357) ;  /* 0x000000f000008947 */ /* 0x000fea0003800000 */
[----:B------:R-:W-:Y:S01]  /*dd90*/  BSSY B1, `(.L_x_358) ;  /* 0x000000d000017945 */ /* 0x000fe20003800000 */
[----:B------:R-:W-:-:S04]  /*dda0*/  MOV R3, RZ ;  /* 0x000000ff00037202 */ /* 0x000fc80000000f00 */
.L_x_359:
[----:B------:R-:W-:Y:S02]  /*ddb0*/  IADD3 R5, R3, UR6, RZ ;  /* 0x0000000603057c10 */ /* 0x000fe4000fffe0ff */
[----:B------:R-:W-:-:S03]  /*ddc0*/  MOV R12, 0x4 ;  /* 0x00000004000c7802 */ /* 0x000fc60000000f00 */
[----:B------:R-:W-:-:S04]  /*ddd0*/  IMAD R5, R5, R11, R2 ;  /* 0x0000000b05057224 */ /* 0x000fc800078e0202 */
[----:B------:R-:W-:-:S05]  /*dde0*/  IMAD.WIDE R12, R5, R12, c[0x0][0x170] ;  /* 0x00005c00050c7625 */ /* 0x000fca00078e020c */
[----:B------:R-:W2:Y:S02]  /*ddf0*/  LDG.E R5, [R12.64] ;  /* 0x0000000c0c057981 */ /* 0x000ea4000c1e1900 */
[----:B--2---:R-:W-:-:S05]  /*de00*/  FMUL.FTZ R5, R6, R5 ;  /* 0x0000000506057220 */ /* 0x004fca0000410000 */
[----:B------:R0:W-:Y:S04]  /*de10*/  STG.E [R12.64], R5 ;  /* 0x000000050c007986 */ /* 0x0001e8000c10190c */
[----:B------:R-:W2:Y:S01]  /*de20*/  LDG.E R10, [R24.64] ;  /* 0x0000000c180a7981 */ /* 0x000ea2000c1e1900 */
[----:B------:R-:W-:-:S04]  /*de30*/  IADD3 R3, R3, 0x1, RZ ;  /* 0x0000000103037810 */ /* 0x000fc80007ffe0ff */
[----:B--2---:R-:W-:-:S13]  /*de40*/  ISETP.GE.AND P0, PT, R3, R10, PT ;  /* 0x0000000a0300720c */ /* 0x004fda0003f06270 */
[----:B0-----:R-:W-:Y:S05]  /*de50*/  @!P0 BRA `(.L_x_359) ;  /* 0xffffff5000008947 */ /* 0x001fea000383ffff */
[----:B------:R-:W-:Y:S05]  /*de60*/  BSYNC B1 ;  /* 0x0000000000017941 */ /* 0x000fea0003800000 */
.L_x_358:
[----:B------:R-:W-:-:S02]  /*de70*/  MOV R3, R10 ;  /* 0x0000000a00037202 */ /* 0x000fc40000000f00 */
.L_x_357:
[----:B------:R-:W-:Y:S05]  /*de80*/  BSYNC B0 ;  /* 0x0000000000007941 */ /* 0x000fea0003800000 */
.L_x_356:
[----:B------:R-:W-:Y:S01]  /*de90*/  ISETP.GE.AND P0, PT, R3, 0x1, PT ;  /* 0x000000010300780c */ /* 0x000fe20003f06270 */
[----:B------:R-:W-:-:S12]  /*dea0*/  BSSY B0, `(.L_x_360) ;  /* 0x0000011000007945 */ /* 0x000fd80003800000 */
[----:B------:R-:W-:Y:S05]  /*deb0*/  @!P0 BRA `(.L_x_361) ;  /* 0x000000f000008947 */ /* 0x000fea0003800000 */
[----:B------:R-:W-:Y:S01]  /*dec0*/  BSSY B1, `(.L_x_362) ;  /* 0x000000d000017945 */ /* 0x000fe20003800000 */
[----:B------:R-:W-:-:S04]  /*ded0*/  MOV R3, RZ ;  /* 0x000000ff00037202 */ /* 0x000fc80000000f00 */
.L_x_363:
[----:B------:R-:W-:Y:S01]  /*dee0*/  IADD3 R5, R3, UR15, RZ ;  /* 0x0000000f03057c10 */ /* 0x000fe2000fffe0ff */
[----:B------:R-:W-:-:S04]  /*def0*/  IMAD.MOV.U32 R12, RZ, RZ, 0x4 ;  /* 0x00000004ff0c7424 */ /* 0x000fc800078e00ff */
        /* <DEDUP_REMOVED lines=10> */
.L_x_362:
[----:B------:R-:W-:-:S02]  /*dfa0*/  MOV R3, R6 ;  /* 0x0000000600037202 */ /* 0x000fc40000000f00 */
.L_x_361:
[----:B------:R-:W-:Y:S05]  /*dfb0*/  BSYNC B0 ;  /* 0x0000000000007941 */ /* 0x000fea0003800000 */
.L_x_360:
[----:B------:R-:W-:Y:S01]  /*dfc0*/  ISETP.GE.AND P0, PT, R3, 0x1, PT ;  /* 0x000000010300780c */ /* 0x000fe20003f06270 */
[----:B------:R-:W-:-:S12]  /*dfd0*/  BSSY B0, `(.L_x_364) ;  /* 0x0000017000007945 */ /* 0x000fd80003800000 */
[----:B------:R-:W-:Y:S05]  /*dfe0*/  @!P0 BRA `(.L_x_365) ;  /* 0x0000015000008947 */ /* 0x000fea0003800000 */
[----:B------:R-:W-:Y:S01]  /*dff0*/  ULDC.U8 UR4, c[0x0][0x1b0] ;  /* 0x00006c0000047ab9 */ /* 0x000fe20000000000 */
[----:B------:R-:W-:Y:S01]  /*e000*/  MOV R5, 0xa ;  /* 0x0000000a00057802 */ /* 0x000fe20000000f00 */
[----:B------:R-:W-:Y:S01]  /*e010*/  UPRMT UR4, UR4, 0x8880, URZ ;  /* 0x0000888004047896 */ /* 0x000fe2000800003f */
[----:B------:R-:W-:Y:S01]  /*e020*/  BSSY B1, `(.L_x_366) ;  /* 0x0000010000017945 */ /* 0x000fe20003800000 */
[----:B------:R-:W-:Y:S02]  /*e030*/  MOV R3, RZ ;  /* 0x000000ff00037202 */ /* 0x000fe40000000f00 */
[----:B------:R-:W-:-:S06]  /*e040*/  UISETP.NE.AND UP0, UPT, UR4, URZ, UPT ;  /* 0x0000003f0400728c */ /* 0x000fcc000bf05270 */
[----:B------:R-:W-:-:S04]  /*e050*/  PLOP3.LUT P1, PT, PT, PT, UP0, 0x80, 0x0 ;  /* 0x000000000000781c */ /* 0x000fc80003f2f008 */
[----:B------:R-:W-:-:S05]  /*e060*/  SEL R12, R5, 0xb, !P1 ;  /* 0x0000000b050c7807 */ /* 0x000fca0004800000 */
.L_x_367:
[----:B------:R-:W-:Y:S01]  /*e070*/  IMAD R5, R12, 0x3, R3 ;  /* 0x000000030c057824 */ /* 0x000fe200078e0203 */
        /* <DEDUP_REMOVED lines=11> */
.L_x_366:
[----:B------:R-:W-:-:S02]  /*e130*/  MOV R3, R10 ;  /* 0x0000000a00037202 */ /* 0x000fc40000000f00 */
.L_x_365:
[----:B------:R-:W-:Y:S05]  /*e140*/  BSYNC B0 ;  /* 0x0000000000007941 */ /* 0x000fea0003800000 */
.L_x_364:
[----:B------:R-:W-:Y:S01]  /*e150*/  ISETP.GE.AND P0, PT, R3, 0x1, PT ;  /* 0x000000010300780c */ /* 0x000fe20003f06270 */
[----:B------:R-:W-:-:S12]  /*e160*/  BSSY B0, `(.L_x_368) ;  /* 0x0000011000007945 */ /* 0x000fd80003800000 */
[----:B------:R-:W-:Y:S05]  /*e170*/  @!P0 BRA `(.L_x_369) ;  /* 0x000000f000008947 */ /* 0x000fea0003800000 */
[----:B------:R-:W-:Y:S01]  /*e180*/  BSSY B1, `(.L_x_370) ;  /* 0x000000d000017945 */ /* 0x000fe20003800000 */
[----:B------:R-:W-:-:S04]  /*e190*/  MOV R3, RZ ;  /* 0x000000ff00037202 */ /* 0x000fc80000000f00 */
.L_x_371:
        /* <DEDUP_REMOVED lines=12> */
.L_x_370:
[----:B------:R-:W-:-:S02]  /*e260*/  MOV R3, R10 ;  /* 0x0000000a00037202 */ /* 0x000fc40000000f00 */
.L_x_369:
[----:B------:R-:W-:Y:S05]  /*e270*/  BSYNC B0 ;  /* 0x0000000000007941 */ /* 0x000fea0003800000 */
.L_x_368:
        /* <DEDUP_REMOVED lines=11> */
.L_x_375:
        /* <DEDUP_REMOVED lines=12> */
.L_x_374:
[----:B------:R-:W-:-:S02]  /*e3f0*/  MOV R3, R10 ;  /* 0x0000000a00037202 */ /* 0x000fc40000000f00 */
.L_x_373:
[----:B------:R-:W-:Y:S05]  /*e400*/  BSYNC B0 ;  /* 0x0000000000007941 */ /* 0x000fea0003800000 */
.L_x_372:
        /* <DEDUP_REMOVED lines=11> */
.L_x_379:
[----:B------:R-:W-:Y:S02]  /*e4c0*/  IMAD R5, R12, 0x6, R3 ;  /* 0x000000060c057824 */ /* 0x000fe400078e0203 */
[----:B------:R-:W-:Y:S02]  /*e4d0*/  IMAD.MOV.U32 R6, RZ, RZ, 0x4 ;  /* 0x00000004ff067424 */ /* 0x000fe400078e00ff */
        /* <DEDUP_REMOVED lines=10> */
.L_x_378:
[----:B------:R-:W-:-:S02]  /*e580*/  MOV R3, R10 ;  /* 0x0000000a00037202 */ /* 0x000fc40000000f00 */
.L_x_377:
[----:B------:R-:W-:Y:S05]  /*e590*/  BSYNC B0 ;  /* 0x0000000000007941 */ /* 0x000fea0003800000 */
.L_x_376:
        /* <DEDUP_REMOVED lines=11> */
.L_x_383:
        /* <DEDUP_REMOVED lines=12> */
.L_x_382:
[----:B------:R-:W-:-:S02]  /*e710*/  MOV R3, R8 ;  /* 0x0000000800037202 */ /* 0x000fc40000000f00 */
.L_x_381:
[----:B------:R-:W-:Y:S05]  /*e720*/  BSYNC B0 ;  /* 0x0000000000007941 */ /* 0x000fea0003800000 */
.L_x_380:
[----:B------:R-:W-:Y:S01]  /*e730*/  ISETP.GE.AND P0, PT, R3, 0x1, PT ;  /* 0x000000010300780c */ /* 0x000fe20003f06270 */
[----:B------:R-:W-:-:S12]  /*e740*/  BSSY B0, `(.L_x_384) ;  /* 0x0000011000007945 */ /* 0x000fd80003800000 */
[----:B------:R-:W-:Y:S05]  /*e750*/  @!P0 BRA `(.L_x_385) ;  /* 0x000000f000008947 */ /* 0x000fea0003800000 */
[----:B------:R-:W-:Y:S01]  /*e760*/  BSSY B1, `(.L_x_386) ;  /* 0x000000d000017945 */ /* 0x000fe20003800000 */
[----:B------:R-:W-:-:S04]  /*e770*/  MOV R3, RZ ;  /* 0x000000ff00037202 */ /* 0x000fc80000000f00 */
.L_x_387:
        /* <DEDUP_REMOVED lines=12> */
.L_x_386:
[----:B------:R-:W-:-:S02]  /*e840*/  MOV R3, R8 ;  /* 0x0000000800037202 */ /* 0x000fc40000000f00 */
.L_x_385:
[----:B------:R-:W-:Y:S05]  /*e850*/  BSYNC B0 ;  /* 0x0000000000007941 */ /* 0x000fea0003800000 */
.L_x_384:
        /* <DEDUP_REMOVED lines=11> */
.L_x_391:
        /* <DEDUP_REMOVED lines=12> */
.L_x_390:
[----:B------:R-:W-:-:S02]  /*e9d0*/  MOV R3, R8 ;  /* 0x0000000800037202 */ /* 0x000fc40000000f00 */
.L_x_389:
[----:B------:R-:W-:Y:S05]  /*e9e0*/  BSYNC B0 ;  /* 0x0000000000007941 */ /* 0x000fea0003800000 */
.L_x_388:
[----:B------:R-:W-:-:S13]  /*e9f0*/  ISETP.LT.OR P1, PT, R3, 0x1, !P1 ;  /* 0x000000010300780c */ /* 0x000fda0004f21670 */
[----:B------:R-:W-:Y:S05]  /*ea00*/  @P1 EXIT ;  /* 0x000000000000194d */ /* 0x000fea0003800000 */
[----:B------:R-:W-:Y:S01]  /*ea10*/  BSSY B0, `(.L_x_392) ;  /* 0x000000d000007945 */ /* 0x000fe20003800000 */
[----:B------:R-:W-:-:S04]  /*ea20*/  MOV R0, RZ ;  /* 0x000000ff00007202 */ /* 0x000fc80000000f00 */
.L_x_393:
        /* <DEDUP_REMOVED lines=12> */
.L_x_392:
[----:B------:R-:W-:Y:S05]  /*eaf0*/  EXIT ;  /* 0x000000000000794d */ /* 0x000fea0003800000 */
.L_x_394:
        /* <DEDUP_REMOVED lines=16> */
.L_x_455:


//--------------------- .text.kernel_cuda_filter_combine_halves --------------------------
	.section	.text.kernel_cuda_filter_combine_halves,"ax",@progbits
	.sectioninfo	@"SHI_REGISTERS=53"
	.align	128
        .global         kernel_cuda_filter_combine_halves
        .type           kernel_cuda_filter_combine_halves,@function
        .size           kernel_cuda_filter_combine_halves,(.L_x_456 - kernel_cuda_filter_combine_halves)
        .other          kernel_cuda_filter_combine_halves,@"STO_CUDA_ENTRY STV_DEFAULT"
kernel_cuda_filter_combine_halves:
.text.kernel_cuda_filter_combine_halves:
[----:B------:R-:W-:-:S03]  /*0000*/  MOV R1, c[0x0][0x28] ;  /* 0x00000a0000017a02 */ /* 0x000fc60000000f00 */
[----:B------:R-:W0:Y:S01]  /*0010*/  S2R R2, SR_CTAID.Y ;  /* 0x0000000000027919 */ /* 0x000e220000002600 */
[----:B------:R-:W-:-:S03]  /*0020*/  IADD3 R1, R1, -0x68, RZ ;  /* 0xffffff9801017810 */ /* 0x000fc60007ffe0ff */
[----:B------:R-:W0:Y:S04]  /*0030*/  S2R R3, SR_TID.Y ;  /* 0x0000000000037919 */ /* 0x000e280000002200 */
[----:B------:R-:W1:Y:S04]  /*0040*/  S2R R13, SR_CTAID.X ;  /* 0x00000000000d7919 */ /* 0x000e680000002500 */
[----:B------:R-:W1:Y:S01]  /*0050*/  S2R R16, SR_TID.X ;  /* 0x0000000000107919 */ /* 0x000e620000002100 */
[----:B0-----:R-:W-:-:S05]  /*0060*/  IMAD R2, R2, c[0x0][0x4], R3 ;  /* 0x0000010002027a24 */ /* 0x001fca00078e0203 */
[----:B------:R-:W-:Y:S01]  /*0070*/  IADD3 R8, R2, c[0x0][0x184], RZ ;  /* 0x0000610002087a10 */ /* 0x000fe20007ffe0ff */
[----:B-1----:R-:W-:-:S03]  /*0080*/  IMAD R3, R13, c[0x0][0x0], R16 ;  /* 0x000000000d037a24 */ /* 0x002fc600078e0210 */
[----:B------:R-:W-:Y:S02]  /*0090*/  ISETP.GE.AND P0, PT, R8, c[0x0][0x18c], PT ;  /* 0x0000630008007a0c */ /* 0x000fe40003f06270 */
[----:B------:R-:W-:-:S04]  /*00a0*/  IADD3 R46, R3, c[0x0][0x180], RZ ;  /* 0x00006000032e7a10 */ /* 0x000fc80007ffe0ff */
[----:B------:R-:W-:-:S13]  /*00b0*/  ISETP.GE.OR P0, PT, R46, c[0x0][0x188], P0 ;  /* 0x000062002e007a0c */ /* 0x000fda0000706670 */
[----:B------:R-:W-:Y:S05]  /*00c0*/  @P0 EXIT ;  /* 0x000000000000094d */ /* 0x000fea0003800000 */
[----:B------:R-:W-:Y:S01]  /*00d0*/  MOV R0, c[0x0][0x180] ;  /* 0x0000600000007a02 */ /* 0x000fe20000000f00 */
[----:B------:R-:W-:Y:S01]  /*00e0*/  ULDC.64 UR6, c[0x0][0x118] ;  /* 0x0000460000067ab9 */ /* 0x000fe20000000a00 */
[----:B------:R-:W-:Y:S02]  /*00f0*/  ISETP.NE.U32.AND P0, PT, RZ, c[0x0][0x160], PT ;  /* 0x00005800ff007a0c */ /* 0x000fe40003f05070 */
[----:B------:R-:W-:Y:S02]  /*0100*/  IADD3 R0, -R0, 0x3, RZ ;  /* 0x0000000300007810 */ /* 0x000fe40007ffe1ff */
[----:B------:R-:W-:Y:S02]  /*0110*/  ISETP.NE.AND.EX P0, PT, RZ, c[0x0][0x164], PT, P0 ;  /* 0x00005900ff007a0c */ /* 0x000fe40003f05300 */
[----:B------:R-:W-:Y:S02]  /*0120*/  IADD3 R0, R0, c[0x0][0x188], RZ ;  /* 0x0000620000007a10 */ /* 0x000fe40007ffe0ff */
[----:B------:R-:W-:-:S02]  /*0130*/  MOV R12, 0x4 ;  /* 0x00000004000c7802 */ /* 0x000fc40000000f00 */
[----:B------:R-:W-:Y:S02]  /*0140*/  LOP3.LUT R0, R0, 0xfffffffc, RZ, 0xc0, !PT ;  /* 0xfffffffc00007812 */ /* 0x000fe400078ec0ff */
[----:B------:R-:W-:-:S03]  /*0150*/  ISETP.NE.U32.AND P1, PT, RZ, c[0x0][0x168], PT ;  /* 0x00005a00ff007a0c */ /* 0x000fc60003f25070 */
[----:B------:R-:W-:Y:S01]  /*0160*/  IMAD R9, R2, R0, R3 ;  /* 0x0000000002097224 */ /* 0x000fe200078e0203 */
[----:B------:R-:W-:-:S03]  /*0170*/  ISETP.NE.AND.EX P1, PT, RZ, c[0x0][0x16c], PT, P1 ;  /* 0x00005b00ff007a0c */ /* 0x000fc60003f25310 */
[----:B------:R-:W-:-:S04]  /*0180*/  IMAD.WIDE R4, R9, R12, c[0x0][0x170] ;  /* 0x00005c0009047625 */ /* 0x000fc800078e020c */
[----:B------:R-:W-:Y:S01]  /*0190*/  IMAD.WIDE R6, R9, R12, c[0x0][0x178] ;  /* 0x00005e0009067625 */ /* 0x000fe200078e020c */
[----:B------:R-:W-:Y:S05]  /*01a0*/  @!P0 BRA `(.L_x_395) ;  /* 0x0000006000008947 */ /* 0x000fea0003800000 */
[----:B------:R-:W2:Y:S04]  /*01b0*/  LDG.E R2, [R6.64] ;  /* 0x0000000606027981 */ /* 0x000ea8000c1e1900 */
[----:B------:R-:W2:Y:S02]  /*01c0*/  LDG.E R3, [R4.64] ;  /* 0x0000000604037981 */ /* 0x000ea4000c1e1900 */
[----:B--2---:R-:W-:Y:S01]  /*01d0*/  FADD.FTZ R10, R2, R3 ;  /* 0x00000003020a7221 */ /* 0x004fe20000010000 */
[----:B------:R-:W-:-:S03]  /*01e0*/  IMAD.WIDE R2, R9, R12, c[0x0][0x160] ;  /* 0x0000580009027625 */ /* 0x000fc600078e020c */
[----:B------:R-:W-:-:S05]  /*01f0*/  FMUL.FTZ R11, R10, 0.5 ;  /* 0x3f0000000a0b7820 */ /* 0x000fca0000410000 */
[----:B------:R0:W-:Y:S02]  /*0200*/  STG.E [R2.64], R11 ;  /* 0x0000000b02007986 */ /* 0x0001e4000c101906 */
.L_x_395:
[----:B------:R-:W-:Y:S05]  /*0210*/  @!P1 EXIT ;  /* 0x000000000000994d */ /* 0x000fea0003800000 */
[----:B------:R-:W-:Y:S01]  /*0220*/  ISETP.NE.AND P0, PT, RZ, c[0x0][0x190], PT ;  /* 0x00006400ff007a0c */ /* 0x000fe20003f05270 */
[----:B0-----:R-:W-:-:S12]  /*0230*/  IMAD.WIDE R2, R9, R12, c[0x0][0x168] ;  /* 0x00005a0009027625 */ /* 0x001fd800078e020c */
[----:B------:R-:W-:Y:S05]  /*0240*/  @!P0 BRA `(.L_x_396) ;  /* 0x0000148000008947 */ /* 0x000fea0003800000 */
[----:B------:R-:W-:Y:S01]  /*0250*/  ULDC UR4, c[0x0][0x190] ;  /* 0x0000640000047ab9 */ /* 0x000fe20000000800 */
[----:B------:R-:W-:Y:S01]  /*0260*/  IADD3 R4, R8, -c[0x0][0x190], RZ ;  /* 0x8000640008047a10 */ /* 0x000fe20007ffe0ff */
[----:B------:R-:W-:Y:S01]  /*0270*/  UIADD3 UR4, UR4, 0x1, URZ ;  /* 0x0000000104047890 */ /* 0x000fe2000fffe03f */
[----:B------:R0:W-:Y:S01]  /*0280*/  STG.E [R2.64], RZ ;  /* 0x000000ff02007986 */ /* 0x0001e2000c101906 */
[----:B------:R-:W-:Y:S01]  /*0290*/  BSSY B1, `(.L_x_397) ;  /* 0x0000124000017945 */ /* 0x000fe20003800000 */
[----:B------:R-:W-:Y:S02]  /*02a0*/  IMNMX R12, R4, c[0x0][0x184], !PT ;  /* 0x00006100040c7a17 */ /* 0x000fe40007800200 */
[----:B------:R-:W-:Y:S02]  /*02b0*/  MOV R14, RZ ;  /* 0x000000ff000e7202 */ /* 0x000fe40000000f00 */
[----:B------:R-:W-:-:S04]  /*02c0*/  IADD3 R15, R8, UR4, RZ ;  /* 0x00000004080f7c10 */ /* 0x000fc8000fffe0ff */
[----:B------:R-:W-:-:S04]  /*02d0*/  IMNMX R15, R15, c[0x0][0x18c], PT ;  /* 0x000063000f0f7a17 */ /* 0x000fc80003800200 */
[----:B------:R-:W-:-:S13]  /*02e0*/  ISETP.GE.AND P0, PT, R12, R15, PT ;  /* 0x0000000f0c00720c */ /* 0x000fda0003f06270 */
[----:B------:R-:W-:Y:S05]  /*02f0*/  @P0 BRA `(.L_x_398) ;  /* 0x000011d000000947 */ /* 0x000fea0003800000 */
[----:B0-----:R-:W-:Y:S01]  /*0300*/  IADD3 R5, -R13, RZ, RZ ;  /* 0x000000ff0d057210 */ /* 0x001fe20007ffe1ff */
[----:B------:R-:W-:Y:S01]  /*0310*/  ULDC UR5, c[0x0][0x188] ;  /* 0x0000620000057ab9 */ /* 0x000fe20000000800 */
[----:B------:R-:W-:Y:S01]  /*0320*/  MOV R4, c[0x0][0x0] ;  /* 0x0000000000047a02 */ /* 0x000fe20000000f00 */
[----:B------:R-:W-:Y:S01]  /*0330*/  ULOP3.LUT UR5, URZ, UR5, URZ, 0x33, !UPT ;  /* 0x000000053f057292 */ /* 0x000fe2000f8e333f */
[C---:B------:R-:W-:Y:S02]  /*0340*/  IADD3 R13, R46.reuse, UR4, RZ ;  /* 0x000000042e0d7c10 */ /* 0x040fe4000fffe0ff */
[----:B------:R-:W-:Y:S01]  /*0350*/  MOV R14, RZ ;  /* 0x000000ff000e7202 */ /* 0x000fe20000000f00 */
[----:B------:R-:W-:Y:S01]  /*0360*/  IMAD R5, R5, R4, -0x2 ;  /* 0xfffffffe05057424 */ /* 0x000fe200078e0204 */
[----:B------:R-:W-:Y:S02]  /*0370*/  IADD3 R4, R46, -c[0x0][0x190], RZ ;  /* 0x800064002e047a10 */ /* 0x000fe40007ffe0ff */
[----:B------:R-:W-:-:S02]  /*0380*/  IMNMX R13, R13, c[0x0][0x188], PT ;  /* 0x000062000d0d7a17 */ /* 0x000fc40003800200 */
[----:B------:R-:W-:Y:S02]  /*0390*/  IADD3 R5, R5, -c[0x0][0x180], -R16 ;  /* 0x8000600005057a10 */ /* 0x000fe40007ffe810 */
[----:B------:R-:W-:Y:S02]  /*03a0*/  IMNMX R4, R4, c[0x0][0x180], !PT ;  /* 0x0000600004047a17 */ /* 0x000fe40007800200 */
[----:B------:R-:W-:Y:S02]  /*03b0*/  IADD3 R6, R5, -c[0x0][0x190], RZ ;  /* 0x8000640005067a10 */ /* 0x000fe40007ffe0ff */
[----:B------:R-:W-:Y:S02]  /*03c0*/  LOP3.LUT R5, RZ, R4, RZ, 0x33, !PT ;  /* 0x00000004ff057212 */ /* 0x000fe400078e33ff */
[----:B------:R-:W-:Y:S02]  /*03d0*/  IMNMX R6, R6, UR5, !PT ;  /* 0x0000000506067c17 */ /* 0x000fe4000f800200 */
[----:B------:R-:W-:-:S02]  /*03e0*/  IADD3 R11, R4, 0x1, RZ ;  /* 0x00000001040b7810 */ /* 0x000fc40007ffe0ff */
[----:B------:R-:W-:Y:S02]  /*03f0*/  IADD3 R5, R5, -R6, RZ ;  /* 0x8000000605057210 */ /* 0x000fe40007ffe0ff */
[----:B------:R-:W-:Y:S02]  /*0400*/  IADD3 R6, -R6, -0x2, -R4 ;  /* 0xfffffffe06067810 */ /* 0x000fe40007ffe904 */
[----:B------:R-:W-:Y:S02]  /*0410*/  LOP3.LUT R5, R5, 0x3, RZ, 0xc0, !PT ;  /* 0x0000000305057812 */ /* 0x000fe400078ec0ff */
[----:B------:R-:W-:Y:S02]  /*0420*/  ISETP.GE.U32.AND P1, PT, R6, 0x3, PT ;  /* 0x000000030600780c */ /* 0x000fe40003f26070 */
[C---:B------:R-:W-:Y:S02]  /*0430*/  ISETP.NE.AND P2, PT, R5.reuse, RZ, PT ;  /* 0x000000ff0500720c */ /* 0x040fe40003f45270 */
[----:B------:R-:W-:-:S02]  /*0440*/  ISETP.NE.AND P3, PT, R5, 0x1, PT ;  /* 0x000000010500780c */ /* 0x000fc40003f65270 */
[----:B------:R-:W-:Y:S02]  /*0450*/  ISETP.NE.AND P4, PT, R5, 0x2, PT ;  /* 0x000000020500780c */ /* 0x000fe40003f85270 */
[C---:B------:R-:W-:Y:S02]  /*0460*/  IADD3 R10, R4.reuse, 0x2, RZ ;  /* 0x00000002040a7810 */ /* 0x040fe40007ffe0ff */
[----:B------:R-:W-:-:S02]  /*0470*/  IADD3 R9, R4, 0x3, RZ ;  /* 0x0000000304097810 */ /* 0x000fc40007ffe0ff */
.L_x_408:
[----:B------:R-:W-:Y:S01]  /*0480*/  IADD3 R4, R46, -c[0x0][0x190], RZ ;  /* 0x800064002e047a10 */ /* 0x000fe20007ffe0ff */
[----:B------:R-:W-:Y:S03]  /*0490*/  BSSY B0, `(.L_x_399) ;  /* 0x00000ff000007945 */ /* 0x000fe60003800000 */
[----:B------:R-:W-:-:S04]  /*04a0*/  IMNMX R8, R4, c[0x0][0x180], !PT ;  /* 0x0000600004087a17 */ /* 0x000fc80007800200 */
[----:B------:R-:W-:-:S13]  /*04b0*/  ISETP.GE.AND P0, PT, R8, R13, PT ;  /* 0x0000000d0800720c */ /* 0x000fda0003f06270 */
[----:B0-----:R-:W-:Y:S05]  /*04c0*/  @P0 BRA `(.L_x_400) ;  /* 0x00000fb000000947 */ /* 0x001fea0003800000 */
[----:B------:R-:W-:Y:S01]  /*04d0*/  BSSY B2, `(.L_x_401) ;  /* 0x0000024000027945 */ /* 0x000fe20003800000 */
[----:B------:R-:W-:Y:S05]  /*04e0*/  @!P2 BRA `(.L_x_402) ;  /* 0x000002200000a947 */ /* 0x000fea0003800000 */
[----:B------:R-:W-:Y:S02]  /*04f0*/  IADD3 R5, R12, -c[0x0][0x184], RZ ;  /* 0x800061000c057a10 */ /* 0x000fe40007ffe0ff */
[----:B------:R-:W-:-:S03]  /*0500*/  MOV R4, 0x4 ;  /* 0x0000000400047802 */ /* 0x000fc60000000f00 */
[----:B------:R-:W-:-:S05]  /*0510*/  IMAD R5, R0, R5, -c[0x0][0x180] ;  /* 0x8000600000057624 */ /* 0x000fca00078e0205 */
[----:B------:R-:W-:-:S05]  /*0520*/  IADD3 R5, R8, R5, RZ ;  /* 0x0000000508057210 */ /* 0x000fca0007ffe0ff */
[----:B------:R-:W-:-:S04]  /*0530*/  IMAD.WIDE R6, R5, R4, c[0x0][0x178] ;  /* 0x00005e0005067625 */ /* 0x000fc800078e0204 */
[----:B------:R-:W-:Y:S01]  /*0540*/  IMAD.WIDE R4, R5, R4, c[0x0][0x170] ;  /* 0x00005c0005047625 */ /* 0x000fe200078e0204 */
[----:B------:R-:W2:Y:S04]  /*0550*/  LDG.E R8, [R6.64] ;  /* 0x0000000606087981 */ /* 0x000ea8000c1e1900 */
[----:B------:R-:W2:Y:S01]  /*0560*/  LDG.E R17, [R4.64] ;  /* 0x0000000604117981 */ /* 0x000ea2000c1e1900 */
[C---:B------:R-:W-:Y:S02]  /*0570*/  LEA R20, R14.reuse, R1, 0x2 ;  /* 0x000000010e147211 */ /* 0x040fe400078e10ff */
[----:B------:R-:W-:Y:S02]  /*0580*/  IADD3 R18, R14, 0x1, RZ ;  /* 0x000000010e127810 */ /* 0x000fe40007ffe0ff */
[----:B------:R-:W-:-:S02]  /*0590*/  MOV R16, R14 ;  /* 0x0000000e00107202 */ /* 0x000fc40000000f00 */
[----:B------:R-:W-:Y:S01]  /*05a0*/  MOV R14, R18 ;  /* 0x00000012000e7202 */ /* 0x000fe20000000f00 */
[----:B--2---:R-:W-:-:S04]  /*05b0*/  FADD.FTZ R8, -R8, R17 ;  /* 0x0000001108087221 */ /* 0x004fc80000010100 */
[----:B------:R-:W-:-:S04]  /*05c0*/  FMUL.FTZ R17, R8, 0.25 ;  /* 0x3e80000008117820 */ /* 0x000fc80000410000 */
[----:B------:R-:W-:Y:S01]  /*05d0*/  FMUL.FTZ R17, R8, R17 ;  /* 0x0000001108117220 */ /* 0x000fe20000410000 */
[----:B------:R-:W-:-:S04]  /*05e0*/  MOV R8, R11 ;  /* 0x0000000b00087202 */ /* 0x000fc80000000f00 */
[----:B------:R0:W-:Y:S01]  /*05f0*/  STL [R20], R17 ;  /* 0x0000001114007387 */ /* 0x0001e20000100800 */
[----:B------:R-:W-:Y:S05]  /*0600*/  @!P3 BRA `(.L_x_402) ;  /* 0x000001000000b947 */ /* 0x000fea0003800000 */
[----:B------:R-:W2:Y:S04]  /*0610*/  LDG.E R8, [R6.64+0x4] ;  /* 0x0000040606087981 */ /* 0x000ea8000c1e1900 */
[----:B------:R-:W3:Y:S04]  /*0620*/  @P4 LDG.E R14, [R6.64+0x8] ;  /* 0x00000806060e4981 */ /* 0x000ee8000c1e1900 */
[----:B0-----:R-:W2:Y:S04]  /*0630*/  LDG.E R17, [R4.64+0x4] ;  /* 0x0000040604117981 */ /* 0x001ea8000c1e1900 */
[----:B------:R-:W3:Y:S01]  /*0640*/  @P4 LDG.E R19, [R4.64+0x8] ;  /* 0x0000080604134981 */ /* 0x000ee2000c1e1900 */
[----:B--2---:R-:W-:Y:S01]  /*0650*/  FADD.FTZ R8, -R8, R17 ;  /* 0x0000001108087221 */ /* 0x004fe20000010100 */
[----:B---3--:R-:W-:-:S03]  /*0660*/  @P4 FADD.FTZ R14, -R14, R19 ;  /* 0x000000130e0e4221 */ /* 0x008fc60000010100 */
[----:B------:R-:W-:Y:S01]  /*0670*/  FMUL.FTZ R17, R8, 0.25 ;  /* 0x3e80000008117820 */ /* 0x000fe20000410000 */
[----:B------:R-:W-:-:S03]  /*0680*/  @P4 FMUL.FTZ R19, R14, 0.25 ;  /* 0x3e8000000e134820 */ /* 0x000fc60000410000 */
[----:B------:R-:W-:Y:S01]  /*0690*/  FMUL.FTZ R17, R8, R17 ;  /* 0x0000001108117220 */ /* 0x000fe20000410000 */
[----:B------:R-:W-:Y:S01]  /*06a0*/  MOV R8, R10 ;  /* 0x0000000a00087202 */ /* 0x000fe20000000f00 */
[----:B------:R-:W-:Y:S01]  /*06b0*/  @P4 FMUL.FTZ R19, R14, R19 ;  /* 0x000000130e134220 */ /* 0x000fe20000410000 */
[C---:B------:R-:W-:Y:S02]  /*06c0*/  IADD3 R14, R16.reuse, 0x2, RZ ;  /* 0x00000002100e7810 */ /* 0x040fe40007ffe0ff */
[----:B------:R0:W-:Y:S01]  /*06d0*/  STL [R20+0x4], R17 ;  /* 0x0000041114007387 */ /* 0x0001e20000100800 */
[----:B------:R-:W-:Y:S02]  /*06e0*/  @P4 IADD3 R14, R16, 0x3, RZ ;  /* 0x00000003100e4810 */ /* 0x000fe40007ffe0ff */
[----:B------:R-:W-:Y:S01]  /*06f0*/  @P4 MOV R8, R9 ;  /* 0x0000000900084202 */ /* 0x000fe20000000f00 */
[----:B------:R0:W-:Y:S04]  /*0700*/  @P4 STL [R20+0x8], R19 ;  /* 0x0000081314004387 */ /* 0x0001e80000100800 */
.L_x_402:
[----:B------:R-:W-:Y:S05]  /*0710*/  BSYNC B2 ;  /* 0x0000000000027941 */ /* 0x000fea0003800000 */
.L_x_401:
[----:B------:R-:W-:Y:S05]  /*0720*/  @!P1 BRA `(.L_x_400) ;  /* 0x00000d5000009947 */ /* 0x000fea0003800000 */
[----:B------:R-:W-:Y:S01]  /*0730*/  IADD3 R5, R8, -c[0x0][0x180], RZ ;  /* 0x8000600008057a10 */ /* 0x000fe20007ffe0ff */
[----:B------:R-:W-:Y:S01]  /*0740*/  BSSY B2, `(.L_x_403) ;  /* 0x000007b000027945 */ /* 0x000fe20003800000 */
[----:B------:R-:W-:-:S02]  /*0750*/  IADD3 R4, R12, -c[0x0][0x184], RZ ;  /* 0x800061000c047a10 */ /* 0x000fc40007ffe0ff */
[----:B------:R-:W-:-:S03]  /*0760*/  MOV R6, 0x4 ;  /* 0x0000000400067802 */ /* 0x000fc60000000f00 */
[----:B------:R-:W-:-:S04]  /*0770*/  IMAD R5, R0, R4, R5 ;  /* 0x0000000400057224 */ /* 0x000fc800078e0205 */
[----:B0-----:R-:W-:-:S04]  /*0780*/  IMAD.WIDE R16, R5, R6, c[0x0][0x170] ;  /* 0x00005c0005107625 */ /* 0x001fc800078e0206 */
[----:B------:R-:W-:Y:S01]  /*0790*/  IMAD.WIDE R6, R5, R6, c[0x0][0x178] ;  /* 0x00005e0005067625 */ /* 0x000fe200078e0206 */
[----:B------:R-:W-:Y:S02]  /*07a0*/  IADD3 R5, R13, -R8, RZ ;  /* 0x800000080d057210 */ /* 0x000fe40007ffe0ff */
[----:B------:R-:W-:Y:S02]  /*07b0*/  IADD3 R4, P0, R16, 0x8, RZ ;  /* 0x0000000810047810 */ /* 0x000fe40007f1e0ff */
[----:B------:R-:W-:Y:S02]  /*07c0*/  ISETP.GT.AND P5, PT, R5, 0xc, PT ;  /* 0x0000000c0500780c */ /* 0x000fe40003fa4270 */
[----:B------:R-:W-:Y:S02]  /*07d0*/  IADD3 R6, P6, R6, 0x8, RZ ;  /* 0x0000000806067810 */ /* 0x000fe40007fde0ff */
[----:B------:R-:W-:Y:S02]  /*07e0*/  LEA R16, R14, R1, 0x2 ;  /* 0x000000010e107211 */ /* 0x000fe400078e10ff */
[----:B------:R-:W-:-:S02]  /*07f0*/  IADD3.X R5, RZ, R17, RZ, P0, !PT ;  /* 0x00000011ff057210 */ /* 0x000fc400007fe4ff */
[----:B------:R-:W-:Y:S02]  /*0800*/  IADD3.X R7, RZ, R7, RZ, P6, !PT ;  /* 0x00000007ff077210 */ /* 0x000fe400037fe4ff */
[----:B------:R-:W-:Y:S02]  /*0810*/  PLOP3.LUT P0, PT, PT, PT, PT, 0x80, 0x0 ;  /* 0x000000000000781c */ /* 0x000fe40003f0f070 */
[----:B------:R-:W-:Y:S01]  /*0820*/  IADD3 R16, R16, 0x8, RZ ;  /* 0x0000000810107810 */ /* 0x000fe20007ffe0ff */
[----:B------:R-:W-:Y:S05]  /*0830*/  @!P5 BRA `(.L_x_404) ;  /* 0x000006b00000d947 */ /* 0x000fea0003800000 */
[----:B------:R-:W-:Y:S02]  /*0840*/  PLOP3.LUT P0, PT, PT, PT, PT, 0x8, 0x0 ;  /* 0x000000000000781c */ /* 0x000fe40003f0e170 */
[----:B------:R-:W-:-:S03]  /*0850*/  IADD3 R17, R13, -0xc, RZ ;  /* 0xfffffff40d117810 */ /* 0x000fc60007ffe0ff */
.L_x_405:
[----:B------:R0:W2:Y:S04]  /*0860*/  LDG.E R44, [R6.64+0x4] ;  /* 0x00000406062c7981 */ /* 0x0000a8000c1e1900 */
[----:B------:R1:W2:Y:S04]  /*0870*/  LDG.E R45, [R4.64+0x4] ;  /* 0x00000406042d7981 */ /* 0x0002a8000c1e1900 */
[----:B------:R0:W3:Y:S04]  /*0880*/  LDG.E R18, [R6.64+0x8] ;  /* 0x0000080606127981 */ /* 0x0000e8000c1e1900 */
[----:B------:R1:W3:Y:S04]  /*0890*/  LDG.E R19, [R4.64+0x8] ;  /* 0x0000080604137981 */ /* 0x0002e8000c1e1900 */
[----:B------:R0:W4:Y:S04]  /*08a0*/  LDG.E R20, [R6.64+0xc] ;  /* 0x00000c0606147981 */ /* 0x000128000c1e1900 */
[----:B------:R1:W4:Y:S04]  /*08b0*/  LDG.E R21, [R4.64+0xc] ;  /* 0x00000c0604157981 */ /* 0x000328000c1e1900 */
[----:B------:R0:W5:Y:S04]  /*08c0*/  LDG.E R24, [R6.64+0x14] ;  /* 0x0000140606187981 */ /* 0x000168000c1e1900 */
[----:B------:R1:W5:Y:S04]  /*08d0*/  LDG.E R25, [R4.64+0x14] ;  /* 0x0000140604197981 */ /* 0x000368000c1e1900 */
[----:B------:R0:W5:Y:S04]  /*08e0*/  LDG.E R26, [R6.64+0x18] ;  /* 0x00001806061a7981 */ /* 0x000168000c1e1900 */
[----:B------:R1:W5:Y:S04]  /*08f0*/  LDG.E R27, [R4.64+0x18] ;  /* 0x00001806041b7981 */ /* 0x000368000c1e1900 */
[----:B------:R0:W5:Y:S04]  /*0900*/  LDG.E R22, [R6.64+0x10] ;  /* 0x0000100606167981 */ /* 0x000168000c1e1900 */
[----:B------:R1:W5:Y:S04]  /*0910*/  LDG.E R23, [R4.64+0x10] ;  /* 0x0000100604177981 */ /* 0x000368000c1e1900 */
[----:B------:R0:W5:Y:S04]  /*0920*/  LDG.E R47, [R6.64+-0x8] ;  /* 0xfffff806062f7981 */ /* 0x000168000c1e1900 */
[----:B------:R1:W5:Y:S04]  /*0930*/  LDG.E R48, [R4.64+-0x8] ;  /* 0xfffff80604307981 */ /* 0x000368000c1e1900 */
[----:B------:R0:W5:Y:S04]  /*0940*/  LDG.E R49, [R6.64+-0x4] ;  /* 0xfffffc0606317981 */ /* 0x000168000c1e1900 */
[----:B------:R1:W5:Y:S04]  /*0950*/  LDG.E R50, [R4.64+-0x4] ;  /* 0xfffffc0604327981 */ /* 0x000368000c1e1900 */
[----:B------:R0:W5:Y:S04]  /*0960*/  LDG.E R42, [R6.64] ;  /* 0x00000006062a7981 */ /* 0x000168000c1e1900 */
[----:B------:R1:W5:Y:S04]  /*0970*/  LDG.E R43, [R4.64] ;  /* 0x00000006042b7981 */ /* 0x000368000c1e1900 */
[----:B------:R0:W5:Y:S04]  /*0980*/  LDG.E R28, [R6.64+0x1c] ;  /* 0x00001c06061c7981 */ /* 0x000168000c1e1900 */
        /* <DEDUP_REMOVED lines=12> */
[----:B------:R1:W5:Y:S01]  /*0a50*/  LDG.E R41, [R4.64+0x34] ;  /* 0x0000340604297981 */ /* 0x000362000c1e1900 */
[----:B------:R-:W-:-:S02]  /*0a60*/  IADD3 R8, R8, 0x10, RZ ;  /* 0x0000001008087810 */ /* 0x000fc40007ffe0ff */
[----:B-1----:R-:W-:-:S04]  /*0a70*/  IADD3 R4, P6, R4, 0x40, RZ ;  /* 0x0000004004047810 */ /* 0x002fc80007fde0ff */
[----:B------:R-:W-:Y:S02]  /*0a80*/  IADD3.X R5, RZ, R5, RZ, P6, !PT ;  /* 0x00000005ff057210 */ /* 0x000fe400037fe4ff */
[----:B------:R-:W-:Y:S02]  /*0a90*/  ISETP.GE.AND P6, PT, R8, R17, PT ;  /* 0x000000110800720c */ /* 0x000fe40003fc6270 */
[----:B0-----:R-:W-:Y:S02]  /*0aa0*/  IADD3 R6, P5, R6, 0x40, RZ ;  /* 0x0000004006067810 */ /* 0x001fe40007fbe0ff */
[----:B------:R-:W-:Y:S02]  /*0ab0*/  IADD3 R14, R14, 0x10, RZ ;  /* 0x000000100e0e7810 */ /* 0x000fe40007ffe0ff */
[----:B------:R-:W-:Y:S01]  /*0ac0*/  IADD3.X R7, RZ, R7, RZ, P5, !PT ;  /* 0x00000007ff077210 */ /* 0x000fe20002ffe4ff */
[----:B--2---:R-:W-:Y:S01]  /*0ad0*/  FADD.FTZ R44, -R44, R45 ;  /* 0x0000002d2c2c7221 */ /* 0x004fe20000010100 */
[----:B---3--:R-:W-:-:S03]  /*0ae0*/  FADD.FTZ R18, -R18, R19 ;  /* 0x0000001312127221 */ /* 0x008fc60000010100 */
[----:B------:R-:W-:Y:S01]  /*0af0*/  FMUL.FTZ R19, R44, 0.25 ;  /* 0x3e8000002c137820 */ /* 0x000fe20000410000 */
[----:B----4-:R-:W-:Y:S01]  /*0b00*/  FADD.FTZ R20, -R20, R21 ;  /* 0x0000001514147221 */ /* 0x010fe20000010100 */
[----:B------:R-:W-:Y:S01]  /*0b10*/  FMUL.FTZ R21, R18, 0.25 ;  /* 0x3e80000012157820 */ /* 0x000fe20000410000 */
[----:B-----5:R-:W-:-:S04]  /*0b20*/  FADD.FTZ R24, -R24, R25 ;  /* 0x0000001918187221 */ /* 0x020fc80000010100 */
[----:B------:R-:W-:Y:S01]  /*0b30*/  FMUL.FTZ R25, R24, 0.25 ;  /* 0x3e80000018197820 */ /* 0x000fe20000410000 */
[----:B------:R-:W-:-:S04]  /*0b40*/  FADD.FTZ R26, -R26, R27 ;  /* 0x0000001b1a1a7221 */ /* 0x000fc80000010100 */
[----:B------:R-:W-:Y:S01]  /*0b50*/  FMUL.FTZ R27, R26, 0.25 ;  /* 0x3e8000001a1b7820 */ /* 0x000fe20000410000 */
[----:B------:R-:W-:Y:S01]  /*0b60*/  FADD.FTZ R22, -R22, R23 ;  /* 0x0000001716167221 */ /* 0x000fe20000010100 */
[----:B------:R-:W-:Y:S01]  /*0b70*/  FMUL.FTZ R23, R20, 0.25 ;  /* 0x3e80000014177820 */ /* 0x000fe20000410000 */
[----:B------:R-:W-:Y:S01]  /*0b80*/  FMUL.FTZ R19, R44, R19 ;  /* 0x000000132c137220 */ /* 0x000fe20000410000 */
[----:B------:R-:W-:Y:S01]  /*0b90*/  FMUL.FTZ R21, R18, R21 ;  /* 0x0000001512157220 */ /* 0x000fe20000410000 */
[----:B------:R-:W-:Y:S01]  /*0ba0*/  FMUL.FTZ R25, R24, R25 ;  /* 0x0000001918197220 */ /* 0x000fe20000410000 */
[----:B------:R-:W-:Y:S01]  /*0bb0*/  FMUL.FTZ R23, R20, R23 ;  /* 0x0000001714177220 */ /* 0x000fe20000410000 */
[----:B------:R-:W-:Y:S01]  /*0bc0*/  FMUL.FTZ R27, R26, R27 ;  /* 0x0000001b1a1b7220 */ /* 0x000fe20000410000 */
[----:B------:R-:W-:Y:S01]  /*0bd0*/  FADD.FTZ R47, -R47, R48 ;  /* 0x000000302f2f7221 */ /* 0x000fe20000010100 */
[----:B------:R0:W-:Y:S01]  /*0be0*/  STL [R16+0x4], R19 ;  /* 0x0000041310007387 */ /* 0x0001e20000100800 */
[----:B------:R-:W-:-:S02]  /*0bf0*/  FMUL.FTZ R45, R22, 0.25 ;  /* 0x3e800000162d7820 */ /* 0x000fc40000410000 */
[----:B------:R-:W-:Y:S01]  /*0c00*/  FMUL.FTZ R48, R47, 0.25 ;  /* 0x3e8000002f307820 */ /* 0x000fe20000410000 */
[----:B------:R1:W-:Y:S01]  /*0c10*/  STL [R16+0x8], R21 ;  /* 0x0000081510007387 */ /* 0x0003e20000100800 */
[----:B------:R-:W-:-:S03]  /*0c20*/  FADD.FTZ R49, -R49, R50 ;  /* 0x0000003231317221 */ /* 0x000fc60000010100 */
[----:B------:R2:W-:Y:S01]  /*0c30*/  STL [R16+0xc], R23 ;  /* 0x00000c1710007387 */ /* 0x0005e20000100800 */
[----:B------:R-:W-:-:S03]  /*0c40*/  FMUL.FTZ R50, R49, 0.25 ;  /* 0x3e80000031327820 */ /* 0x000fc60000410000 */
[----:B------:R3:W-:Y:S01]  /*0c50*/  STL [R16+0x14], R25 ;  /* 0x0000141910007387 */ /* 0x0007e20000100800 */
[----:B------:R-:W-:-:S03]  /*0c60*/  FADD.FTZ R43, -R42, R43 ;  /* 0x0000002b2a2b7221 */ /* 0x000fc60000010100 */
[----:B------:R4:W-:Y:S01]  /*0c70*/  STL [R16+0x18], R27 ;  /* 0x0000181b10007387 */ /* 0x0009e20000100800 */
[----:B------:R-:W-:Y:S01]  /*0c80*/  FMUL.FTZ R42, R43, 0.25 ;  /* 0x3e8000002b2a7820 */ /* 0x000fe20000410000 */
[----:B------:R-:W-:-:S04]  /*0c90*/  FADD.FTZ R28, -R28, R29 ;  /* 0x0000001d1c1c7221 */ /* 0x000fc80000010100 */
[----:B0-----:R-:W-:Y:S01]  /*0ca0*/  FMUL.FTZ R19, R28, 0.25 ;  /* 0x3e8000001c137820 */ /* 0x001fe20000410000 */
[----:B------:R-:W-:-:S04]  /*0cb0*/  FADD.FTZ R30, -R30, R31 ;  /* 0x0000001f1e1e7221 */ /* 0x000fc80000010100 */
[----:B-1----:R-:W-:Y:S01]  /*0cc0*/  FMUL.FTZ R21, R30, 0.25 ;  /* 0x3e8000001e157820 */ /* 0x002fe20000410000 */
[----:B------:R-:W-:-:S04]  /*0cd0*/  FADD.FTZ R32, -R32, R33 ;  /* 0x0000002120207221 */ /* 0x000fc80000010100 */
[----:B--2---:R-:W-:Y:S01]  /*0ce0*/  FMUL.FTZ R23, R32, 0.25 ;  /* 0x3e80000020177820 */ /* 0x004fe20000410000 */
[----:B------:R-:W-:-:S04]  /*0cf0*/  FADD.FTZ R34, -R34, R35 ;  /* 0x0000002322227221 */ /* 0x000fc80000010100 */
[----:B------:R-:W-:Y:S01]  /*0d00*/  FMUL.FTZ R29, R34, 0.25 ;  /* 0x3e800000221d7820 */ /* 0x000fe20000410000 */
[----:B------:R-:W-:-:S04]  /*0d10*/  FADD.FTZ R36, -R36, R37 ;  /* 0x0000002524247221 */ /* 0x000fc80000010100 */
[----:B---3--:R-:W-:Y:S01]  /*0d20*/  FMUL.FTZ R25, R36, 0.25 ;  /* 0x3e80000024197820 */ /* 0x008fe20000410000 */
[----:B------:R-:W-:-:S04]  /*0d30*/  FADD.FTZ R38, -R38, R39 ;  /* 0x0000002726267221 */ /* 0x000fc80000010100 */
[----:B------:R-:W-:Y:S01]  /*0d40*/  FMUL.FTZ R31, R38, 0.25 ;  /* 0x3e800000261f7820 */ /* 0x000fe20000410000 */
[----:B------:R-:W-:-:S04]  /*0d50*/  FADD.FTZ R40, -R40, R41 ;  /* 0x0000002928287221 */ /* 0x000fc80000010100 */
[----:B----4-:R-:W-:Y:S01]  /*0d60*/  FMUL.FTZ R27, R40, 0.25 ;  /* 0x3e800000281b7820 */ /* 0x010fe20000410000 */
[----:B------:R-:W-:Y:S01]  /*0d70*/  FMUL.FTZ R47, R47, R48 ;  /* 0x000000302f2f7220 */ /* 0x000fe20000410000 */
        /* <DEDUP_REMOVED lines=10> */
[----:B------:R-:W-:Y:S04]  /*0e20*/  STL [R16+-0x8], R47 ;  /* 0xfffff82f10007387 */ /* 0x000fe80000100800 */
[----:B------:R-:W-:Y:S04]  /*0e30*/  STL [R16+-0x4], R49 ;  /* 0xfffffc3110007387 */ /* 0x000fe80000100800 */
[----:B------:R-:W-:Y:S04]  /*0e40*/  STL [R16], R43 ;  /* 0x0000002b10007387 */ /* 0x000fe80000100800 */
[----:B------:R-:W-:Y:S04]  /*0e50*/  STL [R16+0x10], R45 ;  /* 0x0000102d10007387 */ /* 0x000fe80000100800 */
[----:B------:R-:W-:Y:S04]  /*0e60*/  STL [R16+0x1c], R19 ;  /* 0x00001c1310007387 */ /* 0x000fe80000100800 */
[----:B------:R-:W-:Y:S04]  /*0e70*/  STL [R16+0x20], R21 ;  /* 0x0000201510007387 */ /* 0x000fe80000100800 */
[----:B------:R-:W-:Y:S04]  /*0e80*/  STL [R16+0x24], R23 ;  /* 0x0000241710007387 */ /* 0x000fe80000100800 */
[----:B------:R-:W-:Y:S04]  /*0e90*/  STL [R16+0x28], R29 ;  /* 0x0000281d10007387 */ /* 0x000fe80000100800 */
[----:B------:R-:W-:Y:S04]  /*0ea0*/  STL [R16+0x2c], R25 ;  /* 0x00002c1910007387 */ /* 0x000fe80000100800 */
[----:B------:R-:W-:Y:S04]  /*0eb0*/  STL [R16+0x30], R31 ;  /* 0x0000301f10007387 */ /* 0x000fe80000100800 */
[----:B------:R0:W-:Y:S02]  /*0ec0*/  STL [R16+0x34], R27 ;  /* 0x0000341b10007387 */ /* 0x0001e40000100800 */
[----:B0-----:R-:W-:Y:S01]  /*0ed0*/  IADD3 R16, R16, 0x40, RZ ;  /* 0x0000004010107810 */ /* 0x001fe20007ffe0ff */
[----:B------:R-:W-:Y:S05]  /*0ee0*/  @!P6 BRA `(.L_x_405) ;  /* 0xfffff9700000e947 */ /* 0x000fea000383ffff */
.L_x_404:
[----:B------:R-:W-:Y:S05]  /*0ef0*/  BSYNC B2 ;  /* 0x0000000000027941 */ /* 0x000fea0003800000 */
.L_x_403:
[----:B------:R-:W-:Y:S01]  /*0f00*/  IADD3 R17, R13, -R8, RZ ;  /* 0x800000080d117210 */ /* 0x000fe20007ffe0ff */
[----:B------:R-:W-:Y:S03]  /*0f10*/  BSSY B2, `(.L_x_406) ;  /* 0x000003b000027945 */ /* 0x000fe60003800000 */
[----:B------:R-:W-:-:S13]  /*0f20*/  ISETP.GT.AND P5, PT, R17, 0x4, PT ;  /* 0x000000041100780c */ /* 0x000fda0003fa4270 */
[----:B------:R-:W-:Y:S05]  /*0f30*/  @!P5 BRA `(.L_x_407) ;  /* 0x000003800000d947 */ /* 0x000fea0003800000 */
[----:B------:R0:W2:Y:S04]  /*0f40*/  LDG.E R17, [R6.64+-0x8] ;  /* 0xfffff80606117981 */ /* 0x0000a8000c1e1900 */
[----:B------:R1:W2:Y:S04]  /*0f50*/  LDG.E R18, [R4.64+-0x8] ;  /* 0xfffff80604127981 */ /* 0x0002a8000c1e1900 */
[----:B------:R0:W3:Y:S04]  /*0f60*/  LDG.E R19, [R6.64+-0x4] ;  /* 0xfffffc0606137981 */ /* 0x0000e8000c1e1900 */
[----:B------:R1:W3:Y:S04]  /*0f70*/  LDG.E R20, [R4.64+-0x4] ;  /* 0xfffffc0604147981 */ /* 0x0002e8000c1e1900 */
[----:B------:R0:W4:Y:S04]  /*0f80*/  LDG.E R21, [R6.64] ;  /* 0x0000000606157981 */ /* 0x000128000c1e1900 */
[----:B------:R1:W4:Y:S04]  /*0f90*/  LDG.E R22, [R4.64] ;  /* 0x0000000604167981 */ /* 0x000328000c1e1900 */
        /* <DEDUP_REMOVED lines=10> */
[----:B------:R-:W-:-:S02]  /*1040*/  PLOP3.LUT P0, PT, PT, PT, PT, 0x8, 0x0 ;  /* 0x000000000000781c */ /* 0x000fc40003f0e170 */
[----:B------:R-:W-:Y:S02]  /*1050*/  IADD3 R14, R14, 0x8, RZ ;  /* 0x000000080e0e7810 */ /* 0x000fe40007ffe0ff */
[----:B------:R-:W-:Y:S02]  /*1060*/  IADD3 R8, R8, 0x8, RZ ;  /* 0x0000000808087810 */ /* 0x000fe40007ffe0ff */
[----:B0-----:R-:W-:Y:S02]  /*1070*/  IADD3 R6, P6, R6, 0x20, RZ ;  /* 0x0000002006067810 */ /* 0x001fe40007fde0ff */
[----:B-1----:R-:W-:Y:S02]  /*1080*/  IADD3 R4, P5, R4, 0x20, RZ ;  /* 0x0000002004047810 */ /* 0x002fe40007fbe0ff */
[----:B------:R-:W-:Y:S02]  /*1090*/  IADD3.X R7, RZ, R7, RZ, P6, !PT ;  /* 0x00000007ff077210 */ /* 0x000fe400037fe4ff */
[----:B------:R-:W-:Y:S01]  /*10a0*/  IADD3.X R5, RZ, R5, RZ, P5, !PT ;  /* 0x00000005ff057210 */ /* 0x000fe20002ffe4ff */
[----:B--2---:R-:W-:-:S04]  /*10b0*/  FADD.FTZ R17, -R17, R18 ;  /* 0x0000001211117221 */ /* 0x004fc80000010100 */
[----:B------:R-:W-:Y:S01]  /*10c0*/  FMUL.FTZ R18, R17, 0.25 ;  /* 0x3e80000011127820 */ /* 0x000fe20000410000 */
[----:B---3--:R-:W-:-:S03]  /*10d0*/  FADD.FTZ R19, -R19, R20 ;  /* 0x0000001413137221 */ /* 0x008fc60000010100 */
[----:B------:R-:W-:Y:S01]  /*10e0*/  FMUL.FTZ R17, R17, R18 ;  /* 0x0000001211117220 */ /* 0x000fe20000410000 */
[----:B------:R-:W-:-:S04]  /*10f0*/  FMUL.FTZ R20, R19, 0.25 ;  /* 0x3e80000013147820 */ /* 0x000fc80000410000 */
[----:B------:R-:W-:Y:S01]  /*1100*/  STL [R16+-0x8], R17 ;  /* 0xfffff81110007387 */ /* 0x000fe20000100800 */
[----:B----4-:R-:W-:Y:S01]  /*1110*/  FADD.FTZ R21, -R21, R22 ;  /* 0x0000001615157221 */ /* 0x010fe20000010100 */
[----:B------:R-:W-:-:S03]  /*1120*/  FMUL.FTZ R19, R19, R20 ;  /* 0x0000001413137220 */ /* 0x000fc60000410000 */
[----:B------:R-:W-:Y:S02]  /*1130*/  FMUL.FTZ R22, R21, 0.25 ;  /* 0x3e80000015167820 */ /* 0x000fe40000410000 */
[----:B------:R-:W-:Y:S01]  /*1140*/  STL [R16+-0x4], R19 ;  /* 0xfffffc1310007387 */ /* 0x000fe20000100800 */
[----:B-----5:R-:W-:Y:S01]  /*1150*/  FADD.FTZ R23, -R23, R24 ;  /* 0x0000001817177221 */ /* 0x020fe20000010100 */
[----:B------:R-:W-:-:S03]  /*1160*/  FMUL.FTZ R21, R21, R22 ;  /* 0x0000001615157220 */ /* 0x000fc60000410000 */
[----:B------:R-:W-:Y:S02]  /*1170*/  FMUL.FTZ R18, R23, 0.25 ;  /* 0x3e80000017127820 */ /* 0x000fe40000410000 */
[----:B------:R-:W-:Y:S01]  /*1180*/  STL [R16], R21 ;  /* 0x0000001510007387 */ /* 0x000fe20000100800 */
[----:B------:R-:W-:Y:S01]  /*1190*/  FADD.FTZ R25, -R25, R26 ;  /* 0x0000001a19197221 */ /* 0x000fe20000010100 */
[----:B------:R-:W-:-:S03]  /*11a0*/  FMUL.FTZ R23, R23, R18 ;  /* 0x0000001217177220 */ /* 0x000fc60000410000 */
[----:B------:R-:W-:Y:S02]  /*11b0*/  FMUL.FTZ R18, R25, 0.25 ;  /* 0x3e80000019127820 */ /* 0x000fe40000410000 */
[----:B------:R-:W-:Y:S01]  /*11c0*/  STL [R16+0x4], R23 ;  /* 0x0000041710007387 */ /* 0x000fe20000100800 */
        /* <DEDUP_REMOVED lines=10> */
[C---:B------:R-:W-:Y:S02]  /*1270*/  FMUL.FTZ R24, R31.reuse, 0.25 ;  /* 0x3e8000001f187820 */ /* 0x040fe40000410000 */
[----:B------:R-:W-:Y:S02]  /*1280*/  STL [R16+0x10], R29 ;  /* 0x0000101d10007387 */ /* 0x000fe40000100800 */
[----:B------:R-:W-:-:S05]  /*1290*/  FMUL.FTZ R31, R31, R24 ;  /* 0x000000181f1f7220 */ /* 0x000fca0000410000 */
[----:B------:R0:W-:Y:S02]  /*12a0*/  STL [R16+0x14], R31 ;  /* 0x0000141f10007387 */ /* 0x0001e40000100800 */
[----:B0-----:R-:W-:-:S02]  /*12b0*/  IADD3 R16, R16, 0x20, RZ ;  /* 0x0000002010107810 */ /* 0x001fc40007ffe0ff */
.L_x_407:
[----:B------:R-:W-:Y:S05]  /*12c0*/  BSYNC B2 ;  /* 0x0000000000027941 */ /* 0x000fea0003800000 */
.L_x_406:
[----:B------:R-:W-:-:S13]  /*12d0*/  ISETP.LT.OR P0, PT, R8, R13, P0 ;  /* 0x0000000d0800720c */ /* 0x000fda0000701670 */
[----:B------:R-:W-:Y:S05]  /*12e0*/  @!P0 BRA `(.L_x_400) ;  /* 0x0000019000008947 */ /* 0x000fea0003800000 */
[----:B------:R-:W2:Y:S04]  /*12f0*/  LDG.E R8, [R6.64+-0x8] ;  /* 0xfffff80606087981 */ /* 0x000ea8000c1e1900 */
[----:B------:R-:W3:Y:S04]  /*1300*/  LDG.E R18, [R6.64+-0x4] ;  /* 0xfffffc0606127981 */ /* 0x000ee8000c1e1900 */
[----:B------:R-:W4:Y:S04]  /*1310*/  LDG.E R20, [R6.64] ;  /* 0x0000000606147981 */ /* 0x000f28000c1e1900 */
[----:B------:R-:W5:Y:S04]  /*1320*/  LDG.E R22, [R6.64+0x4] ;  /* 0x0000040606167981 */ /* 0x000f68000c1e1900 */
[----:B------:R-:W2:Y:S04]  /*1330*/  LDG.E R17, [R4.64+-0x8] ;  /* 0xfffff80604117981 */ /* 0x000ea8000c1e1900 */
[----:B------:R-:W3:Y:S04]  /*1340*/  LDG.E R19, [R4.64+-0x4] ;  /* 0xfffffc0604137981 */ /* 0x000ee8000c1e1900 */
[----:B------:R-:W4:Y:S04]  /*1350*/  LDG.E R21, [R4.64] ;  /* 0x0000000604157981 */ /* 0x000f28000c1e1900 */
[----:B------:R-:W5:Y:S01]  /*1360*/  LDG.E R23, [R4.64+0x4] ;  /* 0x0000040604177981 */ /* 0x000f62000c1e1900 */
[----:B------:R-:W-:Y:S01]  /*1370*/  IADD3 R14, R14, 0x4, RZ ;  /* 0x000000040e0e7810 */ /* 0x000fe20007ffe0ff */
[----:B--2---:R-:W-:Y:S01]  /*1380*/  FADD.FTZ R8, -R8, R17 ;  /* 0x0000001108087221 */ /* 0x004fe20000010100 */
[----:B---3--:R-:W-:-:S03]  /*1390*/  FADD.FTZ R18, -R18, R19 ;  /* 0x0000001312127221 */ /* 0x008fc60000010100 */
[----:B------:R-:W-:Y:S01]  /*13a0*/  FMUL.FTZ R17, R8, 0.25 ;  /* 0x3e80000008117820 */ /* 0x000fe20000410000 */
[----:B----4-:R-:W-:Y:S01]  /*13b0*/  FADD.FTZ R20, -R20, R21 ;  /* 0x0000001514147221 */ /* 0x010fe20000010100 */
[----:B------:R-:W-:Y:S02]  /*13c0*/  FMUL.FTZ R19, R18, 0.25 ;  /* 0x3e80000012137820 */ /* 0x000fe40000410000 */
[----:B------:R-:W-:Y:S01]  /*13d0*/  FMUL.FTZ R17, R8, R17 ;  /* 0x0000001108117220 */ /* 0x000fe20000410000 */
[----:B-----5:R-:W-:Y:S01]  /*13e0*/  FADD.FTZ R22, -R22, R23 ;  /* 0x0000001716167221 */ /* 0x020fe20000010100 */
[----:B------:R-:W-:Y:S01]  /*13f0*/  FMUL.FTZ R7, R20, 0.25 ;  /* 0x3e80000014077820 */ /* 0x000fe20000410000 */
[----:B------:R-:W-:Y:S02]  /*1400*/  FMUL.FTZ R19, R18, R19 ;  /* 0x0000001312137220 */ /* 0x000fe40000410000 */
[----:B------:R0:W-:Y:S01]  /*1410*/  STL [R16+-0x8], R17 ;  /* 0xfffff81110007387 */ /* 0x0001e20000100800 */
[----:B------:R-:W-:Y:S01]  /*1420*/  FMUL.FTZ R21, R22, 0.25 ;  /* 0x3e80000016157820 */ /* 0x000fe20000410000 */
[----:B------:R-:W-:-:S02]  /*1430*/  FMUL.FTZ R7, R20, R7 ;  /* 0x0000000714077220 */ /* 0x000fc40000410000 */
[----:B------:R0:W-:Y:S01]  /*1440*/  STL [R16+-0x4], R19 ;  /* 0xfffffc1310007387 */ /* 0x0001e20000100800 */
[----:B------:R-:W-:-:S03]  /*1450*/  FMUL.FTZ R21, R22, R21 ;  /* 0x0000001516157220 */ /* 0x000fc60000410000 */
[----:B------:R0:W-:Y:S04]  /*1460*/  STL [R16], R7 ;  /* 0x0000000710007387 */ /* 0x0001e80000100800 */
[----:B------:R0:W-:Y:S02]  /*1470*/  STL [R16+0x4], R21 ;  /* 0x0000041510007387 */ /* 0x0001e40000100800 */
.L_x_400:
[----:B------:R-:W-:Y:S05]  /*1480*/  BSYNC B0 ;  /* 0x0000000000007941 */ /* 0x000fea0003800000 */
.L_x_399:
[----:B------:R-:W-:-:S04]  /*1490*/  IADD3 R12, R12, 0x1, RZ ;  /* 0x000000010c0c7810 */ /* 0x000fc80007ffe0ff */
[----:B------:R-:W-:-:S13]  /*14a0*/  ISETP.GE.AND P0, PT, R12, R15, PT ;  /* 0x0000000f0c00720c */ /* 0x000fda0003f06270 */
[----:B------:R-:W-:Y:S01]  /*14b0*/  @P0 CALL.REL.NOINC `(.L_x_398) ;  /* 0x0000001000000944 */ /* 0x000fe20003c00000 */
[----:B------:R-:W-:Y:S05]  /*14c0*/  BRA `(.L_x_408) ;  /* 0xffffefb000007947 */ /* 0x000fea000383ffff */
.L_x_398:
[----:B0-----:R-:W-:Y:S05]  /*14d0*/  BSYNC B1 ;  /* 0x0000000000017941 */ /* 0x001fea0003800000 */
.L_x_397:
[----:B------:R-:W-:Y:S01]  /*14e0*/  ISETP.GE.AND P0, PT, R14, 0x2, PT ;  /* 0x000000020e00780c */ /* 0x000fe20003f06270 */
[----:B------:R-:W-:-:S12]  /*14f0*/  BSSY B0, `(.L_x_409) ;  /* 0x0000015000007945 */ /* 0x000fd80003800000 */
[----:B------:R-:W-:Y:S05]  /*1500*/  @!P0 BRA `(.L_x_410) ;  /* 0x0000013000008947 */ /* 0x000fea0003800000 */
[----:B------:R-:W-:-:S04]  /*1510*/  MOV R0, 0x1 ;  /* 0x0000000100007802 */ /* 0x000fc80000000f00 */
.L_x_414:
[----:B0-----:R-:W-:-:S05]  /*1520*/  LEA R4, R0, R1, 0x2 ;  /* 0x0000000100047211 */ /* 0x001fca00078e10ff */
[----:B------:R0:W5:Y:S01]  /*1530*/  LDL R5, [R4] ;  /* 0x0000000004057983 */ /* 0x0001620000100800 */
[----:B------:R-:W-:Y:S01]  /*1540*/  MOV R6, R0 ;  /* 0x0000000000067202 */ /* 0x000fe20000000f00 */
[----:B------:R-:W-:Y:S01]  /*1550*/  BSSY B1, `(.L_x_411) ;  /* 0x000000c000017945 */ /* 0x000fe20003800000 */
[----:B------:R-:W-:-:S04]  /*1560*/  IADD3 R0, R0, 0x1, RZ ;  /* 0x0000000100007810 */ /* 0x000fc80007ffe0ff */
[----:B------:R-:W-:-:S02]  /*1570*/  ISETP.GE.AND P1, PT, R0, R14, PT ;  /* 0x0000000e0000720c */ /* 0x000fc40003f26270 */
.L_x_413:
[----:B0-----:R-:W-:-:S05]  /*1580*/  LEA R4, R6, R1, 0x2 ;  /* 0x0000000106047211 */ /* 0x001fca00078e10ff */
[----:B------:R-:W2:Y:S02]  /*1590*/  LDL R7, [R4+-0x4] ;  /* 0xfffffc0004077983 */ /* 0x000ea40000100800 */
[----:B--2--5:R-:W-:-:S13]  /*15a0*/  FSETP.GT.FTZ.AND P0, PT, R7, R5, PT ;  /* 0x000000050700720b */ /* 0x024fda0003f14000 */
[----:B------:R-:W-:Y:S05]  /*15b0*/  @!P0 BRA `(.L_x_412) ;  /* 0x0000005000008947 */ /* 0x000fea0003800000 */
[----:B------:R0:W-:Y:S01]  /*15c0*/  STL [R4], R7 ;  /* 0x0000000704007387 */ /* 0x0001e20000100800 */
[C---:B------:R-:W-:Y:S02]  /*15d0*/  ISETP.GT.AND P0, PT, R6.reuse, 0x1, PT ;  /* 0x000000010600780c */ /* 0x040fe40003f04270 */
[----:B------:R-:W-:-:S11]  /*15e0*/  IADD3 R6, R6, -0x1, RZ ;  /* 0xffffffff06067810 */ /* 0x000fd60007ffe0ff */
[----:B0-----:R-:W-:Y:S05]  /*15f0*/  @P0 BRA `(.L_x_413) ;  /* 0xffffff8000000947 */ /* 0x001fea000383ffff */
[----:B------:R-:W-:-:S02]  /*1600*/  IADD3 R4, R4, -0x4, RZ ;  /* 0xfffffffc04047810 */ /* 0x000fc40007ffe0ff */
.L_x_412:
[----:B------:R-:W-:Y:S05]  /*1610*/  BSYNC B1 ;  /* 0x0000000000017941 */ /* 0x000fea0003800000 */
.L_x_411:
[----:B------:R0:W-:Y:S01]  /*1620*/  STL [R4], R5 ;  /* 0x0000000504007387 */ /* 0x0001e20000100800 */
[----:B------:R-:W-:Y:S05]  /*1630*/  @!P1 BRA `(.L_x_414) ;  /* 0xfffffee000009947 */ /* 0x000fea000383ffff */
.L_x_410:
[----:B------:R-:W-:Y:S05]  /*1640*/  BSYNC B0 ;  /* 0x0000000000007941 */ /* 0x000fea0003800000 */
.L_x_409:
[----:B------:R-:W-:-:S04]  /*1650*/  LEA R14, R14, -R14, 0x3 ;  /* 0x8000000e0e0e7211 */ /* 0x000fc800078e18ff */
[----:B0-----:R-:W-:-:S04]  /*1660*/  SHF.R.S32.HI R5, RZ, 0x1f, R14 ;  /* 0x0000001fff057819 */ /* 0x001fc8000001140e */
[----:B------:R-:W-:-:S04]  /*1670*/  LEA.HI R5, R5, R14, RZ, 0x3 ;  /* 0x0000000e05057211 */ /* 0x000fc800078f18ff */
[----:B------:R-:W-:-:S04]  /*1680*/  SHF.R.S32.HI R0, RZ, 0x3, R5 ;  /* 0x00000003ff007819 */ /* 0x000fc80000011405 */
[----:B------:R-:W-:-:S05]  /*1690*/  LEA R0, R0, R1, 0x2 ;  /* 0x0000000100007211 */ /* 0x000fca00078e10ff */
[----:B------:R-:W2:Y:S04]  /*16a0*/  LDL R5, [R0] ;  /* 0x0000000000057983 */ /* 0x000ea80000100800 */
[----:B--2---:R-:W-:Y:S01]  /*16b0*/  STG.E [R2.64], R5 ;  /* 0x0000000502007986 */ /* 0x004fe2000c101906 */
[----:B------:R-:W-:Y:S05]  /*16c0*/  EXIT ;  /* 0x000000000000794d */ /* 0x000fea0003800000 */
.L_x_396:
[----:B------:R-:W2:Y:S04]  /*16d0*/  LDG.E R4, [R4.64] ;  /* 0x0000000604047981 */ /* 0x000ea8000c1e1900 */
[----:B------:R-:W2:Y:S02]  /*16e0*/  LDG.E R7, [R6.64] ;  /* 0x0000000606077981 */ /* 0x000ea4000c1e1900 */
[----:B--2---:R-:W-:-:S04]  /*16f0*/  FADD.FTZ R0, R4, -R7 ;  /* 0x8000000704007221 */ /* 0x004fc80000010000 */
[----:B------:R-:W-:-:S04]  /*1700*/  FMUL.FTZ R9, R0, 0.25 ;  /* 0x3e80000000097820 */ /* 0x000fc80000410000 */
[----:B------:R-:W-:-:S05]  /*1710*/  FMUL.FTZ R9, R0, R9 ;  /* 0x0000000900097220 */ /* 0x000fca0000410000 */
[----:B------:R-:W-:Y:S01]  /*1720*/  STG.E [R2.64], R9 ;  /* 0x0000000902007986 */ /* 0x000fe2000c101906 */
[----:B------:R-:W-:Y:S05]  /*1730*/  EXIT ;  /* 0x000000000000794d */ /* 0x000fea0003800000 */
.L_x_415:
        /* <DEDUP_REMOVED lines=12> */
.L_x_456:


//--------------------- .text.kernel_cuda_filter_detect_outliers --------------------------
	.section	.text.kernel_cuda_filter_detect_outliers,"ax",@progbits
	.sectioninfo	@"SHI_REGISTERS=32"
	.align	128
        .global         kernel_cuda_filter_detect_outliers
        .type           kernel_cuda_filter_detect_outliers,@function
        .size           kernel_cuda_filter_detect_outliers,(.L_x_457 - kernel_cuda_filter_detect_outliers)
        .other          kernel_cuda_filter_detect_outliers,@"STO_CUDA_ENTRY STV_DEFAULT"
kernel_cuda_filter_detect_outliers:
.text.kernel_cuda_filter_detect_outliers:
[----:B------:R-:W-:-:S04]  /*0000*/  IMAD.MOV.U32 R1, RZ, RZ, c[0x0][0x28] ;  /* 0x00000a00ff017624 */ /* 0x000fc800078e00ff */
        /* <DEDUP_REMOVED lines=12> */
[C---:B------:R-:W-:Y:S01]  /*00d0*/  IADD3 R0, R12.reuse, -0x2, RZ ;  /* 0xfffffffe0c007810 */ /* 0x040fe20007ffe0ff */
[----:B------:R-:W-:Y:S01]  /*00e0*/  ULDC UR4, c[0x0][0x180] ;  /* 0x0000600000047ab9 */ /* 0x000fe20000000800 */
[----:B------:R-:W-:Y:S01]  /*00f0*/  IADD3 R14, R12, 0x3, RZ ;  /* 0x000000030c0e7810 */ /* 0x000fe20007ffe0ff */
[----:B------:R-:W-:Y:S01]  /*0100*/  UIADD3 UR4, -UR4, 0x3, URZ ;  /* 0x0000000304047890 */ /* 0x000fe2000fffe13f */
[----:B------:R-:W-:Y:S01]  /*0110*/  IMNMX R15, R0, c[0x0][0x184], !PT ;  /* 0x00006100000f7a17 */ /* 0x000fe20007800200 */
[----:B------:R-:W-:Y:S01]  /*0120*/  ULDC UR5, c[0x0][0x188] ;  /* 0x0000620000057ab9 */ /* 0x000fe20000000800 */
[----:B------:R-:W-:Y:S01]  /*0130*/  IMNMX R14, R14, c[0x0][0x18c], PT ;  /* 0x000063000e0e7a17 */ /* 0x000fe20003800200 */
[----:B------:R-:W-:Y:S01]  /*0140*/  UIADD3 UR4, UR4, UR5, URZ ;  /* 0x0000000504047290 */ /* 0x000fe2000fffe03f */
[----:B------:R-:W-:Y:S01]  /*0150*/  BSSY B1, `(.L_x_416) ;  /* 0x0000076000017945 */ /* 0x000fe20003800000 */
[----:B------:R-:W-:Y:S01]  /*0160*/  ULDC.64 UR6, c[0x0][0x118] ;  /* 0x0000460000067ab9 */ /* 0x000fe20000000a00 */
[----:B------:R-:W-:Y:S01]  /*0170*/  ISETP.GE.AND P0, PT, R15, R14, PT ;  /* 0x0000000e0f00720c */ /* 0x000fe20003f06270 */
[----:B------:R-:W-:Y:S01]  /*0180*/  ULOP3.LUT UR4, UR4, 0xfffffffc, URZ, 0xc0, !UPT ;  /* 0xfffffffc04047892 */ /* 0x000fe2000f8ec03f */
[----:B------:R-:W-:Y:S01]  /*0190*/  MOV R16, RZ ;  /* 0x000000ff00107202 */ /* 0x000fe20000000f00 */
[----:B------:R-:W-:-:S10]  /*01a0*/  IMAD.MOV.U32 R9, RZ, RZ, RZ ;  /* 0x000000ffff097224 */ /* 0x000fd400078e00ff */
[----:B------:R-:W-:Y:S05]  /*01b0*/  @P0 BRA `(.L_x_417) ;  /* 0x000006f000000947 */ /* 0x000fea0003800000 */
[----:B------:R-:W-:Y:S01]  /*01c0*/  IADD3 R17, R13, 0x3, RZ ;  /* 0x000000030d117810 */ /* 0x000fe20007ffe0ff */
[----:B------:R-:W-:Y:S01]  /*01d0*/  IMAD.MOV.U32 R9, RZ, RZ, RZ ;  /* 0x000000ffff097224 */ /* 0x000fe200078e00ff */
[----:B------:R-:W-:Y:S02]  /*01e0*/  MOV R16, RZ ;  /* 0x000000ff00107202 */ /* 0x000fe40000000f00 */
[----:B------:R-:W-:-:S02]  /*01f0*/  IMNMX R17, R17, c[0x0][0x188], PT ;  /* 0x0000620011117a17 */ /* 0x000fc40003800200 */
.L_x_429:
[----:B------:R-:W-:Y:S01]  /*0200*/  IADD3 R0, R13, -0x2, RZ ;  /* 0xfffffffe0d007810 */ /* 0x000fe20007ffe0ff */
[----:B------:R-:W-:Y:S03]  /*0210*/  BSSY B0, `(.L_x_418) ;  /* 0x0000066000007945 */ /* 0x000fe60003800000 */
[----:B------:R-:W-:-:S04]  /*0220*/  IMNMX R18, R0, c[0x0][0x180], !PT ;  /* 0x0000600000127a17 */ /* 0x000fc80007800200 */
[----:B------:R-:W-:-:S13]  /*0230*/  ISETP.GE.AND P0, PT, R18, R17, PT ;  /* 0x000000111200720c */ /* 0x000fda0003f06270 */
[----:B------:R-:W-:Y:S05]  /*0240*/  @P0 BRA `(.L_x_419) ;  /* 0x0000062000000947 */ /* 0x000fea0003800000 */
[----:B------:R-:W-:-:S05]  /*0250*/  IADD3 R19, R15, -c[0x0][0x184], RZ ;  /* 0x800061000f137a10 */ /* 0x000fca0007ffe0ff */
[----:B------:R-:W-:-:S05]  /*0260*/  IMAD R19, R19, UR4, RZ ;  /* 0x0000000413137c24 */ /* 0x000fca000f8e02ff */
.L_x_428:
[----:B------:R-:W-:Y:S01]  /*0270*/  IADD3 R0, R19, -c[0x0][0x180], R18 ;  /* 0x8000600013007a10 */ /* 0x000fe20007ffe012 */
[----:B------:R-:W-:Y:S01]  /*0280*/  IMAD.MOV.U32 R7, RZ, RZ, c[0x0][0x190] ;  /* 0x00006400ff077624 */ /* 0x000fe200078e00ff */
[----:B------:R-:W-:-:S04]  /*0290*/  MOV R3, 0x4 ;  /* 0x0000000400037802 */ /* 0x000fc80000000f00 */
[----:B------:R-:W-:Y:S01]  /*02a0*/  LEA R2, R7, R0, 0x1 ;  /* 0x0000000007027211 */ /* 0x000fe200078e08ff */
[----:B------:R-:W-:-:S05]  /*02b0*/  IMAD.WIDE R4, R0, R3, c[0x0][0x160] ;  /* 0x0000580000047625 */ /* 0x000fca00078e0203 */
[----:B------:R-:W2:Y:S01]  /*02c0*/  LDG.E R0, [R4.64] ;  /* 0x0000000604007981 */ /* 0x000ea2000c1e1900 */
[----:B------:R-:W-:-:S04]  /*02d0*/  IMAD.WIDE R6, R3, c[0x0][0x190], R4 ;  /* 0x0000640003067a25 */ /* 0x000fc800078e0204 */
[----:B------:R-:W-:Y:S01]  /*02e0*/  IMAD.WIDE R2, R2, R3, c[0x0][0x160] ;  /* 0x0000580002027625 */ /* 0x000fe200078e0203 */
[----:B------:R-:W3:Y:S04]  /*02f0*/  LDG.E R20, [R6.64] ;  /* 0x0000000606147981 */ /* 0x000ee8000c1e1900 */
[----:B------:R-:W4:Y:S01]  /*0300*/  LDG.E R22, [R2.64] ;  /* 0x0000000602167981 */ /* 0x000f22000c1e1900 */
[----:B------:R-:W-:Y:S01]  /*0310*/  ISETP.GE.AND P0, PT, R16, 0x1, PT ;  /* 0x000000011000780c */ /* 0x000fe20003f06270 */
[----:B------:R-:W-:Y:S01]  /*0320*/  BSSY B2, `(.L_x_420) ;  /* 0x0000012000027945 */ /* 0x000fe20003800000 */
[----:B--2---:R-:W-:Y:S02]  /*0330*/  FMNMX.FTZ R0, RZ, R0, !PT ;  /* 0x00000000ff007209 */ /* 0x004fe40007810000 */
[----:B---3--:R-:W-:-:S02]  /*0340*/  FMNMX.FTZ R21, RZ, R20, !PT ;  /* 0x00000014ff157209 */ /* 0x008fc40007810000 */
[----:B----4-:R-:W-:-:S03]  /*0350*/  FMNMX.FTZ R22, RZ, R22, !PT ;  /* 0x00000016ff167209 */ /* 0x010fc60007810000 */
[----:B------:R-:W-:-:S04]  /*0360*/  FADD.FTZ R21, R0, R21 ;  /* 0x0000001500157221 */ /* 0x000fc80000010000 */
[----:B------:R-:W-:Y:S01]  /*0370*/  FADD.FTZ R20, R22, R21 ;  /* 0x0000001516147221 */ /* 0x000fe20000010000 */
[----:B------:R-:W-:-:S03]  /*0380*/  IMAD.MOV.U32 R21, RZ, RZ, RZ ;  /* 0x000000ffff157224 */ /* 0x000fc600078e00ff */
[----:B------:R-:W-:Y:S01]  /*0390*/  FMUL.FTZ R20, R20, 0.3333333432674407959 ;  /* 0x3eaaaaab14147820 */ /* 0x000fe20000410000 */
[----:B------:R-:W-:Y:S05]  /*03a0*/  @!P0 BRA `(.L_x_421) ;  /* 0x0000009000008947 */ /* 0x000fea0003800000 */
[----:B------:R-:W-:Y:S01]  /*03b0*/  MOV R21, RZ ;  /* 0x000000ff00157202 */ /* 0x000fe20000000f00 */
[----:B------:R-:W-:-:S05]  /*03c0*/  IMAD.MOV.U32 R0, RZ, RZ, R1 ;  /* 0x000000ffff007224 */ /* 0x000fca00078e0001 */
.L_x_422:
[----:B------:R-:W2:Y:S02]  /*03d0*/  LDL R23, [R0] ;  /* 0x0000000000177983 */ /* 0x000ea40000100800 */
[----:B--2---:R-:W-:-:S13]  /*03e0*/  FSETP.GT.FTZ.AND P0, PT, R23, R20, PT ;  /* 0x000000141700720b */ /* 0x004fda0003f14000 */
[----:B------:R-:W-:Y:S05]  /*03f0*/  @P0 BRA `(.L_x_421) ;  /* 0x0000004000000947 */ /* 0x000fea0003800000 */
[----:B------:R-:W-:Y:S02]  /*0400*/  IADD3 R21, R21, 0x1, RZ ;  /* 0x0000000115157810 */ /* 0x000fe40007ffe0ff */
[----:B------:R-:W-:Y:S02]  /*0410*/  IADD3 R0, R0, 0x4, RZ ;  /* 0x0000000400007810 */ /* 0x000fe40007ffe0ff */
[----:B------:R-:W-:-:S13]  /*0420*/  ISETP.GE.AND P0, PT, R21, R16, PT ;  /* 0x000000101500720c */ /* 0x000fda0003f06270 */
[----:B------:R-:W-:Y:S05]  /*0430*/  @!P0 BRA `(.L_x_422) ;  /* 0xffffff9000008947 */ /* 0x000fea000383ffff */
.L_x_421:
[----:B------:R-:W-:Y:S05]  /*0440*/  BSYNC B2 ;  /* 0x0000000000027941 */ /* 0x000fea0003800000 */
.L_x_420:
[----:B------:R-:W-:Y:S01]  /*0450*/  ISETP.GT.AND P0, PT, R16, R21, PT ;  /* 0x000000151000720c */ /* 0x000fe20003f04270 */
[----:B------:R-:W-:-:S12]  /*0460*/  BSSY B2, `(.L_x_423) ;  /* 0x0000026000027945 */ /* 0x000fd80003800000 */
[----:B------:R-:W-:Y:S05]  /*0470*/  @!P0 BRA `(.L_x_424) ;  /* 0x0000024000008947 */ /* 0x000fea0003800000 */
[----:B------:R-:W-:Y:S01]  /*0480*/  IADD3 R0, -R21, R16, RZ ;  /* 0x0000001015007210 */ /* 0x000fe20007ffe1ff */
[----:B------:R-:W-:Y:S03]  /*0490*/  BSSY B3, `(.L_x_425) ;  /* 0x0000013000037945 */ /* 0x000fe60003800000 */
[----:B------:R-:W-:Y:S01]  /*04a0*/  LOP3.LUT R24, R0, 0x3, RZ, 0xc0, !PT ;  /* 0x0000000300187812 */ /* 0x000fe200078ec0ff */
[----:B------:R-:W-:-:S03]  /*04b0*/  IMAD.MOV.U32 R0, RZ, RZ, R16 ;  /* 0x000000ffff007224 */ /* 0x000fc600078e0010 */
[----:B------:R-:W-:-:S13]  /*04c0*/  ISETP.NE.AND P0, PT, R24, RZ, PT ;  /* 0x000000ff1800720c */ /* 0x000fda0003f05270 */
[----:B------:R-:W-:Y:S05]  /*04d0*/  @!P0 BRA `(.L_x_426) ;  /* 0x000000e000008947 */ /* 0x000fea0003800000 */
[----:B------:R-:W-:-:S05]  /*04e0*/  LEA R22, R16, R1, 0x2 ;  /* 0x0000000110167211 */ /* 0x000fca00078e10ff */
[----:B------:R-:W2:Y:S01]  /*04f0*/  LDL R23, [R22+-0x4] ;  /* 0xfffffc0016177983 */ /* 0x000ea20000100800 */
[----:B------:R-:W-:Y:S02]  /*0500*/  ISETP.NE.AND P0, PT, R24, 0x1, PT ;  /* 0x000000011800780c */ /* 0x000fe40003f05270 */
[----:B------:R-:W-:Y:S01]  /*0510*/  IADD3 R0, R16, -0x1, RZ ;  /* 0xffffffff10007810 */ /* 0x000fe20007ffe0ff */
[----:B--2---:R0:W-:Y:S10]  /*0520*/  STL [R22], R23 ;  /* 0x0000001716007387 */ /* 0x0041f40000100800 */
[----:B------:R-:W-:Y:S05]  /*0530*/  @!P0 BRA `(.L_x_426) ;  /* 0x0000008000008947 */ /* 0x000fea0003800000 */
[----:B0-----:R-:W2:Y:S01]  /*0540*/  LDL R23, [R22+-0x8] ;  /* 0xfffff80016177983 */ /* 0x001ea20000100800 */
[----:B------:R-:W-:-:S02]  /*0550*/  ISETP.NE.AND P0, PT, R24, 0x2, PT ;  /* 0x000000021800780c */ /* 0x000fc40003f05270 */
[----:B------:R-:W-:Y:S01]  /*0560*/  IADD3 R0, R16, -0x2, RZ ;  /* 0xfffffffe10007810 */ /* 0x000fe20007ffe0ff */
[----:B--2---:R0:W-:Y:S10]  /*0570*/  STL [R22+-0x4], R23 ;  /* 0xfffffc1716007387 */ /* 0x0041f40000100800 */
[----:B------:R-:W-:Y:S05]  /*0580*/  @!P0 BRA `(.L_x_426) ;  /* 0x0000003000008947 */ /* 0x000fea0003800000 */
[----:B0-----:R-:W2:Y:S01]  /*0590*/  LDL R23, [R22+-0xc] ;  /* 0xfffff40016177983 */ /* 0x001ea20000100800 */
[----:B------:R-:W-:-:S03]  /*05a0*/  IADD3 R0, R16, -0x3, RZ ;  /* 0xfffffffd10007810 */ /* 0x000fc60007ffe0ff */
[----:B--2---:R0:W-:Y:S04]  /*05b0*/  STL [R22+-0x8], R23 ;  /* 0xfffff81716007387 */ /* 0x0041e80000100800 */
.L_x_426:
[----:B------:R-:W-:Y:S05]  /*05c0*/  BSYNC B3 ;  /* 0x0000000000037941 */ /* 0x000fea0003800000 */
.L_x_425:
[----:B0-----:R-:W-:-:S04]  /*05d0*/  IADD3 R22, -R21, -0x1, R16 ;  /* 0xffffffff15167810 */ /* 0x001fc80007ffe110 */
[----:B------:R-:W-:-:S13]  /*05e0*/  ISETP.GE.U32.AND P0, PT, R22, 0x3, PT ;  /* 0x000000031600780c */ /* 0x000fda0003f06070 */
[----:B------:R-:W-:Y:S05]  /*05f0*/  @!P0 BRA `(.L_x_424) ;  /* 0x000000c000008947 */ /* 0x000fea0003800000 */
.L_x_427:
[----:B0-----:R-:W-:-:S05]  /*0600*/  IMAD R22, R0, 0x4, R1 ;  /* 0x0000000400167824 */ /* 0x001fca00078e0201 */
[----:B------:R-:W2:Y:S04]  /*0610*/  LDL R23, [R22+-0x4] ;  /* 0xfffffc0016177983 */ /* 0x000ea80000100800 */
[----:B------:R-:W3:Y:S04]  /*0620*/  LDL R25, [R22+-0x8] ;  /* 0xfffff80016197983 */ /* 0x000ee80000100800 */
[----:B------:R-:W4:Y:S04]  /*0630*/  LDL R27, [R22+-0xc] ;  /* 0xfffff400161b7983 */ /* 0x000f280000100800 */
[----:B------:R-:W5:Y:S01]  /*0640*/  LDL R29, [R22+-0x10] ;  /* 0xfffff000161d7983 */ /* 0x000f620000100800 */
[----:B------:R-:W-:-:S04]  /*0650*/  IADD3 R0, R0, -0x4, RZ ;  /* 0xfffffffc00007810 */ /* 0x000fc80007ffe0ff */
[----:B------:R-:W-:Y:S01]  /*0660*/  ISETP.GT.AND P0, PT, R0, R21, PT ;  /* 0x000000150000720c */ /* 0x000fe20003f04270 */
[----:B--2---:R0:W-:Y:S04]  /*0670*/  STL [R22], R23 ;  /* 0x0000001716007387 */ /* 0x0041e80000100800 */
[----:B---3--:R0:W-:Y:S04]  /*0680*/  STL [R22+-0x4], R25 ;  /* 0xfffffc1916007387 */ /* 0x0081e80000100800 */
[----:B----4-:R0:W-:Y:S04]  /*0690*/  STL [R22+-0x8], R27 ;  /* 0xfffff81b16007387 */ /* 0x0101e80000100800 */
[----:B-----5:R0:W-:Y:S01]  /*06a0*/  STL [R22+-0xc], R29 ;  /* 0xfffff41d16007387 */ /* 0x0201e20000100800 */
[----:B------:R-:W-:Y:S05]  /*06b0*/  @P0 BRA `(.L_x_427) ;  /* 0xffffff4000000947 */ /* 0x000fea000383ffff */
.L_x_424:
[----:B------:R-:W-:Y:S05]  /*06c0*/  BSYNC B2 ;  /* 0x0000000000027941 */ /* 0x000fea0003800000 */
.L_x_423:
[----:B0-----:R-:W-:-:S05]  /*06d0*/  MOV R23, c[0x0][0x190] ;  /* 0x0000640000177a02 */ /* 0x001fca0000000f00 */
[----:B------:R-:W-:-:S04]  /*06e0*/  IMAD R23, R23, 0x3, RZ ;  /* 0x0000000317177824 */ /* 0x000fc800078e02ff */
[----:B------:R-:W-:-:S04]  /*06f0*/  IMAD.WIDE R6, R23, 0x4, R6 ;  /* 0x0000000417067825 */ /* 0x000fc800078e0206 */
[C---:B------:R-:W-:Y:S02]  /*0700*/  IMAD.WIDE R4, R23.reuse, 0x4, R4 ;  /* 0x0000000417047825 */ /* 0x040fe400078e0204 */
[----:B------:R-:W2:Y:S02]  /*0710*/  LDG.E R6, [R6.64] ;  /* 0x0000000606067981 */ /* 0x000ea4000c1e1900 */
[----:B------:R-:W-:Y:S02]  /*0720*/  IMAD.WIDE R2, R23, 0x4, R2 ;  /* 0x0000000417027825 */ /* 0x000fe400078e0202 */
[----:B------:R-:W2:Y:S04]  /*0730*/  LDG.E R5, [R4.64] ;  /* 0x0000000604057981 */ /* 0x000ea8000c1e1900 */
[----:B------:R-:W3:Y:S01]  /*0740*/  LDG.E R3, [R2.64] ;  /* 0x0000000602037981 */ /* 0x000ee2000c1e1900 */
[----:B------:R-:W-:Y:S01]  /*0750*/  ISETP.NE.AND P0, PT, R18, R13, PT ;  /* 0x0000000d1200720c */ /* 0x000fe20003f05270 */
[----:B------:R-:W-:-:S03]  /*0760*/  IMAD R21, R21, 0x4, R1 ;  /* 0x0000000415157824 */ /* 0x000fc600078e0201 */
[----:B------:R-:W-:Y:S02]  /*0770*/  ISETP.EQ.AND P0, PT, R15, R12, !P0 ;  /* 0x0000000c0f00720c */ /* 0x000fe40004702270 */
[----:B------:R0:W-:Y:S01]  /*0780*/  STL [R21], R20 ;  /* 0x0000001415007387 */ /* 0x0001e20000100800 */
[----:B------:R-:W-:-:S04]  /*0790*/  IADD3 R18, R18, 0x1, RZ ;  /* 0x0000000112127810 */ /* 0x000fc80007ffe0ff */
[----:B------:R-:W-:Y:S02]  /*07a0*/  ISETP.GE.AND P3, PT, R18, R17, PT ;  /* 0x000000111200720c */ /* 0x000fe40003f66270 */
[----:B------:R-:W-:Y:S01]  /*07b0*/  IADD3 R16, R16, 0x1, RZ ;  /* 0x0000000110107810 */ /* 0x000fe20007ffe0ff */
[----:B--2---:R-:W-:-:S04]  /*07c0*/  FADD.FTZ R0, R6, R5 ;  /* 0x0000000506007221 */ /* 0x004fc80000010000 */
[----:B---3--:R-:W-:Y:S01]  /*07d0*/  FADD.FTZ R0, R0, R3 ;  /* 0x0000000300007221 */ /* 0x008fe20000010000 */
[----:B------:R-:W-:-:S03]  /*07e0*/  @P0 FSETP.GEU.FTZ.AND P2, PT, R3, RZ, PT ;  /* 0x000000ff0300020b */ /* 0x000fc60003f5e000 */
[----:B------:R-:W-:Y:S01]  /*07f0*/  FMUL.FTZ R22, R0, 0.3333333432674407959 ;  /* 0x3eaaaaab00167820 */ /* 0x000fe20000410000 */
[----:B------:R-:W-:-:S04]  /*0800*/  @P0 FSETP.GEU.FTZ.AND P1, PT, R6, RZ, PT ;  /* 0x000000ff0600020b */ /* 0x000fc80003f3e000 */
[----:B------:R-:W-:Y:S02]  /*0810*/  @P0 FSEL R0, R22, -1, P2 ;  /* 0xbf80000016000808 */ /* 0x000fe40001000000 */
[----:B------:R-:W-:Y:S02]  /*0820*/  @P0 FSETP.GEU.FTZ.AND P2, PT, R5, RZ, PT ;  /* 0x000000ff0500020b */ /* 0x000fe40003f5e000 */
[----:B------:R-:W-:Y:S02]  /*0830*/  @P0 FSEL R0, R0, -1, P1 ;  /* 0xbf80000000000808 */ /* 0x000fe40000800000 */
[----:B------:R-:W-:Y:S02]  /*0840*/  @!P0 FMNMX.FTZ R9, R9, R22, !PT ;  /* 0x0000001609098209 */ /* 0x000fe40007810000 */
[----:B------:R-:W-:Y:S01]  /*0850*/  @P0 FSEL R8, R0, -1, P2 ;  /* 0xbf80000000080808 */ /* 0x000fe20001000000 */
[----:B0-----:R-:W-:Y:S05]  /*0860*/  @!P3 BRA `(.L_x_428) ;  /* 0xfffffa000000b947 */ /* 0x001fea000383ffff */
.L_x_419:
[----:B------:R-:W-:Y:S05]  /*0870*/  BSYNC B0 ;  /* 0x0000000000007941 */ /* 0x000fea0003800000 */
.L_x_418:
[----:B------:R-:W-:-:S04]  /*0880*/  IADD3 R15, R15, 0x1, RZ ;  /* 0x000000010f0f7810 */ /* 0x000fc80007ffe0ff */
[----:B------:R-:W-:-:S13]  /*0890*/  ISETP.GE.AND P0, PT, R15, R14, PT ;  /* 0x0000000e0f00720c */ /* 0x000fda0003f06270 */
[----:B------:R-:W-:Y:S05]  /*08a0*/  @!P0 BRA `(.L_x_429) ;  /* 0xfffff95000008947 */ /* 0x000fea000383ffff */
.L_x_417:
[----:B------:R-:W-:Y:S05]  /*08b0*/  BSYNC B1 ;  /* 0x0000000000017941 */ /* 0x000fea0003800000 */
.L_x_416:
[----:B------:R-:W-:Y:S01]  /*08c0*/  I2FP.F32.S32 R16, R16 ;  /* 0x0000001000107245 */ /* 0x000fe20000201400 */
[----:B------:R-:W-:Y:S01]  /*08d0*/  IMAD R11, R10, UR4, R11 ;  /* 0x000000040a0b7c24 */ /* 0x000fe2000f8e020b */
[----:B------:R-:W-:Y:S01]  /*08e0*/  MOV R0, 0x4 ;  /* 0x0000000400007802 */ /* 0x000fe20000000f00 */
[----:B------:R-:W-:Y:S01]  /*08f0*/  IMAD.MOV.U32 R2, RZ, RZ, c[0x0][0x190] ;  /* 0x00006400ff027624 */ /* 0x000fe200078e00ff */
[----:B------:R-:W-:Y:S01]  /*0900*/  MOV R4, c[0x0][0x190] ;  /* 0x0000640000047a02 */ /* 0x000fe20000000f00 */
[----:B------:R-:W-:Y:S02]  /*0910*/  FMUL.FTZ R16, R16, 0.75 ;  /* 0x3f40000010107820 */ /* 0x000fe40000410000 */
[----:B------:R-:W-:-:S04]  /*0920*/  IMAD.WIDE R12, R11, R0, c[0x0][0x160] ;  /* 0x000058000b0c7625 */ /* 0x000fc800078e0200 */
[----:B------:R-:W0:Y:S01]  /*0930*/  F2I.FTZ.TRUNC.NTZ R16, R16 ;  /* 0x0000001000107305 */ /* 0x000e22000021f100 */
[----:B------:R-:W-:Y:S02]  /*0940*/  IMAD R3, R4, 0x2, R11 ;  /* 0x0000000204037824 */ /* 0x000fe400078e020b */
[C---:B------:R-:W-:Y:S02]  /*0950*/  IMAD.WIDE R4, R2.reuse, 0x4, R12 ;  /* 0x0000000402047825 */ /* 0x040fe400078e020c */
[----:B------:R-:W2:Y:S02]  /*0960*/  LDG.E R12, [R12.64] ;  /* 0x000000060c0c7981 */ /* 0x000ea4000c1e1900 */
[----:B------:R-:W-:Y:S02]  /*0970*/  IMAD.WIDE R14, R3, R0, c[0x0][0x160] ;  /* 0x00005800030e7625 */ /* 0x000fe400078e0200 */
[----:B------:R-:W3:Y:S04]  /*0980*/  LDG.E R10, [R4.64] ;  /* 0x00000006040a7981 */ /* 0x000ee8000c1e1900 */
[----:B------:R2:W4:Y:S01]  /*0990*/  LDG.E R15, [R14.64] ;  /* 0x000000060e0f7981 */ /* 0x000522000c1e1900 */
[C---:B------:R-:W-:Y:S01]  /*09a0*/  SHF.L.U32 R19, R2.reuse, 0x3, RZ ;  /* 0x0000000302137819 */ /* 0x040fe200000006ff */
[----:B------:R-:W-:-:S02]  /*09b0*/  IMAD R17, R2, 0x3, RZ ;  /* 0x0000000302117824 */ /* 0x000fc400078e02ff */
[----:B0-----:R-:W-:Y:S01]  /*09c0*/  IMAD R20, R16, 0x4, R1 ;  /* 0x0000000410147824 */ /* 0x001fe200078e0201 */
[----:B------:R-:W-:Y:S02]  /*09d0*/  IADD3 R6, P0, R4, R19, RZ ;  /* 0x0000001304067210 */ /* 0x000fe40007f1e0ff */
[----:B------:R-:W-:-:S03]  /*09e0*/  SHF.R.S32.HI R21, RZ, 0x1f, R19 ;  /* 0x0000001fff157819 */ /* 0x000fc60000011413 */
[----:B------:R-:W5:Y:S01]  /*09f0*/  LDL R20, [R20] ;  /* 0x0000000014147983 */ /* 0x000f620000100800 */
[----:B------:R-:W-:Y:S01]  /*0a00*/  IADD3 R18, P1, R19, R6, RZ ;  /* 0x0000000613127210 */ /* 0x000fe20007f3e0ff */
[----:B------:R-:W-:Y:S01]  /*0a10*/  IMAD.WIDE R16, R17, 0x4, R4 ;  /* 0x0000000411107825 */ /* 0x000fe200078e0204 */
[----:B------:R-:W-:-:S05]  /*0a20*/  IADD3.X R7, R5, R21, RZ, P0, !PT ;  /* 0x0000001505077210 */ /* 0x000fca00007fe4ff */
[----:B------:R-:W-:Y:S01]  /*0a30*/  IMAD.X R19, R21, 0x1, R7, P1 ;  /* 0x0000000115137824 */ /* 0x000fe200008e0607 */
[----:B------:R-:W5:Y:S04]  /*0a40*/  LDG.E R16, [R16.64] ;  /* 0x0000000610107981 */ /* 0x000f68000c1e1900 */
[----:B------:R-:W5:Y:S04]  /*0a50*/  LDG.E R6, [R6.64] ;  /* 0x0000000606067981 */ /* 0x000f68000c1e1900 */
[----:B------:R-:W5:Y:S01]  /*0a60*/  LDG.E R18, [R18.64] ;  /* 0x0000000612127981 */ /* 0x000f62000c1e1900 */
[----:B------:R-:W-:Y:S01]  /*0a70*/  BSSY B0, `(.L_x_430) ;  /* 0x0000032000007945 */ /* 0x000fe20003800000 */
[----:B--2---:R-:W-:-:S02]  /*0a80*/  FMNMX.FTZ R14, RZ, R12, !PT ;  /* 0x0000000cff0e7209 */ /* 0x004fc40007810000 */
[----:B---3--:R-:W-:Y:S02]  /*0a90*/  FMNMX.FTZ R13, RZ, R10, !PT ;  /* 0x0000000aff0d7209 */ /* 0x008fe40007810000 */
[----:B----4-:R-:W-:-:S03]  /*0aa0*/  FMNMX.FTZ R12, RZ, R15, !PT ;  /* 0x0000000fff0c7209 */ /* 0x010fc60007810000 */
[----:B------:R-:W-:Y:S01]  /*0ab0*/  FADD.FTZ R5, R14, R13 ;  /* 0x0000000d0e057221 */ /* 0x000fe20000010000 */
[----:B------:R-:W-:-:S03]  /*0ac0*/  MOV R15, 0x40000000 ;  /* 0x40000000000f7802 */ /* 0x000fc60000000f00 */
[----:B------:R-:W-:Y:S02]  /*0ad0*/  FADD.FTZ R5, R12, R5 ;  /* 0x000000050c057221 */ /* 0x000fe40000010000 */
[----:B-----5:R-:W-:Y:S02]  /*0ae0*/  FFMA.FTZ R20, R20, R15, -9.9999997473787516356e-06 ;  /* 0xb727c5ac14147423 */ /* 0x020fe4000001000f */
[----:B------:R-:W-:-:S05]  /*0af0*/  FMUL.FTZ R15, R5, 0.3333333432674407959 ;  /* 0x3eaaaaab050f7820 */ /* 0x000fca0000410000 */
[----:B------:R-:W-:Y:S02]  /*0b00*/  FSETP.GT.FTZ.AND P0, PT, R15, R20, PT ;  /* 0x000000140f00720b */ /* 0x000fe40003f14000 */
[----:B------:R-:W-:Y:S02]  /*0b10*/  FMNMX.FTZ R5, RZ, R16, !PT ;  /* 0x00000010ff057209 */ /* 0x000fe40007810000 */
[----:B------:R-:W-:Y:S02]  /*0b20*/  FMNMX.FTZ R10, RZ, R6, !PT ;  /* 0x00000006ff0a7209 */ /* 0x000fe40007810000 */
[----:B------:R-:W-:-:S07]  /*0b30*/  FMNMX.FTZ R4, RZ, R18, !PT ;  /* 0x00000012ff047209 */ /* 0x000fce0007810000 */
[----:B------:R-:W-:Y:S05]  /*0b40*/  @!P0 BRA `(.L_x_431) ;  /* 0x0000024000008947 */ /* 0x000fea0003800000 */
[----:B------:R-:W-:Y:S01]  /*0b50*/  FADD.FTZ R9, R9, 9.9999997473787516356e-05 ;  /* 0x38d1b71709097421 */ /* 0x000fe20000010000 */
[----:B------:R-:W-:-:S03]  /*0b60*/  FSETP.GEU.FTZ.AND P1, PT, R8, RZ, PT ;  /* 0x000000ff0800720b */ /* 0x000fc60003f3e000 */
[----:B------:R-:W-:-:S04]  /*0b70*/  FADD.FTZ R16, R9, 9.9999997473787516356e-06 ;  /* 0x3727c5ac09107421 */ /* 0x000fc80000010000 */
[----:B------:R-:W-:-:S05]  /*0b80*/  FMUL.FTZ R7, R16, 9 ;  /* 0x4110000010077820 */ /* 0x000fca0000410000 */
[----:B------:R-:W-:Y:S01]  /*0b90*/  FSETP.GT.FTZ.AND P0, PT, R8, R7, PT ;  /* 0x000000070800720b */ /* 0x000fe20003f14000 */
[----:B------:R-:W-:-:S03]  /*0ba0*/  IMAD.WIDE R6, R11, R0, c[0x0][0x170] ;  /* 0x00005c000b067625 */ /* 0x000fc600078e0200 */
[----:B------:R-:W-:-:S13]  /*0bb0*/  PLOP3.LUT P0, PT, P1, P0, PT, 0x8a, 0x0 ;  /* 0x000000000000781c */ /* 0x000fda0000f01172 */
[----:B------:R-:W-:Y:S05]  /*0bc0*/  @P0 BRA `(.L_x_432) ;  /* 0x0000011000000947 */ /* 0x000fea0003800000 */
[----:B------:R-:W0:Y:S02]  /*0bd0*/  MUFU.SQRT R8, R8 ;  /* 0x0000000800087308 */ /* 0x000e240000002000 */
[----:B0-----:R-:W-:-:S05]  /*0be0*/  FFMA.FTZ R9, R8, -3, R15 ;  /* 0xc040000008097823 */ /* 0x001fca000001000f */
[----:B------:R-:W-:-:S13]  /*0bf0*/  FSETP.GEU.FTZ.AND P0, PT, R9, R20, PT ;  /* 0x000000140900720b */ /* 0x000fda0003f1e000 */
[----:B------:R-:W-:Y:S05]  /*0c00*/  @P0 BRA `(.L_x_431) ;  /* 0x0000018000000947 */ /* 0x000fea0003800000 */
[----:B------:R-:W2:Y:S01]  /*0c10*/  LDG.E R8, [R6.64] ;  /* 0x0000000606087981 */ /* 0x000ea2000c1e1900 */
[----:B------:R-:W0:Y:S02]  /*0c20*/  MUFU.RCP R17, R15 ;  /* 0x0000000f00117308 */ /* 0x000e240000001000 */
[----:B0-----:R-:W-:-:S04]  /*0c30*/  FMUL.FTZ R17, R20, R17 ;  /* 0x0000001114117220 */ /* 0x001fc80000410000 */
[-C--:B------:R-:W-:Y:S01]  /*0c40*/  FMUL.FTZ R19, R17, R17.reuse ;  /* 0x0000001111137220 */ /* 0x080fe20000410000 */
[-C--:B------:R-:W-:Y:S01]  /*0c50*/  FMUL.FTZ R14, R14, R17.reuse ;  /* 0x000000110e0e7220 */ /* 0x080fe20000410000 */
[-C--:B------:R-:W-:Y:S01]  /*0c60*/  FMUL.FTZ R13, R13, R17.reuse ;  /* 0x000000110d0d7220 */ /* 0x080fe20000410000 */
[----:B------:R-:W-:Y:S01]  /*0c70*/  FMUL.FTZ R12, R12, R17 ;  /* 0x000000110c0c7220 */ /* 0x000fe20000410000 */
[-C--:B------:R-:W-:Y:S01]  /*0c80*/  FMUL.FTZ R10, R10, R19.reuse ;  /* 0x000000130a0a7220 */ /* 0x080fe20000410000 */
[-C--:B------:R-:W-:Y:S01]  /*0c90*/  FMUL.FTZ R5, R5, R19.reuse ;  /* 0x0000001305057220 */ /* 0x080fe20000410000 */
[----:B------:R-:W-:Y:S01]  /*0ca0*/  FMUL.FTZ R4, R4, R19 ;  /* 0x0000001304047220 */ /* 0x000fe20000410000 */
[----:B--2---:R-:W-:-:S05]  /*0cb0*/  FADD.FTZ R9, -R8, -RZ ;  /* 0x800000ff08097221 */ /* 0x004fca0000010100 */
[----:B------:R0:W-:Y:S01]  /*0cc0*/  STG.E [R6.64], R9 ;  /* 0x0000000906007986 */ /* 0x0001e2000c101906 */
[----:B------:R-:W-:Y:S05]  /*0cd0*/  BRA `(.L_x_431) ;  /* 0x000000b000007947 */ /* 0x000fea0003800000 */
.L_x_432:
[----:B------:R-:W2:Y:S01]  /*0ce0*/  LDG.E R9, [R6.64] ;  /* 0x0000000606097981 */ /* 0x000ea2000c1e1900 */
[----:B------:R-:W0:Y:S01]  /*0cf0*/  MUFU.RCP R15, R15 ;  /* 0x0000000f000f7308 */ /* 0x000e220000001000 */
[--C-:B------:R-:W-:Y:S02]  /*0d00*/  IMAD.MOV.U32 R10, RZ, RZ, R16.reuse ;  /* 0x000000ffff0a7224 */ /* 0x100fe400078e0010 */
[----:B------:R-:W-:Y:S01]  /*0d10*/  IMAD.MOV.U32 R4, RZ, RZ, R16 ;  /* 0x000000ffff047224 */ /* 0x000fe200078e0010 */
[----:B0-----:R-:W-:-:S04]  /*0d20*/  FMUL.FTZ R5, R20, R15 ;  /* 0x0000000f14057220 */ /* 0x001fc80000410000 */
[-C--:B------:R-:W-:Y:S01]  /*0d30*/  FMUL.FTZ R14, R14, R5.reuse ;  /* 0x000000050e0e7220 */ /* 0x080fe20000410000 */
[-C--:B------:R-:W-:Y:S01]  /*0d40*/  FMUL.FTZ R13, R13, R5.reuse ;  /* 0x000000050d0d7220 */ /* 0x080fe20000410000 */
[----:B------:R-:W-:Y:S01]  /*0d50*/  FMUL.FTZ R12, R12, R5 ;  /* 0x000000050c0c7220 */ /* 0x000fe20000410000 */
[----:B------:R-:W-:Y:S01]  /*0d60*/  MOV R5, R16 ;  /* 0x0000001000057202 */ /* 0x000fe20000000f00 */
[----:B--2---:R-:W-:-:S05]  /*0d70*/  FADD.FTZ R9, -R9, -RZ ;  /* 0x800000ff09097221 */ /* 0x004fca0000010100 */
[----:B------:R0:W-:Y:S02]  /*0d80*/  STG.E [R6.64], R9 ;  /* 0x0000000906007986 */ /* 0x0001e4000c101906 */
.L_x_431:
[----:B------:R-:W-:Y:S05]  /*0d90*/  BSYNC B0 ;  /* 0x0000000000007941 */ /* 0x000fea0003800000 */
.L_x_430:
[----:B------:R-:W-:Y:S01]  /*0da0*/  FADD.FTZ R14, R14, 1 ;  /* 0x3f8000000e0e7421 */ /* 0x000fe20000010000 */
[----:B------:R-:W-:Y:S01]  /*0db0*/  FADD.FTZ R13, R13, 1 ;  /* 0x3f8000000d0d7421 */ /* 0x000fe20000010000 */
[----:B------:R-:W-:Y:S01]  /*0dc0*/  FADD.FTZ R12, R12, 1 ;  /* 0x3f8000000c0c7421 */ /* 0x000fe20000010000 */
[----:B0-----:R-:W-:Y:S01]  /*0dd0*/  IMAD.WIDE R6, R11, R0, c[0x0][0x178] ;  /* 0x00005e000b067625 */ /* 0x001fe200078e0200 */
[----:B------:R-:W0:Y:S08]  /*0de0*/  MUFU.LG2 R8, R14 ;  /* 0x0000000e00087308 */ /* 0x000e300000000c00 */
[----:B------:R-:W1:Y:S08]  /*0df0*/  MUFU.RCP R9, R14 ;  /* 0x0000000e00097308 */ /* 0x000e700000001000 */
[----:B------:R-:W2:Y:S01]  /*0e00*/  MUFU.RCP R15, R13 ;  /* 0x0000000d000f7308 */ /* 0x000ea20000001000 */
[----:B0-----:R-:W-:-:S05]  /*0e10*/  FMUL.FTZ R21, R8, 0.69314718246459960938 ;  /* 0x3f31721808157820 */ /* 0x001fca0000410000 */
[----:B------:R-:W-:Y:S02]  /*0e20*/  STG.E [R6.64], R21 ;  /* 0x0000001506007986 */ /* 0x000fe4000c101906 */
[----:B------:R-:W0:Y:S01]  /*0e30*/  MUFU.RCP R19, R12 ;  /* 0x0000000c00137308 */ /* 0x000e220000001000 */
[----:B-1----:R-:W-:-:S07]  /*0e40*/  FMUL.FTZ R9, R9, R9 ;  /* 0x0000000909097220 */ /* 0x002fce0000410000 */
[----:B------:R-:W1:Y:S01]  /*0e50*/  MUFU.LG2 R16, R13 ;  /* 0x0000000d00107308 */ /* 0x000e620000000c00 */
[----:B--2---:R-:W-:Y:S01]  /*0e60*/  FMUL.FTZ R8, R15, R15 ;  /* 0x0000000f0f087220 */ /* 0x004fe20000410000 */
[----:B------:R-:W-:-:S03]  /*0e70*/  FMUL.FTZ R15, R9, R10 ;  /* 0x0000000a090f7220 */ /* 0x000fc60000410000 */
[----:B------:R-:W-:Y:S01]  /*0e80*/  FMUL.FTZ R17, R8, R5 ;  /* 0x0000000508117220 */ /* 0x000fe20000410000 */
[-C--:B------:R-:W-:Y:S02]  /*0e90*/  IMAD.WIDE R8, R11, R0.reuse, c[0x0][0x168] ;  /* 0x00005a000b087625 */ /* 0x080fe400078e0200 */
[----:B------:R2:W3:Y:S01]  /*0ea0*/  MUFU.LG2 R18, R12 ;  /* 0x0000000c00127308 */ /* 0x0004e20000000c00 */
[----:B0-----:R-:W-:Y:S01]  /*0eb0*/  FMUL.FTZ R5, R19, R19 ;  /* 0x0000001313057220 */ /* 0x001fe20000410000 */
[----:B------:R-:W-:-:S03]  /*0ec0*/  IMAD.WIDE R10, R3, R0, c[0x0][0x178] ;  /* 0x00005e00030a7625 */ /* 0x000fc600078e0200 */
[----:B------:R-:W-:Y:S01]  /*0ed0*/  FMUL.FTZ R19, R5, R4 ;  /* 0x0000000405137220 */ /* 0x000fe20000410000 */
[----:B------:R-:W-:Y:S01]  /*0ee0*/  IMAD.WIDE R4, R2, 0x4, R8 ;  /* 0x0000000402047825 */ /* 0x000fe200078e0208 */
[----:B-1----:R-:W-:-:S03]  /*0ef0*/  FMUL.FTZ R23, R16, 0.69314718246459960938 ;  /* 0x3f31721810177820 */ /* 0x002fc60000410000 */
[----:B--2---:R-:W-:-:S04]  /*0f00*/  IMAD.WIDE R12, R2, 0x4, R6 ;  /* 0x00000004020c7825 */ /* 0x004fc800078e0206 */
[----:B------:R-:W-:Y:S01]  /*0f10*/  IMAD.WIDE R2, R3, R0, c[0x0][0x168] ;  /* 0x00005a0003027625 */ /* 0x000fe200078e0200 */
[----:B------:R-:W-:Y:S01]  /*0f20*/  STG.E [R12.64], R23 ;  /* 0x000000170c007986 */ /* 0x000fe2000c101906 */
[----:B---3--:R-:W-:-:S05]  /*0f30*/  FMUL.FTZ R25, R18, 0.69314718246459960938 ;  /* 0x3f31721812197820 */ /* 0x008fca0000410000 */
[----:B------:R-:W-:Y:S04]  /*0f40*/  STG.E [R10.64], R25 ;  /* 0x000000190a007986 */ /* 0x000fe8000c101906 */
[----:B------:R-:W-:Y:S04]  /*0f50*/  STG.E [R8.64], R15 ;  /* 0x0000000f08007986 */ /* 0x000fe8000c101906 */
[----:B------:R-:W-:Y:S04]  /*0f60*/  STG.E [R4.64], R17 ;  /* 0x0000001104007986 */ /* 0x000fe8000c101906 */
[----:B------:R-:W-:Y:S01]  /*0f70*/  STG.E [R2.64], R19 ;  /* 0x0000001302007986 */ /* 0x000fe2000c101906 */
[----:B------:R-:W-:Y:S05]  /*0f80*/  EXIT ;  /* 0x000000000000794d */ /* 0x000fea0003800000 */
.L_x_433:
        /* <DEDUP_REMOVED lines=15> */
.L_x_457:


//--------------------- .text.kernel_cuda_filter_write_feature --------------------------
	.section	.text.kernel_cuda_filter_write_feature,"ax",@progbits
	.sectioninfo	@"SHI_REGISTERS=9"
	.align	128
        .global         kernel_cuda_filter_write_feature
        .type           kernel_cuda_filter_write_feature,@function
        .size           kernel_cuda_filter_write_feature,(.L_x_458 - kernel_cuda_filter_write_feature)
        .other          kernel_cuda_filter_write_feature,@"STO_CUDA_ENTRY STV_DEFAULT"
kernel_cuda_filter_write_feature:
.text.kernel_cuda_filter_write_feature:
        /* <DEDUP_REMOVED lines=10> */
[----:B------:R-:W-:Y:S01]  /*00a0*/  ULDC UR4, c[0x0][0x1b0] ;  /* 0x00006c0000047ab9 */ /* 0x000fe20000000800 */
[----:B------:R-:W-:Y:S01]  /*00b0*/  IADD3 R4, R2, c[0x0][0x184], RZ ;  /* 0x0000610002047a10 */ /* 0x000fe20007ffe0ff */
[----:B------:R-:W-:Y:S01]  /*00c0*/  ULDC UR5, c[0x0][0x1b8] ;  /* 0x00006e0000057ab9 */ /* 0x000fe20000000800 */
[----:B------:R-:W-:Y:S01]  /*00d0*/  IADD3 R0, R0, c[0x0][0x180], RZ ;  /* 0x0000600000007a10 */ /* 0x000fe20007ffe0ff */
[----:B------:R-:W-:Y:S01]  /*00e0*/  UIADD3 UR4, -UR4, UR5, URZ ;  /* 0x0000000504047290 */ /* 0x000fe2000fffe13f */
[----:B------:R-:W-:Y:S02]  /*00f0*/  IADD3 R2, R4, -c[0x0][0x1b4], RZ ;  /* 0x80006d0004027a10 */ /* 0x000fe40007ffe0ff */
[----:B------:R-:W-:Y:S01]  /*0100*/  IADD3 R3, R0, -c[0x0][0x1b0], RZ ;  /* 0x80006c0000037a10 */ /* 0x000fe20007ffe0ff */
[----:B------:R-:W-:Y:S01]  /*0110*/  UIADD3 UR4, UR4, 0x3, URZ ;  /* 0x0000000304047890 */ /* 0x000fe2000fffe03f */
[----:B------:R-:W-:-:S03]  /*0120*/  MOV R6, 0x4 ;  /* 0x0000000400067802 */ /* 0x000fc60000000f00 */
[----:B------:R-:W-:-:S06]  /*0130*/  ULOP3.LUT UR4, UR4, 0xfffffffc, URZ, 0xc0, !UPT ;  /* 0xfffffffc04047892 */ /* 0x000fcc000f8ec03f */
[----:B------:R-:W-:Y:S01]  /*0140*/  IMAD R2, R2, UR4, R3 ;  /* 0x0000000402027c24 */ /* 0x000fe2000f8e0203 */
[----:B------:R-:W-:-:S03]  /*0150*/  ULDC.64 UR4, c[0x0][0x118] ;  /* 0x0000460000047ab9 */ /* 0x000fc60000000a00 */
[----:B------:R-:W-:-:S06]  /*0160*/  IMAD.WIDE R2, R2, R6, c[0x0][0x190] ;  /* 0x0000640002027625 */ /* 0x000fcc00078e0206 */
[----:B------:R-:W2:Y:S01]  /*0170*/  LDG.E R3, [R2.64] ;  /* 0x0000000402037981 */ /* 0x000ea2000c1e1900 */
[----:B------:R-:W-:Y:S02]  /*0180*/  IADD3 R5, R0, c[0x0][0x170], RZ ;  /* 0x00005c0000057a10 */ /* 0x000fe40007ffe0ff */
[----:B------:R-:W-:-:S03]  /*0190*/  MOV R0, c[0x0][0x178] ;  /* 0x00005e0000007a02 */ /* 0x000fc60000000f00 */
[----:B------:R-:W-:-:S04]  /*01a0*/  IMAD R5, R4, c[0x0][0x174], R5 ;  /* 0x00005d0004057a24 */ /* 0x000fc800078e0205 */
[----:B------:R-:W-:-:S04]  /*01b0*/  IMAD R5, R5, R0, c[0x0][0x1a0] ;  /* 0x0000680005057624 */ /* 0x000fc800078e0200 */
[----:B------:R-:W-:-:S05]  /*01c0*/  IMAD.WIDE R4, R5, R6, c[0x0][0x198] ;  /* 0x0000660005047625 */ /* 0x000fca00078e0206 */
[----:B--2---:R-:W-:Y:S01]  /*01d0*/  STG.E [R4.64], R3 ;  /* 0x0000000304007986 */ /* 0x004fe2000c101904 */
[----:B------:R-:W-:Y:S05]  /*01e0*/  EXIT ;  /* 0x000000000000794d */ /* 0x000fea0003800000 */
.L_x_434:
        /* <DEDUP_REMOVED lines=9> */
.L_x_458:


//--------------------- .text.kernel_cuda_filter_get_feature --------------------------
	.section	.text.kernel_cuda_filter_get_feature,"ax",@progbits
	.sectioninfo	@"SHI_REGISTERS=16"
	.align	128
        .global         kernel_cuda_filter_get_feature
        .type           kernel_cuda_filter_get_feature,@function
        .size           kernel_cuda_filter_get_feature,(.L_x_459 - kernel_cuda_filter_get_feature)
        .other          kernel_cuda_filter_get_feature,@"STO_CUDA_ENTRY STV_DEFAULT"
kernel_cuda_filter_get_feature:
.text.kernel_cuda_filter_get_feature:
[----:B------:R-:W-:-:S02]  /*0000*/  IMAD.MOV.U32 R1, RZ, RZ, c[0x0][0x28] ;  /* 0x00000a00ff017624 */ /* 0x000fc400078e00ff */
[----:B------:R-:W0:Y:S04]  /*0010*/  S2R R0, SR_CTAID.Y ;  /* 0x0000000000007919 */ /* 0x000e280000002600 */
        /* <DEDUP_REMOVED lines=10> */
[----:B------:R-:W-:Y:S01]  /*00c0*/  ULDC.64 UR4, c[0x0][0x168] ;  /* 0x00005a0000047ab9 */ /* 0x000fe20000000a00 */
[----:B------:R-:W-:Y:S01]  /*00d0*/  IMAD.MOV.U32 R7, RZ, RZ, c[0x0][0x16c] ;  /* 0x00005b00ff077624 */ /* 0x000fe200078e00ff */
[----:B------:R-:W-:Y:S01]  /*00e0*/  UIADD3 UR4, UP0, UR4, 0x4c, URZ ;  /* 0x0000004c04047890 */ /* 0x000fe2000ff1e03f */
[----:B------:R-:W-:Y:S01]  /*00f0*/  IMAD.MOV.U32 R6, RZ, RZ, c[0x0][0x168] ;  /* 0x00005a00ff067624 */ /* 0x000fe200078e00ff */
[----:B------:R-:W-:Y:S02]  /*0100*/  ULDC.64 UR6, c[0x0][0x118] ;  /* 0x0000460000067ab9 */ /* 0x000fe40000000a00 */
[----:B------:R-:W-:Y:S02]  /*0110*/  UIADD3.X UR5, URZ, UR5, URZ, UP0, !UPT ;  /* 0x000000053f057290 */ /* 0x000fe400087fe43f */
[----:B------:R-:W-:Y:S01]  /*0120*/  IMAD.U32 R2, RZ, RZ, UR4 ;  /* 0x00000004ff027e24 */ /* 0x000fe2000f8e00ff */
[----:B------:R-:W2:Y:S03]  /*0130*/  LDG.E R7, [R6.64+0x4c] ;  /* 0x00004c0606077981 */ /* 0x000ea6000c1e1900 */
[----:B------:R-:W-:-:S05]  /*0140*/  IMAD.U32 R3, RZ, RZ, UR5 ;  /* 0x00000005ff037e24 */ /* 0x000fca000f8e00ff */
[----:B------:R-:W3:Y:S01]  /*0150*/  LDG.E R9, [R2.64+0x10] ;  /* 0x0000100602097981 */ /* 0x000ee2000c1e1900 */
[----:B--2---:R-:W-:Y:S02]  /*0160*/  ISETP.GT.AND P2, PT, R7, R4, PT ;  /* 0x000000040700720c */ /* 0x004fe40003f44270 */
[----:B---3--:R-:W-:-:S11]  /*0170*/  ISETP.GT.AND P3, PT, R9, R8, PT ;  /* 0x000000080900720c */ /* 0x008fd60003f64270 */
[----:B------:R-:W2:Y:S04]  /*0180*/  @!P2 LDG.E R9, [R2.64+0x4] ;  /* 0x000004060209a981 */ /* 0x000ea8000c1e1900 */
[----:B------:R-:W3:Y:S01]  /*0190*/  @!P3 LDG.E R11, [R2.64+0x14] ;  /* 0x00001406020bb981 */ /* 0x000ee2000c1e1900 */
[----:B------:R-:W-:Y:S02]  /*01a0*/  IMAD.MOV.U32 R12, RZ, RZ, 0x3 ;  /* 0x00000003ff0c7424 */ /* 0x000fe400078e00ff */
[----:B------:R-:W-:Y:S02]  /*01b0*/  IMAD.MOV.U32 R10, RZ, RZ, RZ ;  /* 0x000000ffff0a7224 */ /* 0x000fe400078e00ff */
[----:B------:R-:W-:Y:S01]  /*01c0*/  IMAD.MOV.U32 R6, RZ, RZ, RZ ;  /* 0x000000ffff067224 */ /* 0x000fe200078e00ff */
[----:B------:R-:W-:Y:S01]  /*01d0*/  UMOV UR4, URZ ;  /* 0x0000003f00047c82 */ /* 0x000fe20008000000 */
[----:B--2---:R-:W-:Y:S01]  /*01e0*/  @!P2 ISETP.GT.AND P0, PT, R9, R4, PT ;  /* 0x000000040900a20c */ /* 0x004fe20003f04270 */
[----:B------:R-:W-:Y:S01]  /*01f0*/  IMAD.MOV.U32 R9, RZ, RZ, RZ ;  /* 0x000000ffff097224 */ /* 0x000fe200078e00ff */
[----:B---3--:R-:W-:Y:S01]  /*0200*/  @!P3 ISETP.GT.AND P1, PT, R11, R8, PT ;  /* 0x000000080b00b20c */ /* 0x008fe20003f24270 */
[----:B------:R-:W-:-:S03]  /*0210*/  @!P2 IMAD.MOV.U32 R11, RZ, RZ, 0x1 ;  /* 0x00000001ff0ba424 */ /* 0x000fc600078e00ff */
[----:B------:R-:W-:Y:S02]  /*0220*/  @!P3 SEL R9, R12, 0x6, P1 ;  /* 0x000000060c09b807 */ /* 0x000fe40000800000 */
[----:B------:R-:W-:-:S04]  /*0230*/  @!P2 SEL R10, R11, 0x2, P0 ;  /* 0x000000020b0aa807 */ /* 0x000fc80000000000 */
[----:B------:R-:W-:-:S04]  /*0240*/  IADD3 R10, P0, R9, R10, RZ ;  /* 0x0000000a090a7210 */ /* 0x000fc80007f1e0ff */
[----:B------:R-:W-:Y:S02]  /*0250*/  IADD3.X R3, R6, UR4, RZ, P0, !PT ;  /* 0x0000000406037c10 */ /* 0x000fe400087fe4ff */
[----:B------:R-:W-:-:S04]  /*0260*/  LEA R6, P0, R10, c[0x0][0x168], 0x2 ;  /* 0x00005a000a067a11 */ /* 0x000fc800078010ff */
[----:B------:R-:W-:-:S05]  /*0270*/  LEA.HI.X R7, R10, c[0x0][0x16c], R3, 0x2, P0 ;  /* 0x00005b000a077a11 */ /* 0x000fca00000f1403 */
[----:B------:R-:W2:Y:S04]  /*0280*/  LDG.E R11, [R6.64] ;  /* 0x00000006060b7981 */ /* 0x000ea8000c1e1900 */
[----:B------:R-:W3:Y:S01]  /*0290*/  LDG.E R9, [R6.64+0x24] ;  /* 0x0000240606097981 */ /* 0x000ee2000c1e1900 */
[----:B------:R-:W-:-:S04]  /*02a0*/  LEA R2, P0, R10, c[0x0][0x168], 0x3 ;  /* 0x00005a000a027a11 */ /* 0x000fc800078018ff */
[----:B------:R-:W-:-:S06]  /*02b0*/  LEA.HI.X R3, R10, c[0x0][0x16c], R3, 0x3, P0 ;  /* 0x00005b000a037a11 */ /* 0x000fcc00000f1c03 */
[----:B------:R-:W4:Y:S01]  /*02c0*/  LDG.E.64 R2, [R2.64+0xb0] ;  /* 0x0000b00602027981 */ /* 0x000f22000c1e1b00 */
[----:B------:R-:W-:Y:S02]  /*02d0*/  ULDC UR4, c[0x0][0x1a4] ;  /* 0x0000690000047ab9 */ /* 0x000fe40000000800 */
[----:B------:R-:W-:Y:S01]  /*02e0*/  USHF.R.S32.HI UR4, URZ, 0x1f, UR4 ;  /* 0x0000001f3f047899 */ /* 0x000fe20008011404 */
[----:B--2---:R-:W-:-:S04]  /*02f0*/  IMAD.IADD R11, R4, 0x1, R11 ;  /* 0x00000001040b7824 */ /* 0x004fc800078e020b */
[----:B---3--:R-:W-:-:S04]  /*0300*/  IMAD R9, R8, R9, R11 ;  /* 0x0000000908097224 */ /* 0x008fc800078e020b */
[----:B------:R-:W-:-:S05]  /*0310*/  IMAD R9, R9, c[0x0][0x1a0], RZ ;  /* 0x0000680009097a24 */ /* 0x000fca00078e02ff */
[----:B------:R-:W-:Y:S01]  /*0320*/  IADD3 R8, P0, R9, c[0x0][0x1a4], RZ ;  /* 0x0000690009087a10 */ /* 0x000fe20007f1e0ff */
[----:B------:R-:W-:-:S03]  /*0330*/  IMAD.MOV.U32 R4, RZ, RZ, c[0x0][0x170] ;  /* 0x00005c00ff047624 */ /* 0x000fc600078e00ff */
[----:B------:R-:W-:Y:S02]  /*0340*/  LEA.HI.X.SX32 R11, R9, UR4, 0x1, P0 ;  /* 0x00000004090b7c11 */ /* 0x000fe400080f0eff */
[----:B------:R-:W-:-:S04]  /*0350*/  IADD3 R7, P0, R8, c[0x0][0x170], RZ ;  /* 0x00005c0008077a10 */ /* 0x000fc80007f1e0ff */
[----:B------:R-:W-:Y:S02]  /*0360*/  LEA.HI.X.SX32 R4, R4, R11, 0x1, P0 ;  /* 0x0000000b04047211 */ /* 0x000fe400000f0eff */
[----:B----4-:R-:W-:-:S04]  /*0370*/  LEA R6, P0, R7, R2, 0x2 ;  /* 0x0000000207067211 */ /* 0x010fc800078010ff */
[----:B------:R-:W-:-:S05]  /*0380*/  LEA.HI.X R7, R7, R3, R4, 0x2, P0 ;  /* 0x0000000307077211 */ /* 0x000fca00000f1404 */
[----:B------:R-:W2:Y:S01]  /*0390*/  LDG.E R6, [R6.64] ;  /* 0x0000000606067981 */ /* 0x000ea2000c1e1900 */
[----:B------:R-:W-:-:S04]  /*03a0*/  IADD3 R4, R12, -c[0x0][0x190], RZ ;  /* 0x800064000c047a10 */ /* 0x000fc80007ffe0ff */
[----:B------:R-:W-:Y:S02]  /*03b0*/  IADD3 R4, R4, c[0x0][0x198], RZ ;  /* 0x0000660004047a10 */ /* 0x000fe40007ffe0ff */
[----:B------:R-:W-:Y:S02]  /*03c0*/  ISETP.LE.AND P0, PT, RZ, c[0x0][0x174], PT ;  /* 0x00005d00ff007a0c */ /* 0x000fe40003f03270 */
[----:B------:R-:W-:Y:S01]  /*03d0*/  LOP3.LUT R4, R4, 0xfffffffc, RZ, 0xc0, !PT ;  /* 0xfffffffc04047812 */ /* 0x000fe200078ec0ff */
[----:B------:R-:W-:-:S04]  /*03e0*/  IMAD.MOV.U32 R9, RZ, RZ, 0x4 ;  /* 0x00000004ff097424 */ /* 0x000fc800078e00ff */
[----:B------:R-:W-:-:S04]  /*03f0*/  IMAD R0, R0, R4, R5 ;  /* 0x0000000400007224 */ /* 0x000fc800078e0205 */
[----:B------:R-:W-:Y:S01]  /*0400*/  IMAD.WIDE R4, R0, R9, c[0x0][0x178] ;  /* 0x00005e0000047625 */ /* 0x000fe200078e0209 */
[----:B--2---:R-:W-:-:S05]  /*0410*/  FMUL.FTZ R13, R6, c[0x0][0x188] ;  /* 0x00006200060d7a20 */ /* 0x004fca0000410000 */
[----:B------:R0:W-:Y:S01]  /*0420*/  STG.E [R4.64], R13 ;  /* 0x0000000d04007986 */ /* 0x0001e2000c101906 */
[----:B------:R-:W-:Y:S05]  /*0430*/  @!P0 EXIT ;  /* 0x000000000000894d */ /* 0x000fea0003800000 */
[----:B------:R-:W-:Y:S02]  /*0440*/  IMAD.MOV.U32 R6, RZ, RZ, c[0x0][0x160] ;  /* 0x00005800ff067624 */ /* 0x000fe400078e00ff */
[----:B0-----:R-:W-:-:S03]  /*0450*/  IMAD.WIDE R4, R0, R9, c[0x0][0x180] ;  /* 0x0000600000047625 */ /* 0x001fc600078e0209 */
[----:B------:R-:W-:-:S13]  /*0460*/  ISETP.GT.AND P0, PT, R6, 0x1, PT ;  /* 0x000000010600780c */ /* 0x000fda0003f04270 */
[----:B------:R-:W-:-:S05]  /*0470*/  @!P0 IMAD.MOV.U32 R7, RZ, RZ, 0x501502f9 ;  /* 0x501502f9ff078424 */ /* 0x000fca00078e00ff */
[----:B------:R0:W-:Y:S01]  /*0480*/  @!P0 STG.E [R4.64], R7 ;  /* 0x0000000704008986 */ /* 0x0001e2000c101906 */
[----:B------:R-:W-:Y:S05]  /*0490*/  @!P0 EXIT ;  /* 0x000000000000894d */ /* 0x000fea0003800000 */
[----:B------:R-:W-:Y:S01]  /*04a0*/  IMAD.MOV.U32 R0, RZ, RZ, c[0x0][0x174] ;  /* 0x00005d00ff007624 */ /* 0x000fe200078e00ff */
[----:B0-----:R-:W-:-:S04]  /*04b0*/  IADD3 R7, P0, R8, c[0x0][0x174], RZ ;  /* 0x00005d0008077a10 */ /* 0x001fc80007f1e0ff */
[----:B------:R-:W-:Y:S02]  /*04c0*/  LEA.HI.X.SX32 R0, R0, R11, 0x1, P0 ;  /* 0x0000000b00007211 */ /* 0x000fe400000f0eff */
[----:B------:R-:W-:-:S04]  /*04d0*/  LEA R2, P0, R7, R2, 0x2 ;  /* 0x0000000207027211 */ /* 0x000fc800078010ff */
[----:B------:R-:W-:-:S06]  /*04e0*/  LEA.HI.X R3, R7, R3, R0, 0x2, P0 ;  /* 0x0000000307037211 */ /* 0x000fcc00000f1400 */
[----:B------:R-:W2:Y:S01]  /*04f0*/  LDG.E R3, [R2.64] ;  /* 0x0000000602037981 */ /* 0x000ea2000c1e1900 */
[----:B------:R-:W-:Y:S01]  /*0500*/  IADD3 R0, R6, -0x1, RZ ;  /* 0xffffffff06007810 */ /* 0x000fe20007ffe0ff */
[----:B------:R-:W-:-:S04]  /*0510*/  FMUL.FTZ R7, R13, R13 ;  /* 0x0000000d0d077220 */ /* 0x000fc80000410000 */
[----:B------:R-:W-:-:S05]  /*0520*/  IMAD R0, R0, c[0x0][0x160], RZ ;  /* 0x0000580000007a24 */ /* 0x000fca00078e02ff */
[----:B------:R-:W-:Y:S02]  /*0530*/  I2FP.F32.S32 R6, R0 ;  /* 0x0000000000067245 */ /* 0x000fe40000201400 */
[----:B------:R-:W-:Y:S02]  /*0540*/  I2FP.F32.S32 R0, c[0x0][0x160] ;  /* 0x0000580000007a45 */ /* 0x000fe40000201400 */
[----:B------:R-:W0:Y:S03]  /*0550*/  MUFU.RCP R9, R6 ;  /* 0x0000000600097308 */ /* 0x000e260000001000 */
[----:B--2---:R-:W-:-:S04]  /*0560*/  FFMA.FTZ R0, R0, -R7, R3 ;  /* 0x8000000700007223 */ /* 0x004fc80000010003 */
[----:B0-----:R-:W-:-:S05]  /*0570*/  FMUL.FTZ R0, R0, R9 ;  /* 0x0000000900007220 */ /* 0x001fca0000410000 */
[----:B------:R-:W-:-:S05]  /*0580*/  FMNMX.FTZ R7, RZ, R0, !PT ;  /* 0x00000000ff077209 */ /* 0x000fca0007810000 */
[----:B------:R-:W-:Y:S01]  /*0590*/  STG.E [R4.64], R7 ;  /* 0x0000000704007986 */ /* 0x000fe2000c101906 */
[----:B------:R-:W-:Y:S05]  /*05a0*/  EXIT ;  /* 0x000000000000794d */ /* 0x000fea0003800000 */
.L_x_435:
        /* <DEDUP_REMOVED lines=13> */
.L_x_459:


//--------------------- .text.kernel_cuda_filter_divide_shadow --------------------------
	.section	.text.kernel_cuda_filter_divide_shadow,"ax",@progbits
	.sectioninfo	@"SHI_REGISTERS=20"
	.align	128
        .global         kernel_cuda_filter_divide_shadow
        .type           kernel_cuda_filter_divide_shadow,@function
        .size           kernel_cuda_filter_divide_shadow,(.L_x_460 - kernel_cuda_filter_divide_shadow)
        .other          kernel_cuda_filter_divide_shadow,@"STO_CUDA_ENTRY STV_DEFAULT"
kernel_cuda_filter_divide_shadow:
.text.kernel_cuda_filter_divide_shadow:
        /* <DEDUP_REMOVED lines=27> */
[----:B------:R-:W-:Y:S01]  /*01b0*/  IMAD.MOV.U32 R12, RZ, RZ, RZ ;  /* 0x000000ffff0c7224 */ /* 0x000fe200078e00ff */
[----:B------:R-:W-:Y:S01]  /*01c0*/  UMOV UR4, URZ ;  /* 0x0000003f00047c82 */ /* 0x000fe20008000000 */
[----:B--2---:R-:W-:Y:S01]  /*01d0*/  @!P2 ISETP.GT.AND P0, PT, R0, R5, PT ;  /* 0x000000050000a20c */ /* 0x004fe20003f04270 */
[----:B------:R-:W-:Y:S01]  /*01e0*/  IMAD.MOV.U32 R0, RZ, RZ, 0x1 ;  /* 0x00000001ff007424 */ /* 0x000fe200078e00ff */
[----:B---3--:R-:W-:-:S02]  /*01f0*/  @!P3 ISETP.GT.AND P1, PT, R11, R8, PT ;  /* 0x000000080b00b20c */ /* 0x008fc40003f24270 */
[----:B------:R-:W-:Y:S02]  /*0200*/  CS2R R10, SRZ ;  /* 0x00000000000a7805 */ /* 0x000fe4000001ff00 */
        /* <DEDUP_REMOVED lines=16> */
[----:B------:R-:W-:-:S04]  /*0310*/  IADD3 R5, P0, R10, c[0x0][0x1b4], RZ ;  /* 0x00006d000a057a10 */ /* 0x000fc80007f1e0ff */
[----:B------:R-:W-:Y:S02]  /*0320*/  LEA.HI.X.SX32 R10, R10, UR4, 0x1, P0 ;  /* 0x000000040a0a7c11 */ /* 0x000fe400080f0eff */
[----:B----4-:R-:W-:-:S04]  /*0330*/  LEA R2, P0, R5, R6, 0x2 ;  /* 0x0000000605027211 */ /* 0x010fc800078010ff */
[----:B------:R-:W-:-:S05]  /*0340*/  LEA.HI.X R3, R5, R7, R10, 0x2, P0 ;  /* 0x0000000705037211 */ /* 0x000fca00000f140a */
[----:B------:R-:W2:Y:S04]  /*0350*/  LDG.E.CONSTANT R5, [R2.64+0x38] ;  /* 0x0000380802057981 */ /* 0x000ea8000c1e9900 */
[----:B------:R-:W3:Y:S04]  /*0360*/  LDG.E.CONSTANT R8, [R2.64+0x44] ;  /* 0x0000440802087981 */ /* 0x000ee8000c1e9900 */
[----:B------:R-:W4:Y:S04]  /*0370*/  LDG.E.CONSTANT R7, [R2.64+0x3c] ;  /* 0x00003c0802077981 */ /* 0x000f28000c1e9900 */
[----:B------:R-:W5:Y:S04]  /*0380*/  LDG.E.CONSTANT R12, [R2.64+0x48] ;  /* 0x00004808020c7981 */ /* 0x000f68000c1e9900 */
[----:B------:R0:W4:Y:S01]  /*0390*/  LDG.E.CONSTANT R15, [R2.64+0x40] ;  /* 0x00004008020f7981 */ /* 0x000122000c1e9900 */
[----:B--2---:R-:W-:-:S02]  /*03a0*/  FMNMX.FTZ R6, R5, 1.0000000116860974231e-07, !PT ;  /* 0x33d6bf9505067809 */ /* 0x004fc40007810000 */
[----:B------:R-:W-:Y:S02]  /*03b0*/  IADD3 R5, R13, -c[0x0][0x1a0], RZ ;  /* 0x800068000d057a10 */ /* 0x000fe40007ffe0ff */
[----:B---3--:R-:W-:Y:S02]  /*03c0*/  FMNMX.FTZ R10, R8, 1.0000000116860974231e-07, !PT ;  /* 0x33d6bf95080a7809 */ /* 0x008fe40007810000 */
[----:B------:R-:W4:Y:S01]  /*03d0*/  MUFU.RCP R6, R6 ;  /* 0x0000000600067308 */ /* 0x000f220000001000 */
[----:B------:R-:W-:-:S07]  /*03e0*/  IADD3 R5, R5, c[0x0][0x1a8], RZ ;  /* 0x00006a0005057a10 */ /* 0x000fce0007ffe0ff */
[----:B------:R-:W5:Y:S01]  /*03f0*/  MUFU.RCP R13, R10 ;  /* 0x0000000a000d7308 */ /* 0x000f620000001000 */
[----:B------:R-:W-:Y:S01]  /*0400*/  LOP3.LUT R5, R5, 0xfffffffc, RZ, 0xc0, !PT ;  /* 0xfffffffc05057812 */ /* 0x000fe200078ec0ff */
[----:B------:R-:W-:-:S04]  /*0410*/  IMAD.MOV.U32 R8, RZ, RZ, 0x4 ;  /* 0x00000004ff087424 */ /* 0x000fc800078e00ff */
[----:B------:R-:W-:Y:S01]  /*0420*/  IMAD R9, R4, R5, R9 ;  /* 0x0000000504097224 */ /* 0x000fe200078e0209 */
[----:B----4-:R-:W-:-:S03]  /*0430*/  FMUL.FTZ R11, R7, R6 ;  /* 0x00000006070b7220 */ /* 0x010fc60000410000 */
[----:B------:R-:W-:-:S04]  /*0440*/  IMAD.WIDE R4, R9, R8, c[0x0][0x170] ;  /* 0x00005c0009047625 */ /* 0x000fc800078e0208 */
[----:B------:R-:W-:Y:S01]  /*0450*/  IMAD.WIDE R6, R9, R8, c[0x0][0x178] ;  /* 0x00005e0009067625 */ /* 0x000fe200078e0208 */
[----:B-----5:R-:W-:Y:S01]  /*0460*/  FMUL.FTZ R13, R12, R13 ;  /* 0x0000000d0c0d7220 */ /* 0x020fe20000410000 */
[----:B------:R1:W-:Y:S04]  /*0470*/  STG.E [R4.64], R11 ;  /* 0x0000000b04007986 */ /* 0x0003e8000c101908 */
[----:B------:R2:W-:Y:S04]  /*0480*/  STG.E [R6.64], R13 ;  /* 0x0000000d06007986 */ /* 0x0005e8000c101908 */
[----:B------:R0:W3:Y:S04]  /*0490*/  LDG.E.CONSTANT R12, [R2.64+0x4c] ;  /* 0x00004c08020c7981 */ /* 0x0000e8000c1e9900 */
[----:B------:R-:W4:Y:S01]  /*04a0*/  LDG.E R10, [R4.64] ;  /* 0x00000008040a7981 */ /* 0x000f22000c1e1900 */
[----:B------:R-:W-:-:S02]  /*04b0*/  ULDC UR6, c[0x0][0x160] ;  /* 0x0000580000067ab9 */ /* 0x000fc40000000800 */
[----:B------:R-:W-:Y:S02]  /*04c0*/  ULDC UR7, c[0x0][0x160] ;  /* 0x0000580000077ab9 */ /* 0x000fe40000000800 */
[----:B------:R-:W-:Y:S01]  /*04d0*/  ULEA.HI UR4, UR6, UR7, URZ, 0x1 ;  /* 0x0000000706047291 */ /* 0x000fe2000f8f083f */
[----:B------:R-:W-:-:S03]  /*04e0*/  IADD3 R0, R0, c[0x0][0x160], RZ ;  /* 0x0000580000007a10 */ /* 0x000fc60007ffe0ff */
[----:B------:R-:W-:Y:S01]  /*04f0*/  USHF.R.S32.HI UR4, URZ, 0x1, UR4 ;  /* 0x000000013f047899 */ /* 0x000fe20008011404 */
[----:B------:R-:W-:-:S03]  /*0500*/  LEA.HI R0, R0, R0, RZ, 0x1 ;  /* 0x0000000000007211 */ /* 0x000fc600078f08ff */
[----:B------:R-:W-:Y:S01]  /*0510*/  UIADD3 UR5, UR4, -0x1, URZ ;  /* 0xffffffff04057890 */ /* 0x000fe2000fffe03f */
[----:B------:R-:W-:-:S03]  /*0520*/  SHF.R.S32.HI R0, RZ, 0x1, R0 ;  /* 0x00000001ff007819 */ /* 0x000fc60000011400 */
[----:B------:R-:W-:Y:S01]  /*0530*/  UISETP.LT.AND UP0, UPT, UR5, 0x1, UPT ;  /* 0x000000010500788c */ /* 0x000fe2000bf01270 */
[----:B0-----:R-:W-:-:S03]  /*0540*/  IADD3 R2, R0, -0x1, RZ ;  /* 0xffffffff00027810 */ /* 0x001fc60007ffe0ff */
[----:B------:R-:W-:Y:S01]  /*0550*/  USEL UR5, UR5, 0x1, !UP0 ;  /* 0x0000000105057887 */ /* 0x000fe2000c000000 */
[----:B------:R-:W-:-:S05]  /*0560*/  IMNMX R3, R2, 0x1, !PT ;  /* 0x0000000102037817 */ /* 0x000fca0007800200 */
[----:B------:R-:W-:Y:S02]  /*0570*/  I2FP.F32.S32 R14, UR5 ;  /* 0x00000005000e7c45 */ /* 0x000fe40008201400 */
[----:B-1----:R-:W-:Y:S02]  /*0580*/  I2FP.F32.S32 R11, R3 ;  /* 0x00000003000b7245 */ /* 0x002fe40000201400 */
[----:B------:R0:W1:Y:S01]  /*0590*/  MUFU.RCP R17, R14 ;  /* 0x0000000e00117308 */ /* 0x0000620000001000 */
[----:B------:R-:W-:Y:S01]  /*05a0*/  I2FP.F32.S32 R2, UR4 ;  /* 0x0000000400027c45 */ /* 0x000fe20008201400 */
[----:B--2---:R-:W-:Y:S01]  /*05b0*/  FMUL.FTZ R13, R13, R13 ;  /* 0x0000000d0d0d7220 */ /* 0x004fe20000410000 */
[----:B------:R-:W-:Y:S01]  /*05c0*/  I2FP.F32.S32 R3, R0 ;  /* 0x0000000000037245 */ /* 0x000fe20000201400 */
[----:B------:R-:W-:-:S04]  /*05d0*/  UIMAD UR4, UR6, UR7, URZ ;  /* 0x00000007060472a4 */ /* 0x000fc8000f8e023f */
[----:B------:R-:W2:Y:S02]  /*05e0*/  MUFU.RCP R11, R11 ;  /* 0x0000000b000b7308 */ /* 0x000ea40000001000 */
[----:B0-----:R-:W-:Y:S01]  /*05f0*/  I2FP.F32.S32 R14, UR4 ;  /* 0x00000004000e7c45 */ /* 0x001fe20008201400 */
[----:B---3--:R-:W-:Y:S01]  /*0600*/  FFMA.FTZ R2, -R13, R2, R12 ;  /* 0x000000020d027223 */ /* 0x008fe2000001010c */
[----:B----4-:R-:W-:Y:S01]  /*0610*/  FMUL.FTZ R10, R10, R10 ;  /* 0x0000000a0a0a7220 */ /* 0x010fe20000410000 */
[----:B------:R-:W-:-:S03]  /*0620*/  I2FP.F32.S32 R12, c[0x0][0x160] ;  /* 0x00005800000c7a45 */ /* 0x000fc60000201400 */
[----:B------:R-:W-:Y:S01]  /*0630*/  FMNMX.FTZ R2, RZ, R2, !PT ;  /* 0x00000002ff027209 */ /* 0x000fe20007810000 */
[----:B------:R-:W-:Y:S01]  /*0640*/  FFMA.FTZ R3, -R10, R3, R15 ;  /* 0x000000030a037223 */ /* 0x000fe2000001010f */
[----:B------:R-:W0:Y:S03]  /*0650*/  MUFU.RCP R13, R12 ;  /* 0x0000000c000d7308 */ /* 0x000e260000001000 */
[----:B-1----:R-:W-:Y:S01]  /*0660*/  FMUL.FTZ R2, R2, R17 ;  /* 0x0000001102027220 */ /* 0x002fe20000410000 */
[----:B------:R-:W-:-:S04]  /*0670*/  FMNMX.FTZ R3, RZ, R3, !PT ;  /* 0x00000003ff037209 */ /* 0x000fc80007810000 */
[----:B------:R-:W1:Y:S01]  /*0680*/  MUFU.RCP R15, R14 ;  /* 0x0000000e000f7308 */ /* 0x000e620000001000 */
[CCC-:B--2---:R-:W-:Y:S01]  /*0690*/  FFMA.FTZ R0, R3.reuse, R11.reuse, -R2.reuse ;  /* 0x0000000b03007223 */ /* 0x1c4fe20000010802 */
[----:B------:R-:W-:-:S03]  /*06a0*/  FFMA.FTZ R2, R3, R11, R2 ;  /* 0x0000000b03027223 */ /* 0x000fc60000010002 */
[----:B------:R-:W-:Y:S01]  /*06b0*/  FMUL.FTZ R3, R0, 0.5 ;  /* 0x3f00000000037820 */ /* 0x000fe20000410000 */
[----:B------:R-:W-:-:S03]  /*06c0*/  FMUL.FTZ R2, R2, 0.5 ;  /* 0x3f00000002027820 */ /* 0x000fc60000410000 */
[----:B------:R-:W-:Y:S01]  /*06d0*/  FMUL.FTZ R0, R0, R3 ;  /* 0x0000000300007220 */ /* 0x000fe20000410000 */
[----:B0-----:R-:W-:Y:S01]  /*06e0*/  FMUL.FTZ R13, R2, R13 ;  /* 0x0000000d020d7220 */ /* 0x001fe20000410000 */
[----:B------:R-:W-:-:S04]  /*06f0*/  IMAD.WIDE R2, R9, R8, c[0x0][0x180] ;  /* 0x0000600009027625 */ /* 0x000fc800078e0208 */
[CC--:B------:R-:W-:Y:S01]  /*0700*/  IMAD.WIDE R10, R9.reuse, R8.reuse, c[0x0][0x188] ;  /* 0x00006200090a7625 */ /* 0x0c0fe200078e0208 */
[----:B-1----:R-:W-:Y:S01]  /*0710*/  FMUL.FTZ R15, R0, R15 ;  /* 0x0000000f000f7220 */ /* 0x002fe20000410000 */
[----:B------:R-:W-:Y:S04]  /*0720*/  STG.E [R2.64], R13 ;  /* 0x0000000d02007986 */ /* 0x000fe8000c101908 */
[----:B------:R-:W-:Y:S04]  /*0730*/  STG.E [R10.64], R15 ;  /* 0x0000000f0a007986 */ /* 0x000fe8000c101908 */
[----:B------:R-:W2:Y:S04]  /*0740*/  LDG.E R6, [R6.64] ;  /* 0x0000000806067981 */ /* 0x000ea8000c1e1900 */
[----:B------:R-:W2:Y:S01]  /*0750*/  LDG.E R5, [R4.64] ;  /* 0x0000000804057981 */ /* 0x000ea2000c1e1900 */
[----:B------:R-:W-:Y:S01]  /*0760*/  IMAD.WIDE R8, R9, R8, c[0x0][0x190] ;  /* 0x0000640009087625 */ /* 0x000fe200078e0208 */
[----:B--2---:R-:W-:-:S04]  /*0770*/  FADD.FTZ R0, -R6, R5 ;  /* 0x0000000506007221 */ /* 0x004fc80000010100 */
[----:B------:R-:W-:-:S04]  /*0780*/  FMUL.FTZ R17, R0, 0.5 ;  /* 0x3f00000000117820 */ /* 0x000fc80000410000 */
[----:B------:R-:W-:-:S05]  /*0790*/  FMUL.FTZ R17, R0, R17 ;  /* 0x0000001100117220 */ /* 0x000fca0000410000 */
[----:B------:R-:W-:Y:S01]  /*07a0*/  STG.E [R8.64], R17 ;  /* 0x0000001108007986 */ /* 0x000fe2000c101908 */
[----:B------:R-:W-:Y:S05]  /*07b0*/  EXIT ;  /* 0x000000000000794d */ /* 0x000fea0003800000 */
.L_x_436:
        /* <DEDUP_REMOVED lines=12> */
.L_x_460:


//--------------------- .text.kernel_cuda_filter_convert_from_rgb --------------------------
	.section	.text.kernel_cuda_filter_convert_from_rgb,"ax",@progbits
	.sectioninfo	@"SHI_REGISTERS=14"
	.align	128
        .global         kernel_cuda_filter_convert_from_rgb
        .type           kernel_cuda_filter_convert_from_rgb,@function
        .size           kernel_cuda_filter_convert_from_rgb,(.L_x_461 - kernel_cuda_filter_convert_from_rgb)
        .other          kernel_cuda_filter_convert_from_rgb,@"STO_CUDA_ENTRY STV_DEFAULT"
kernel_cuda_filter_convert_from_rgb:
.text.kernel_cuda_filter_convert_from_rgb:
        /* <DEDUP_REMOVED lines=10> */
[----:B------:R-:W-:Y:S01]  /*00a0*/  IADD3 R2, R4, c[0x0][0x174], RZ ;  /* 0x00005d0004027a10 */ /* 0x000fe20007ffe0ff */
[----:B------:R-:W-:Y:S01]  /*00b0*/  ULDC.64 UR4, c[0x0][0x118] ;  /* 0x0000460000047ab9 */ /* 0x000fe20000000a00 */
[----:B------:R-:W-:Y:S02]  /*00c0*/  IADD3 R3, R0, c[0x0][0x170], RZ ;  /* 0x00005c0000037a10 */ /* 0x000fe40007ffe0ff */
[----:B------:R-:W-:-:S03]  /*00d0*/  MOV R9, 0x4 ;  /* 0x0000000400097802 */ /* 0x000fc60000000f00 */
[----:B------:R-:W-:-:S04]  /*00e0*/  IMAD R2, R2, c[0x0][0x178], R3 ;  /* 0x00005e0002027a24 */ /* 0x000fc800078e0203 */
[----:B------:R-:W-:-:S04]  /*00f0*/  IMAD R2, R2, 0x3, RZ ;  /* 0x0000000302027824 */ /* 0x000fc800078e02ff */
[----:B------:R-:W-:-:S05]  /*0100*/  IMAD.WIDE R2, R2, R9, c[0x0][0x160] ;  /* 0x0000580002027625 */ /* 0x000fca00078e0209 */
[----:B------:R-:W2:Y:S01]  /*0110*/  LDG.E R7, [R2.64] ;  /* 0x0000000402077981 */ /* 0x000ea2000c1e1900 */
[----:B------:R-:W-:Y:S02]  /*0120*/  IADD3 R0, R0, c[0x0][0x180], RZ ;  /* 0x0000600000007a10 */ /* 0x000fe40007ffe0ff */
[----:B------:R-:W-:Y:S02]  /*0130*/  IADD3 R5, R4, c[0x0][0x184], RZ ;  /* 0x0000610004057a10 */ /* 0x000fe40007ffe0ff */
[----:B------:R-:W-:Y:S02]  /*0140*/  IADD3 R0, R0, c[0x0][0x190], RZ ;  /* 0x0000640000007a10 */ /* 0x000fe40007ffe0ff */
[----:B------:R-:W-:-:S03]  /*0150*/  I2FP.F32.S32 R6, c[0x0][0x19c] ;  /* 0x0000670000067a45 */ /* 0x000fc60000201400 */
[----:B------:R-:W-:-:S04]  /*0160*/  IMAD R0, R5, c[0x0][0x194], R0 ;  /* 0x0000650005007a24 */ /* 0x000fc800078e0200 */
[----:B------:R-:W-:-:S04]  /*0170*/  IMAD R0, R0, c[0x0][0x198], RZ ;  /* 0x0000660000007a24 */ /* 0x000fc800078e02ff */
[----:B------:R-:W-:Y:S01]  /*0180*/  IMAD.WIDE R4, R0, R9, c[0x0][0x168] ;  /* 0x00005a0000047625 */ /* 0x000fe200078e0209 */
[----:B--2---:R-:W-:-:S05]  /*0190*/  FMUL.FTZ R7, R6, R7 ;  /* 0x0000000706077220 */ /* 0x004fca0000410000 */
[----:B------:R-:W-:Y:S04]  /*01a0*/  STG.E [R4.64], R7 ;  /* 0x0000000704007986 */ /* 0x000fe8000c101904 */
[----:B------:R-:W2:Y:S02]  /*01b0*/  LDG.E R9, [R2.64+0x4] ;  /* 0x0000040402097981 */ /* 0x000ea4000c1e1900 */
[----:B--2---:R-:W-:-:S05]  /*01c0*/  FMUL.FTZ R9, R6, R9 ;  /* 0x0000000906097220 */ /* 0x004fca0000410000 */
[----:B------:R-:W-:Y:S04]  /*01d0*/  STG.E [R4.64+0x4], R9 ;  /* 0x0000040904007986 */ /* 0x000fe8000c101904 */
[----:B------:R-:W2:Y:S02]  /*01e0*/  LDG.E R11, [R2.64+0x8] ;  /* 0x00000804020b7981 */ /* 0x000ea4000c1e1900 */
[----:B--2---:R-:W-:-:S05]  /*01f0*/  FMUL.FTZ R11, R6, R11 ;  /* 0x0000000b060b7220 */ /* 0x004fca0000410000 */
[----:B------:R-:W-:Y:S01]  /*0200*/  STG.E [R4.64+0x8], R11 ;  /* 0x0000080b04007986 */ /* 0x000fe2000c101904 */
[----:B------:R-:W-:Y:S05]  /*0210*/  EXIT ;  /* 0x000000000000794d */ /* 0x000fea0003800000 */
.L_x_437:
        /* <DEDUP_REMOVED lines=14> */
.L_x_461:


//--------------------- .text.kernel_cuda_filter_convert_to_rgb --------------------------
	.section	.text.kernel_cuda_filter_convert_to_rgb,"ax",@progbits
	.sectioninfo	@"SHI_REGISTERS=16"
	.align	128
        .global         kernel_cuda_filter_convert_to_rgb
        .type           kernel_cuda_filter_convert_to_rgb,@function
        .size           kernel_cuda_filter_convert_to_rgb,(.L_x_462 - kernel_cuda_filter_convert_to_rgb)
        .other          kernel_cuda_filter_convert_to_rgb,@"STO_CUDA_ENTRY STV_DEFAULT"
kernel_cuda_filter_convert_to_rgb:
.text.kernel_cuda_filter_convert_to_rgb:
[----:B------:R-:W-:-:S02]  /*0000*/  IMAD.MOV.U32 R1, RZ, RZ, c[0x0][0x28] ;  /* 0x00000a00ff017624 */ /* 0x000fc400078e00ff */
        /* <DEDUP_REMOVED lines=9> */
[----:B------:R-:W-:Y:S01]  /*00a0*/  IMAD.MOV.U32 R2, RZ, RZ, c[0x0][0x18c] ;  /* 0x00006300ff027624 */ /* 0x000fe200078e00ff */
[----:B------:R-:W-:-:S04]  /*00b0*/  ULDC.64 UR6, c[0x0][0x118] ;  /* 0x0000460000067ab9 */ /* 0x000fc80000000a00 */
[C---:B------:R-:W-:Y:S02]  /*00c0*/  ISETP.GE.AND P2, PT, R2.reuse, 0x1, PT ;  /* 0x000000010200780c */ /* 0x040fe40003f46270 */
[C---:B------:R-:W-:Y:S02]  /*00d0*/  ISETP.GE.AND P0, PT, R2.reuse, 0x2, PT ;  /* 0x000000020200780c */ /* 0x040fe40003f06270 */
[----:B------:R-:W-:-:S09]  /*00e0*/  ISETP.GE.AND P1, PT, R2, 0x3, PT ;  /* 0x000000030200780c */ /* 0x000fd20003f26270 */
[----:B------:R-:W-:Y:S05]  /*00f0*/  @!P2 BRA `(.L_x_438) ;  /* 0x000001f00000a947 */ /* 0x000fea0003800000 */
[----:B------:R-:W-:Y:S02]  /*0100*/  IMAD.MOV.U32 R4, RZ, RZ, c[0x0][0x178] ;  /* 0x00005e00ff047624 */ /* 0x000fe400078e00ff */
[----:B------:R-:W-:Y:S02]  /*0110*/  IMAD R2, R0, c[0x0][0x17c], RZ ;  /* 0x00005f0000027a24 */ /* 0x000fe400078e02ff */
[----:B------:R-:W-:-:S05]  /*0120*/  IMAD R4, R3, R4, c[0x0][0x180] ;  /* 0x0000600003047624 */ /* 0x000fca00078e0204 */
[----:B------:R-:W-:-:S04]  /*0130*/  SHF.R.S32.HI R5, RZ, 0x1f, R4 ;  /* 0x0000001fff057819 */ /* 0x000fc80000011404 */
[--C-:B------:R-:W-:Y:S02]  /*0140*/  SHF.R.U64 R7, R4, 0x2, R5.reuse ;  /* 0x0000000204077819 */ /* 0x100fe40000001205 */
[----:B------:R-:W-:Y:S02]  /*0150*/  SHF.R.U32.HI R9, RZ, 0x2, R5 ;  /* 0x00000002ff097819 */ /* 0x000fe40000011605 */
[----:B------:R-:W-:-:S04]  /*0160*/  IADD3 R5, P2, R2, R7, RZ ;  /* 0x0000000702057210 */ /* 0x000fc80007f5e0ff */
[----:B------:R-:W-:Y:S02]  /*0170*/  LEA.HI.X.SX32 R2, R2, R9, 0x1, P2 ;  /* 0x0000000902027211 */ /* 0x000fe400010f0eff */
[----:B------:R-:W-:-:S04]  /*0180*/  LEA R4, P2, R5, c[0x0][0x168], 0x2 ;  /* 0x00005a0005047a11 */ /* 0x000fc800078410ff */
[----:B------:R-:W-:-:S05]  /*0190*/  LEA.HI.X R5, R5, c[0x0][0x16c], R2, 0x2, P2 ;  /* 0x00005b0005057a11 */ /* 0x000fca00010f1402 */
[----:B------:R-:W2:Y:S01]  /*01a0*/  LDG.E R6, [R4.64] ;  /* 0x0000000604067981 */ /* 0x000ea2000c1e1900 */
[----:B------:R-:W-:Y:S01]  /*01b0*/  I2FP.F32.S32 R8, c[0x0][0x190] ;  /* 0x0000640000087a45 */ /* 0x000fe20000201400 */
[----:B------:R-:W-:Y:S02]  /*01c0*/  IMAD R2, R3, c[0x0][0x170], R0 ;  /* 0x00005c0003027a24 */ /* 0x000fe400078e0200 */
[----:B------:R-:W-:Y:S01]  /*01d0*/  IMAD.MOV.U32 R7, RZ, RZ, 0x4 ;  /* 0x00000004ff077424 */ /* 0x000fe200078e00ff */
[----:B------:R-:W2:Y:S01]  /*01e0*/  MUFU.RCP R13, R8 ;  /* 0x00000008000d7308 */ /* 0x000ea20000001000 */
[----:B------:R-:W-:Y:S01]  /*01f0*/  IMAD R2, R2, 0x3, RZ ;  /* 0x0000000302027824 */ /* 0x000fe200078e02ff */
[----:B--2---:R-:W-:-:S05]  /*0200*/  FMUL.FTZ R6, R6, R13 ;  /* 0x0000000d06067220 */ /* 0x004fca0000410000 */
[----:B------:R-:W-:Y:S01]  /*0210*/  FMNMX.FTZ R9, RZ, R6, !PT ;  /* 0x00000006ff097209 */ /* 0x000fe20007810000 */
[----:B------:R-:W-:-:S03]  /*0220*/  IMAD.WIDE R6, R2, R7, c[0x0][0x160] ;  /* 0x0000580002067625 */ /* 0x000fc600078e0207 */
[----:B------:R-:W-:-:S05]  /*0230*/  FMNMX.FTZ R9, R9, 10000, PT ;  /* 0x461c400009097809 */ /* 0x000fca0003810000 */
[----:B------:R0:W-:Y:S04]  /*0240*/  STG.E [R6.64], R9 ;  /* 0x0000000906007986 */ /* 0x0001e8000c101906 */
[----:B------:R-:W2:Y:S02]  /*0250*/  LDG.E R2, [R4.64+0x4] ;  /* 0x0000040604027981 */ /* 0x000ea4000c1e1900 */
[----:B--2---:R-:W-:-:S05]  /*0260*/  FMUL.FTZ R2, R2, R13 ;  /* 0x0000000d02027220 */ /* 0x004fca0000410000 */
[----:B------:R-:W-:-:S04]  /*0270*/  FMNMX.FTZ R2, RZ, R2, !PT ;  /* 0x00000002ff027209 */ /* 0x000fc80007810000 */
[----:B------:R-:W-:-:S05]  /*0280*/  FMNMX.FTZ R11, R2, 10000, PT ;  /* 0x461c4000020b7809 */ /* 0x000fca0003810000 */
[----:B------:R0:W-:Y:S04]  /*0290*/  STG.E [R6.64+0x4], R11 ;  /* 0x0000040b06007986 */ /* 0x0001e8000c101906 */
[----:B------:R-:W2:Y:S02]  /*02a0*/  LDG.E R2, [R4.64+0x8] ;  /* 0x0000080604027981 */ /* 0x000ea4000c1e1900 */
[----:B--2---:R-:W-:-:S05]  /*02b0*/  FMUL.FTZ R2, R2, R13 ;  /* 0x0000000d02027220 */ /* 0x004fca0000410000 */
[----:B------:R-:W-:-:S04]  /*02c0*/  FMNMX.FTZ R2, RZ, R2, !PT ;  /* 0x00000002ff027209 */ /* 0x000fc80007810000 */
[----:B------:R-:W-:-:S05]  /*02d0*/  FMNMX.FTZ R13, R2, 10000, PT ;  /* 0x461c4000020d7809 */ /* 0x000fca0003810000 */
[----:B------:R0:W-:Y:S02]  /*02e0*/  STG.E [R6.64+0x8], R13 ;  /* 0x0000080d06007986 */ /* 0x0001e4000c101906 */
.L_x_438:
[----:B------:R-:W-:Y:S05]  /*02f0*/  @!P0 BRA `(.L_x_439) ;  /* 0x000001f000008947 */ /* 0x000fea0003800000 */
[----:B------:R-:W-:Y:S01]  /*0300*/  IMAD.MOV.U32 R2, RZ, RZ, c[0x0][0x178] ;  /* 0x00005e00ff027624 */ /* 0x000fe200078e00ff */
[----:B------:R-:W-:Y:S01]  /*0310*/  ULDC.64 UR4, c[0x0][0x170] ;  /* 0x00005c0000047ab9 */ /* 0x000fe20000000a00 */
        /* <DEDUP_REMOVED lines=11> */
[----:B------:R-:W-:Y:S01]  /*03d0*/  UIMAD UR4, UR4, UR5, URZ ;  /* 0x00000005040472a4 */ /* 0x000fe2000f8e023f */
[----:B0-----:R-:W-:Y:S02]  /*03e0*/  IMAD R6, R3, c[0x0][0x170], R0 ;  /* 0x00005c0003067a24 */ /* 0x001fe400078e0200 */
[----:B------:R-:W2:Y:S01]  /*03f0*/  MUFU.RCP R13, R10 ;  /* 0x0000000a000d7308 */ /* 0x000ea20000001000 */
[----:B------:R-:W-:Y:S01]  /*0400*/  UIMAD UR4, UR4, 0x3, URZ ;  /* 0x00000003040478a4 */ /* 0x000fe2000f8e023f */
[----:B------:R-:W-:-:S03]  /*0410*/  IMAD R6, R6, 0x3, RZ ;  /* 0x0000000306067824 */ /* 0x000fc600078e02ff */
[----:B------:R-:W-:Y:S02]  /*0420*/  USHF.R.S32.HI UR5, URZ, 0x1f, UR4 ;  /* 0x0000001f3f057899 */ /* 0x000fe40008011404 */
[----:B------:R-:W-:-:S04]  /*0430*/  IADD3 R7, P0, R6, UR4, RZ ;  /* 0x0000000406077c10 */ /* 0x000fc8000ff1e0ff */
[----:B------:R-:W-:Y:S02]  /*0440*/  LEA.HI.X.SX32 R8, R6, UR5, 0x1, P0 ;  /* 0x0000000506087c11 */ /* 0x000fe400080f0eff */
[----:B------:R-:W-:-:S04]  /*0450*/  LEA R6, P0, R7, c[0x0][0x160], 0x2 ;  /* 0x0000580007067a11 */ /* 0x000fc800078010ff */
[----:B------:R-:W-:Y:S01]  /*0460*/  LEA.HI.X R7, R7, c[0x0][0x164], R8, 0x2, P0 ;  /* 0x0000590007077a11 */ /* 0x000fe200000f1408 */
[----:B--2---:R-:W-:-:S05]  /*0470*/  FMUL.FTZ R9, R2, R13 ;  /* 0x0000000d02097220 */ /* 0x004fca0000410000 */
[----:B------:R0:W-:Y:S04]  /*0480*/  STG.E [R6.64], R9 ;  /* 0x0000000906007986 */ /* 0x0001e8000c101906 */
[----:B------:R-:W2:Y:S02]  /*0490*/  LDG.E R2, [R4.64+0x4] ;  /* 0x0000040604027981 */ /* 0x000ea4000c1e1900 */
[----:B--2---:R-:W-:-:S05]  /*04a0*/  FMUL.FTZ R11, R2, R13 ;  /* 0x0000000d020b7220 */ /* 0x004fca0000410000 */
[----:B------:R0:W-:Y:S04]  /*04b0*/  STG.E [R6.64+0x4], R11 ;  /* 0x0000040b06007986 */ /* 0x0001e8000c101906 */
[----:B------:R-:W2:Y:S02]  /*04c0*/  LDG.E R2, [R4.64+0x8] ;  /* 0x0000080604027981 */ /* 0x000ea4000c1e1900 */
[----:B--2---:R-:W-:-:S05]  /*04d0*/  FMUL.FTZ R13, R2, R13 ;  /* 0x0000000d020d7220 */ /* 0x004fca0000410000 */
[----:B------:R0:W-:Y:S02]  /*04e0*/  STG.E [R6.64+0x8], R13 ;  /* 0x0000080d06007986 */ /* 0x0001e4000c101906 */
.L_x_439:
[----:B------:R-:W-:Y:S05]  /*04f0*/  @!P1 EXIT ;  /* 0x000000000000994d */ /* 0x000fea0003800000 */
        /* <DEDUP_REMOVED lines=11> */
[----:B0-----:R-:W2:Y:S01]  /*05b0*/  LDG.E R6, [R4.64] ;  /* 0x0000000604067981 */ /* 0x001ea2000c1e1900 */
[----:B------:R-:W-:Y:S01]  /*05c0*/  I2FP.F32.S32 R8, c[0x0][0x190] ;  /* 0x0000640000087a45 */ /* 0x000fe20000201400 */
[----:B------:R-:W-:Y:S01]  /*05d0*/  UIMAD UR4, UR4, UR5, URZ ;  /* 0x00000005040472a4 */ /* 0x000fe2000f8e023f */
[----:B------:R-:W-:Y:S02]  /*05e0*/  IMAD R0, R3, c[0x0][0x170], R0 ;  /* 0x00005c0003007a24 */ /* 0x000fe400078e0200 */
        /* <DEDUP_REMOVED lines=17> */
.L_x_440:
        /* <DEDUP_REMOVED lines=16> */
.L_x_462:


//--------------------- .text.kernel_cuda_filter_copy_input --------------------------
	.section	.text.kernel_cuda_filter_copy_input,"ax",@progbits
	.sectioninfo	@"SHI_REGISTERS=26"
	.align	128
        .global         kernel_cuda_filter_copy_input
        .type           kernel_cuda_filter_copy_input,@function
        .size           kernel_cuda_filter_copy_input,(.L_x_463 - kernel_cuda_filter_copy_input)
        .other          kernel_cuda_filter_copy_input,@"STO_CUDA_ENTRY STV_DEFAULT"
kernel_cuda_filter_copy_input:
.text.kernel_cuda_filter_copy_input:
        /* <DEDUP_REMOVED lines=22> */
[----:B--2---:R-:W-:Y:S02]  /*0160*/  ISETP.GE.AND P0, PT, R6, R5, PT ;  /* 0x000000050600720c */ /* 0x004fe40003f06270 */
[----:B---3--:R-:W-:-:S11]  /*0170*/  ISETP.GE.AND P2, PT, R8, R9, PT ;  /* 0x000000090800720c */ /* 0x008fd60003f46270 */
[----:B------:R-:W2:Y:S04]  /*0180*/  @P0 LDG.E R9, [R2.64+0x4] ;  /* 0x0000040602090981 */ /* 0x000ea8000c1e1900 */
[----:B------:R-:W3:Y:S01]  /*0190*/  @P2 LDG.E R11, [R2.64+0x14] ;  /* 0x00001406020b2981 */ /* 0x000ee2000c1e1900 */
[----:B------:R-:W-:Y:S02]  /*01a0*/  IMAD.MOV.U32 R12, RZ, RZ, 0x1 ;  /* 0x00000001ff0c7424 */ /* 0x000fe400078e00ff */
[----:B------:R-:W-:Y:S02]  /*01b0*/  @P2 IMAD.MOV.U32 R4, RZ, RZ, 0x3 ;  /* 0x00000003ff042424 */ /* 0x000fe400078e00ff */
[----:B------:R-:W-:Y:S01]  /*01c0*/  IMAD.MOV.U32 R10, RZ, RZ, RZ ;  /* 0x000000ffff0a7224 */ /* 0x000fe200078e00ff */
[----:B------:R-:W-:-:S02]  /*01d0*/  UMOV UR4, URZ ;  /* 0x0000003f00047c82 */ /* 0x000fc40008000000 */
[----:B------:R-:W-:Y:S01]  /*01e0*/  ULDC UR5, c[0x0][0x170] ;  /* 0x00005c0000057ab9 */ /* 0x000fe20000000800 */
[----:B--2---:R-:W-:Y:S01]  /*01f0*/  @P0 ISETP.GE.AND P1, PT, R6, R9, PT ;  /* 0x000000090600020c */ /* 0x004fe20003f26270 */
[----:B------:R-:W-:-:S03]  /*0200*/  IMAD.MOV.U32 R9, RZ, RZ, RZ ;  /* 0x000000ffff097224 */ /* 0x000fc600078e00ff */
[----:B------:R-:W-:Y:S02]  /*0210*/  @P0 SEL R10, R12, 0x2, !P1 ;  /* 0x000000020c0a0807 */ /* 0x000fe40004800000 */
[----:B---3--:R-:W-:-:S04]  /*0220*/  @P2 ISETP.GE.AND P3, PT, R8, R11, PT ;  /* 0x0000000b0800220c */ /* 0x008fc80003f66270 */
[----:B------:R-:W-:Y:S01]  /*0230*/  @P2 SEL R9, R4, 0x6, !P3 ;  /* 0x0000000604092807 */ /* 0x000fe20005800000 */
[----:B------:R-:W-:-:S03]  /*0240*/  IMAD.MOV.U32 R4, RZ, RZ, RZ ;  /* 0x000000ffff047224 */ /* 0x000fc600078e00ff */
[----:B------:R-:W-:-:S04]  /*0250*/  IADD3 R5, P0, R9, R10, RZ ;  /* 0x0000000a09057210 */ /* 0x000fc80007f1e0ff */
[----:B------:R-:W-:Y:S02]  /*0260*/  IADD3.X R10, R4, UR4, RZ, P0, !PT ;  /* 0x00000004040a7c10 */ /* 0x000fe400087fe4ff */
[----:B------:R-:W-:-:S04]  /*0270*/  LEA R2, P0, R5, c[0x0][0x168], 0x2 ;  /* 0x00005a0005027a11 */ /* 0x000fc800078010ff */
[C---:B------:R-:W-:Y:S02]  /*0280*/  LEA.HI.X R3, R5.reuse, c[0x0][0x16c], R10, 0x2, P0 ;  /* 0x00005b0005037a11 */ /* 0x040fe400000f140a */
[----:B------:R-:W-:Y:S01]  /*0290*/  ISETP.LE.AND P0, PT, R12, c[0x0][0x180], PT ;  /* 0x000060000c007a0c */ /* 0x000fe20003f03270 */
[----:B------:R-:W-:Y:S02]  /*02a0*/  ULDC UR4, c[0x0][0x178] ;  /* 0x00005e0000047ab9 */ /* 0x000fe40000000800 */
[----:B------:R-:W-:Y:S01]  /*02b0*/  UIADD3 UR4, UR4, -UR5, URZ ;  /* 0x8000000504047290 */ /* 0x000fe2000fffe03f */
[----:B------:R-:W-:Y:S01]  /*02c0*/  LEA R4, P1, R5, c[0x0][0x168], 0x3 ;  /* 0x00005a0005047a11 */ /* 0x000fe200078218ff */
[----:B------:R0:W5:Y:S04]  /*02d0*/  LDG.E R11, [R2.64] ;  /* 0x00000006020b7981 */ /* 0x000168000c1e1900 */
[----:B------:R0:W5:Y:S01]  /*02e0*/  LDG.E R9, [R2.64+0x24] ;  /* 0x0000240602097981 */ /* 0x000162000c1e1900 */
[----:B------:R-:W-:Y:S01]  /*02f0*/  IMAD R0, R7, UR4, R0 ;  /* 0x0000000407007c24 */ /* 0x000fe2000f8e0200 */
[----:B------:R-:W-:-:S02]  /*0300*/  LEA.HI.X R5, R5, c[0x0][0x16c], R10, 0x3, P1 ;  /* 0x00005b0005057a11 */ /* 0x000fc400008f1c0a */
[----:B------:R-:W-:Y:S05]  /*0310*/  @!P0 EXIT ;  /* 0x000000000000894d */ /* 0x000fea0003800000 */
[----:B------:R-:W-:Y:S01]  /*0320*/  IMAD.MOV.U32 R7, RZ, RZ, 0x1 ;  /* 0x00000001ff077424 */ /* 0x000fe200078e00ff */
[----:B0-----:R0:W5:Y:S02]  /*0330*/  LDG.E.64 R2, [R4.64+0xb0] ;  /* 0x0000b00604027981 */ /* 0x001164000c1e1b00 */
[----:B-----5:R-:W-:Y:S01]  /*0340*/  IMAD.IADD R11, R6, 0x1, R11 ;  /* 0x00000001060b7824 */ /* 0x020fe200078e020b */
[----:B------:R-:W-:Y:S01]  /*0350*/  UMOV UR4, 0x3 ;  /* 0x0000000300047882 */ /* 0x000fe20000000000 */
[----:B------:R-:W-:Y:S02]  /*0360*/  IADD3 R6, -R7, c[0x0][0x180], RZ ;  /* 0x0000600007067a10 */ /* 0x000fe40007ffe1ff */
[----:B------:R-:W-:Y:S01]  /*0370*/  IMAD R11, R8, R9, R11 ;  /* 0x00000009080b7224 */ /* 0x000fe200078e020b */
[----:B------:R-:W-:Y:S01]  /*0380*/  ULDC UR5, c[0x0][0x180] ;  /* 0x0000600000057ab9 */ /* 0x000fe20000000800 */
[----:B------:R-:W-:Y:S01]  /*0390*/  IMAD.MOV.U32 R8, RZ, RZ, RZ ;  /* 0x000000ffff087224 */ /* 0x000fe200078e00ff */
[----:B------:R-:W-:Y:S01]  /*03a0*/  ISETP.GE.U32.AND P0, PT, R6, 0x3, PT ;  /* 0x000000030600780c */ /* 0x000fe20003f06070 */
[----:B------:R-:W-:Y:S01]  /*03b0*/  IMAD R11, R11, c[0x0][0x180], RZ ;  /* 0x000060000b0b7a24 */ /* 0x000fe200078e02ff */
[----:B------:R-:W-:-:S04]  /*03c0*/  ULOP3.LUT UR4, UR4, UR5, URZ, 0xc0, !UPT ;  /* 0x0000000504047292 */ /* 0x000fc8000f8ec03f */
[----:B------:R-:W-:-:S07]  /*03d0*/  SHF.R.S32.HI R9, RZ, 0x1f, R11 ;  /* 0x0000001fff097819 */ /* 0x000fce000001140b */
[----:B------:R-:W-:Y:S05]  /*03e0*/  @!P0 BRA `(.L_x_441) ;  /* 0x0000071000008947 */ /* 0x000fea0003800000 */
[----:B0-----:R-:W-:Y:S01]  /*03f0*/  ULDC UR5, c[0x0][0x180] ;  /* 0x0000600000057ab9 */ /* 0x001fe20000000800 */
[C---:B------:R-:W-:Y:S01]  /*0400*/  LEA R4, P0, R11.reuse, R2, 0x2 ;  /* 0x000000020b047211 */ /* 0x040fe200078010ff */
[----:B------:R-:W-:Y:S01]  /*0410*/  UIADD3 UR5, -UR4, UR5, URZ ;  /* 0x0000000504057290 */ /* 0x000fe2000fffe13f */
[----:B------:R-:W-:Y:S02]  /*0420*/  IMAD.MOV.U32 R5, RZ, RZ, c[0x0][0x180] ;  /* 0x00006000ff057624 */ /* 0x000fe400078e00ff */
[----:B------:R-:W-:Y:S01]  /*0430*/  LEA.HI.X R8, R11, R3, R9, 0x2, P0 ;  /* 0x000000030b087211 */ /* 0x000fe200000f1409 */
[----:B------:R-:W-:Y:S01]  /*0440*/  IMAD.MOV.U32 R7, RZ, RZ, 0x4 ;  /* 0x00000004ff077424 */ /* 0x000fe200078e00ff */
[----:B------:R-:W-:Y:S01]  /*0450*/  IADD3 R4, P1, R4, 0x8, RZ ;  /* 0x0000000804047810 */ /* 0x000fe20007f3e0ff */
[----:B------:R-:W-:Y:S01]  /*0460*/  IMAD R6, R0, R5, 0x2 ;  /* 0x0000000200067424 */ /* 0x000fe200078e0205 */
[----:B------:R-:W-:Y:S01]  /*0470*/  ISETP.LT.AND P0, PT, RZ, UR5, PT ;  /* 0x00000005ff007c0c */ /* 0x000fe2000bf01270 */
[----:B------:R-:W-:Y:S01]  /*0480*/  IMAD.U32 R10, RZ, RZ, UR5 ;  /* 0x00000005ff0a7e24 */ /* 0x000fe2000f8e00ff */
[----:B------:R-:W-:Y:S01]  /*0490*/  IADD3.X R5, RZ, R8, RZ, P1, !PT ;  /* 0x00000008ff057210 */ /* 0x000fe20000ffe4ff */
[----:B------:R-:W-:-:S02]  /*04a0*/  IMAD.MOV.U32 R8, RZ, RZ, RZ ;  /* 0x000000ffff087224 */ /* 0x000fc400078e00ff */
[----:B------:R-:W-:-:S08]  /*04b0*/  IMAD.WIDE R6, R6, R7, c[0x0][0x160] ;  /* 0x0000580006067625 */ /* 0x000fd000078e0207 */
[----:B------:R-:W-:Y:S05]  /*04c0*/  @!P0 BRA `(.L_x_442) ;  /* 0x000004f000008947 */ /* 0x000fea0003800000 */
[----:B------:R-:W-:Y:S02]  /*04d0*/  ISETP.GT.AND P1, PT, R10, 0xc, PT ;  /* 0x0000000c0a00780c */ /* 0x000fe40003f24270 */
[----:B------:R-:W-:-:S11]  /*04e0*/  PLOP3.LUT P0, PT, PT, PT, PT, 0x80, 0x0 ;  /* 0x000000000000781c */ /* 0x000fd60003f0f070 */
[----:B------:R-:W-:Y:S05]  /*04f0*/  @!P1 BRA `(.L_x_443) ;  /* 0x000002d000009947 */ /* 0x000fea0003800000 */
[----:B------:R-:W-:-:S02]  /*0500*/  PLOP3.LUT P0, PT, PT, PT, PT, 0x8, 0x0 ;  /* 0x000000000000781c */ /* 0x000fc40003f0e170 */
.L_x_444:
[----:B------:R-:W2:Y:S04]  /*0510*/  LDG.E R13, [R4.64+-0x8] ;  /* 0xfffff806040d7981 */ /* 0x000ea8000c1e1900 */
[----:B--2---:R0:W-:Y:S04]  /*0520*/  STG.E [R6.64+-0x8], R13 ;  /* 0xfffff80d06007986 */ /* 0x0041e8000c101906 */
[----:B------:R-:W2:Y:S04]  /*0530*/  LDG.E R15, [R4.64+-0x4] ;  /* 0xfffffc06040f7981 */ /* 0x000ea8000c1e1900 */
[----:B--2---:R1:W-:Y:S04]  /*0540*/  STG.E [R6.64+-0x4], R15 ;  /* 0xfffffc0f06007986 */ /* 0x0043e8000c101906 */
[----:B------:R-:W2:Y:S04]  /*0550*/  LDG.E R17, [R4.64] ;  /* 0x0000000604117981 */ /* 0x000ea8000c1e1900 */
[----:B--2---:R2:W-:Y:S04]  /*0560*/  STG.E [R6.64], R17 ;  /* 0x0000001106007986 */ /* 0x0045e8000c101906 */
[----:B------:R-:W3:Y:S04]  /*0570*/  LDG.E R19, [R4.64+0x4] ;  /* 0x0000040604137981 */ /* 0x000ee8000c1e1900 */
[----:B---3--:R3:W-:Y:S04]  /*0580*/  STG.E [R6.64+0x4], R19 ;  /* 0x0000041306007986 */ /* 0x0087e8000c101906 */
[----:B------:R-:W4:Y:S04]  /*0590*/  LDG.E R21, [R4.64+0x8] ;  /* 0x0000080604157981 */ /* 0x000f28000c1e1900 */
[----:B----4-:R4:W-:Y:S04]  /*05a0*/  STG.E [R6.64+0x8], R21 ;  /* 0x0000081506007986 */ /* 0x0109e8000c101906 */
[----:B------:R-:W5:Y:S04]  /*05b0*/  LDG.E R23, [R4.64+0xc] ;  /* 0x00000c0604177981 */ /* 0x000f68000c1e1900 */
[----:B-----5:R5:W-:Y:S04]  /*05c0*/  STG.E [R6.64+0xc], R23 ;  /* 0x00000c1706007986 */ /* 0x020be8000c101906 */
[----:B0-----:R-:W2:Y:S04]  /*05d0*/  LDG.E R13, [R4.64+0x10] ;  /* 0x00001006040d7981 */ /* 0x001ea8000c1e1900 */
[----:B--2---:R0:W-:Y:S04]  /*05e0*/  STG.E [R6.64+0x10], R13 ;  /* 0x0000100d06007986 */ /* 0x0041e8000c101906 */
[----:B-1----:R-:W2:Y:S04]  /*05f0*/  LDG.E R15, [R4.64+0x14] ;  /* 0x00001406040f7981 */ /* 0x002ea8000c1e1900 */
[----:B--2---:R1:W-:Y:S04]  /*0600*/  STG.E [R6.64+0x14], R15 ;  /* 0x0000140f06007986 */ /* 0x0043e8000c101906 */
[----:B------:R-:W2:Y:S04]  /*0610*/  LDG.E R17, [R4.64+0x18] ;  /* 0x0000180604117981 */ /* 0x000ea8000c1e1900 */
[----:B--2---:R2:W-:Y:S04]  /*0620*/  STG.E [R6.64+0x18], R17 ;  /* 0x0000181106007986 */ /* 0x0045e8000c101906 */
[----:B---3--:R-:W3:Y:S04]  /*0630*/  LDG.E R19, [R4.64+0x1c] ;  /* 0x00001c0604137981 */ /* 0x008ee8000c1e1900 */
[----:B---3--:R3:W-:Y:S04]  /*0640*/  STG.E [R6.64+0x1c], R19 ;  /* 0x00001c1306007986 */ /* 0x0087e8000c101906 */
[----:B----4-:R-:W4:Y:S04]  /*0650*/  LDG.E R21, [R4.64+0x20] ;  /* 0x0000200604157981 */ /* 0x010f28000c1e1900 */
[----:B----4-:R4:W-:Y:S04]  /*0660*/  STG.E [R6.64+0x20], R21 ;  /* 0x0000201506007986 */ /* 0x0109e8000c101906 */
[----:B-----5:R-:W5:Y:S04]  /*0670*/  LDG.E R23, [R4.64+0x24] ;  /* 0x0000240604177981 */ /* 0x020f68000c1e1900 */
[----:B-----5:R-:W-:Y:S04]  /*0680*/  STG.E [R6.64+0x24], R23 ;  /* 0x0000241706007986 */ /* 0x020fe8000c101906 */
[----:B0-----:R-:W5:Y:S04]  /*0690*/  LDG.E R13, [R4.64+0x28] ;  /* 0x00002806040d7981 */ /* 0x001f68000c1e1900 */
[----:B-----5:R0:W-:Y:S04]  /*06a0*/  STG.E [R6.64+0x28], R13 ;  /* 0x0000280d06007986 */ /* 0x0201e8000c101906 */
[----:B-1----:R-:W5:Y:S04]  /*06b0*/  LDG.E R15, [R4.64+0x2c] ;  /* 0x00002c06040f7981 */ /* 0x002f68000c1e1900 */
[----:B-----5:R-:W-:Y:S04]  /*06c0*/  STG.E [R6.64+0x2c], R15 ;  /* 0x00002c0f06007986 */ /* 0x020fe8000c101906 */
[----:B--2---:R-:W2:Y:S01]  /*06d0*/  LDG.E R17, [R4.64+0x30] ;  /* 0x0000300604117981 */ /* 0x004ea2000c1e1900 */
[----:B------:R-:W-:-:S04]  /*06e0*/  IADD3 R10, R10, -0x10, RZ ;  /* 0xfffffff00a0a7810 */ /* 0x000fc80007ffe0ff */
[----:B------:R-:W-:Y:S01]  /*06f0*/  ISETP.GT.AND P1, PT, R10, 0xc, PT ;  /* 0x0000000c0a00780c */ /* 0x000fe20003f24270 */
[----:B--2---:R-:W-:Y:S04]  /*0700*/  STG.E [R6.64+0x30], R17 ;  /* 0x0000301106007986 */ /* 0x004fe8000c101906 */
[----:B---3--:R1:W2:Y:S01]  /*0710*/  LDG.E R19, [R4.64+0x34] ;  /* 0x0000340604137981 */ /* 0x0082a2000c1e1900 */
[----:B------:R-:W-:Y:S02]  /*0720*/  IADD3 R14, P2, R4, 0x40, RZ ;  /* 0x00000040040e7810 */ /* 0x000fe40007f5e0ff */
[----:B------:R-:W-:Y:S02]  /*0730*/  IADD3 R12, P3, R6, 0x40, RZ ;  /* 0x00000040060c7810 */ /* 0x000fe40007f7e0ff */
[----:B------:R-:W-:Y:S01]  /*0740*/  IADD3 R8, R8, 0x10, RZ ;  /* 0x0000001008087810 */ /* 0x000fe20007ffe0ff */
[----:B----4-:R-:W-:-:S02]  /*0750*/  IMAD.X R21, RZ, RZ, R5, P2 ;  /* 0x000000ffff157224 */ /* 0x010fc400010e0605 */
[----:B0-----:R-:W-:Y:S02]  /*0760*/  IMAD.X R13, RZ, RZ, R7, P3 ;  /* 0x000000ffff0d7224 */ /* 0x001fe400018e0607 */
[----:B-1----:R-:W-:Y:S02]  /*0770*/  IMAD.MOV.U32 R4, RZ, RZ, R14 ;  /* 0x000000ffff047224 */ /* 0x002fe400078e000e */
[----:B------:R-:W-:Y:S01]  /*0780*/  IMAD.MOV.U32 R5, RZ, RZ, R21 ;  /* 0x000000ffff057224 */ /* 0x000fe200078e0015 */
[----:B--2---:R0:W-:Y:S02]  /*0790*/  STG.E [R6.64+0x34], R19 ;  /* 0x0000341306007986 */ /* 0x0041e4000c101906 */
[----:B0-----:R-:W-:Y:S02]  /*07a0*/  IMAD.MOV.U32 R6, RZ, RZ, R12 ;  /* 0x000000ffff067224 */ /* 0x001fe400078e000c */
[----:B------:R-:W-:Y:S01]  /*07b0*/  IMAD.MOV.U32 R7, RZ, RZ, R13 ;  /* 0x000000ffff077224 */ /* 0x000fe200078e000d */
[----:B------:R-:W-:Y:S05]  /*07c0*/  @P1 BRA `(.L_x_444) ;  /* 0xfffffd4000001947 */ /* 0x000fea000383ffff */
.L_x_443:
[----:B------:R-:W-:-:S13]  /*07d0*/  ISETP.GT.AND P1, PT, R10, 0x4, PT ;  /* 0x000000040a00780c */ /* 0x000fda0003f24270 */
[----:B------:R-:W-:Y:S05]  /*07e0*/  @!P1 BRA `(.L_x_445) ;  /* 0x000001b000009947 */ /* 0x000fea0003800000 */
[----:B------:R-:W2:Y:S04]  /*07f0*/  LDG.E R13, [R4.64+-0x8] ;  /* 0xfffff806040d7981 */ /* 0x000ea8000c1e1900 */
[----:B--2---:R0:W-:Y:S04]  /*0800*/  STG.E [R6.64+-0x8], R13 ;  /* 0xfffff80d06007986 */ /* 0x0041e8000c101906 */
[----:B------:R-:W2:Y:S04]  /*0810*/  LDG.E R15, [R4.64+-0x4] ;  /* 0xfffffc06040f7981 */ /* 0x000ea8000c1e1900 */
[----:B--2---:R1:W-:Y:S04]  /*0820*/  STG.E [R6.64+-0x4], R15 ;  /* 0xfffffc0f06007986 */ /* 0x0043e8000c101906 */
[----:B------:R-:W2:Y:S04]  /*0830*/  LDG.E R17, [R4.64] ;  /* 0x0000000604117981 */ /* 0x000ea8000c1e1900 */
[----:B--2---:R-:W-:Y:S04]  /*0840*/  STG.E [R6.64], R17 ;  /* 0x0000001106007986 */ /* 0x004fe8000c101906 */
[----:B------:R-:W2:Y:S04]  /*0850*/  LDG.E R19, [R4.64+0x4] ;  /* 0x0000040604137981 */ /* 0x000ea8000c1e1900 */
[----:B--2---:R2:W-:Y:S04]  /*0860*/  STG.E [R6.64+0x4], R19 ;  /* 0x0000041306007986 */ /* 0x0045e8000c101906 */
[----:B------:R-:W3:Y:S04]  /*0870*/  LDG.E R21, [R4.64+0x8] ;  /* 0x0000080604157981 */ /* 0x000ee8000c1e1900 */
[----:B---3--:R-:W-:Y:S04]  /*0880*/  STG.E [R6.64+0x8], R21 ;  /* 0x0000081506007986 */ /* 0x008fe8000c101906 */
[----:B------:R-:W3:Y:S04]  /*0890*/  LDG.E R23, [R4.64+0xc] ;  /* 0x00000c0604177981 */ /* 0x000ee8000c1e1900 */
[----:B---3--:R-:W-:Y:S04]  /*08a0*/  STG.E [R6.64+0xc], R23 ;  /* 0x00000c1706007986 */ /* 0x008fe8000c101906 */
[----:B0-----:R-:W3:Y:S01]  /*08b0*/  LDG.E R13, [R4.64+0x10] ;  /* 0x00001006040d7981 */ /* 0x001ee2000c1e1900 */
[----:B------:R-:W-:-:S02]  /*08c0*/  IADD3 R14, P1, R4, 0x20, RZ ;  /* 0x00000020040e7810 */ /* 0x000fc40007f3e0ff */
[----:B------:R-:W-:Y:S01]  /*08d0*/  IADD3 R12, P2, R6, 0x20, RZ ;  /* 0x00000020060c7810 */ /* 0x000fe20007f5e0ff */
[----:B---3--:R-:W-:Y:S04]  /*08e0*/  STG.E [R6.64+0x10], R13 ;  /* 0x0000100d06007986 */ /* 0x008fe8000c101906 */
[----:B-1----:R0:W3:Y:S01]  /*08f0*/  LDG.E R15, [R4.64+0x14] ;  /* 0x00001406040f7981 */ /* 0x0020e2000c1e1900 */
[----:B--2---:R-:W-:Y:S01]  /*0900*/  IMAD.X R19, RZ, RZ, R5, P1 ;  /* 0x000000ffff137224 */ /* 0x004fe200008e0605 */
[----:B------:R-:W-:Y:S01]  /*0910*/  PLOP3.LUT P0, PT, PT, PT, PT, 0x8, 0x0 ;  /* 0x000000000000781c */ /* 0x000fe20003f0e170 */
[----:B------:R-:W-:Y:S01]  /*0920*/  IMAD.X R17, RZ, RZ, R7, P2 ;  /* 0x000000ffff117224 */ /* 0x000fe200010e0607 */
[----:B------:R-:W-:Y:S02]  /*0930*/  IADD3 R8, R8, 0x8, RZ ;  /* 0x0000000808087810 */ /* 0x000fe40007ffe0ff */
[----:B------:R-:W-:-:S02]  /*0940*/  IADD3 R10, R10, -0x8, RZ ;  /* 0xfffffff80a0a7810 */ /* 0x000fc40007ffe0ff */
[----:B0-----:R-:W-:Y:S01]  /*0950*/  MOV R4, R14 ;  /* 0x0000000e00047202 */ /* 0x001fe20000000f00 */
[----:B------:R-:W-:Y:S01]  /*0960*/  IMAD.MOV.U32 R5, RZ, RZ, R19 ;  /* 0x000000ffff057224 */ /* 0x000fe200078e0013 */
[----:B---3--:R0:W-:Y:S02]  /*0970*/  STG.E [R6.64+0x14], R15 ;  /* 0x0000140f06007986 */ /* 0x0081e4000c101906 */
[----:B0-----:R-:W-:Y:S02]  /*0980*/  IMAD.MOV.U32 R6, RZ, RZ, R12 ;  /* 0x000000ffff067224 */ /* 0x001fe400078e000c */
[----:B------:R-:W-:-:S02]  /*0990*/  IMAD.MOV.U32 R7, RZ, RZ, R17 ;  /* 0x000000ffff077224 */ /* 0x000fc400078e0011 */
.L_x_445:
[----:B------:R-:W-:-:S13]  /*09a0*/  ISETP.NE.OR P0, PT, R10, RZ, P0 ;  /* 0x000000ff0a00720c */ /* 0x000fda0000705670 */
[----:B------:R-:W-:Y:S05]  /*09b0*/  @!P0 BRA `(.L_x_441) ;  /* 0x0000014000008947 */ /* 0x000fea0003800000 */
.L_x_442:
[----:B------:R-:W2:Y:S04]  /*09c0*/  LDG.E R13, [R4.64+-0x8] ;  /* 0xfffff806040d7981 */ /* 0x000ea8000c1e1900 */
[----:B--2---:R0:W-:Y:S04]  /*09d0*/  STG.E [R6.64+-0x8], R13 ;  /* 0xfffff80d06007986 */ /* 0x0041e8000c101906 */
[----:B------:R-:W2:Y:S04]  /*09e0*/  LDG.E R15, [R4.64+-0x4] ;  /* 0xfffffc06040f7981 */ /* 0x000ea8000c1e1900 */
[----:B--2---:R-:W-:Y:S04]  /*09f0*/  STG.E [R6.64+-0x4], R15 ;  /* 0xfffffc0f06007986 */ /* 0x004fe8000c101906 */
[----:B------:R-:W2:Y:S01]  /*0a00*/  LDG.E R17, [R4.64] ;  /* 0x0000000604117981 */ /* 0x000ea2000c1e1900 */
[----:B------:R-:W-:-:S04]  /*0a10*/  IADD3 R10, R10, -0x4, RZ ;  /* 0xfffffffc0a0a7810 */ /* 0x000fc80007ffe0ff */
[----:B------:R-:W-:Y:S01]  /*0a20*/  ISETP.NE.AND P0, PT, R10, RZ, PT ;  /* 0x000000ff0a00720c */ /* 0x000fe20003f05270 */
[----:B--2---:R-:W-:Y:S04]  /*0a30*/  STG.E [R6.64], R17 ;  /* 0x0000001106007986 */ /* 0x004fe8000c101906 */
[----:B------:R1:W2:Y:S01]  /*0a40*/  LDG.E R19, [R4.64+0x4] ;  /* 0x0000040604137981 */ /* 0x0002a2000c1e1900 */
[----:B------:R-:W-:Y:S02]  /*0a50*/  IADD3 R14, P1, R4, 0x10, RZ ;  /* 0x00000010040e7810 */ /* 0x000fe40007f3e0ff */
[----:B------:R-:W-:Y:S02]  /*0a60*/  IADD3 R12, P2, R6, 0x10, RZ ;  /* 0x00000010060c7810 */ /* 0x000fe40007f5e0ff */
[----:B------:R-:W-:Y:S01]  /*0a70*/  IADD3 R8, R8, 0x4, RZ ;  /* 0x0000000408087810 */ /* 0x000fe20007ffe0ff */
[----:B------:R-:W-:-:S02]  /*0a80*/  IMAD.X R21, RZ, RZ, R5, P1 ;  /* 0x000000ffff157224 */ /* 0x000fc400008e0605 */
[----:B0-----:R-:W-:Y:S02]  /*0a90*/  IMAD.X R13, RZ, RZ, R7, P2 ;  /* 0x000000ffff0d7224 */ /* 0x001fe400010e0607 */
[----:B-1----:R-:W-:Y:S02]  /*0aa0*/  IMAD.MOV.U32 R4, RZ, RZ, R14 ;  /* 0x000000ffff047224 */ /* 0x002fe400078e000e */
[----:B------:R-:W-:Y:S01]  /*0ab0*/  IMAD.MOV.U32 R5, RZ, RZ, R21 ;  /* 0x000000ffff057224 */ /* 0x000fe200078e0015 */
[----:B--2---:R0:W-:Y:S02]  /*0ac0*/  STG.E [R6.64+0x4], R19 ;  /* 0x0000041306007986 */ /* 0x0041e4000c101906 */
[----:B0-----:R-:W-:Y:S02]  /*0ad0*/  IMAD.MOV.U32 R6, RZ, RZ, R12 ;  /* 0x000000ffff067224 */ /* 0x001fe400078e000c */
[----:B------:R-:W-:Y:S01]  /*0ae0*/  IMAD.MOV.U32 R7, RZ, RZ, R13 ;  /* 0x000000ffff077224 */ /* 0x000fe200078e000d */
[----:B------:R-:W-:Y:S05]  /*0af0*/  @P0 BRA `(.L_x_442) ;  /* 0xfffffec000000947 */ /* 0x000fea000383ffff */
.L_x_441:
[----:B0-----:R-:W-:-:S13]  /*0b00*/  ISETP.NE.AND P0, PT, RZ, UR4, PT ;  /* 0x00000004ff007c0c */ /* 0x001fda000bf05270 */
[----:B------:R-:W-:Y:S05]  /*0b10*/  @!P0 EXIT ;  /* 0x000000000000894d */ /* 0x000fea0003800000 */
[----:B------:R-:W-:Y:S01]  /*0b20*/  IADD3 R7, P0, R11, R8, RZ ;  /* 0x000000080b077210 */ /* 0x000fe20007f1e0ff */
[----:B------:R-:W-:Y:S01]  /*0b30*/  IMAD R4, R0, c[0x0][0x180], R8 ;  /* 0x0000600000047a24 */ /* 0x000fe200078e0208 */
[----:B------:R-:W-:-:S03]  /*0b40*/  MOV R5, 0x4 ;  /* 0x0000000400057802 */ /* 0x000fc60000000f00 */
[----:B------:R-:W-:Y:S01]  /*0b50*/  IMAD.X R9, RZ, RZ, R9, P0 ;  /* 0x000000ffff097224 */ /* 0x000fe200000e0609 */
[----:B------:R-:W-:Y:S01]  /*0b60*/  LEA R0, P0, R7, R2, 0x2 ;  /* 0x0000000207007211 */ /* 0x000fe200078010ff */
[----:B------:R-:W-:-:S03]  /*0b70*/  IMAD.WIDE R4, R4, R5, c[0x0][0x160] ;  /* 0x0000580004047625 */ /* 0x000fc600078e0205 */
[----:B------:R-:W-:Y:S01]  /*0b80*/  LEA.HI.X R7, R7, R3, R9, 0x2, P0 ;  /* 0x0000000307077211 */ /* 0x000fe200000f1409 */
[----:B------:R-:W-:-:S02]  /*0b90*/  IMAD.MOV.U32 R9, RZ, RZ, R5 ;  /* 0x000000ffff097224 */ /* 0x000fc400078e0005 */
.L_x_446:
[----:B0-----:R-:W-:Y:S02]  /*0ba0*/  IMAD.MOV.U32 R2, RZ, RZ, R0 ;  /* 0x000000ffff027224 */ /* 0x001fe400078e0000 */
[----:B------:R-:W-:-:S05]  /*0bb0*/  IMAD.MOV.U32 R3, RZ, RZ, R7 ;  /* 0x000000ffff037224 */ /* 0x000fca00078e0007 */
[----:B------:R0:W2:Y:S01]  /*0bc0*/  LDG.E R5, [R2.64] ;  /* 0x0000000602057981 */ /* 0x0000a2000c1e1900 */
[----:B------:R-:W-:Y:S01]  /*0bd0*/  UIADD3 UR4, UR4, -0x1, URZ ;  /* 0xffffffff04047890 */ /* 0x000fe2000fffe03f */
[----:B------:R-:W-:-:S05]  /*0be0*/  IADD3 R0, P2, R0, 0x4, RZ ;  /* 0x0000000400007810 */ /* 0x000fca0007f5e0ff */
[----:B------:R-:W-:Y:S01]  /*0bf0*/  ISETP.NE.AND P0, PT, RZ, UR4, PT ;  /* 0x00000004ff007c0c */ /* 0x000fe2000bf05270 */
[----:B------:R-:W-:Y:S02]  /*0c00*/  IMAD.X R7, RZ, RZ, R7, P2 ;  /* 0x000000ffff077224 */ /* 0x000fe400010e0607 */
[----:B0-----:R-:W-:Y:S01]  /*0c10*/  IMAD.MOV.U32 R2, RZ, RZ, R4 ;  /* 0x000000ffff027224 */ /* 0x001fe200078e0004 */
[----:B------:R-:W-:Y:S01]  /*0c20*/  IADD3 R4, P1, R4, 0x4, RZ ;  /* 0x0000000404047810 */ /* 0x000fe20007f3e0ff */
[----:B------:R-:W-:-:S04]  /*0c30*/  IMAD.MOV.U32 R3, RZ, RZ, R9 ;  /* 0x000000ffff037224 */ /* 0x000fc800078e0009 */
[----:B------:R-:W-:Y:S01]  /*0c40*/  IMAD.X R9, RZ, RZ, R9, P1 ;  /* 0x000000ffff097224 */ /* 0x000fe200008e0609 */
[----:B--2---:R0:W-:Y:S03]  /*0c50*/  STG.E [R2.64], R5 ;  /* 0x0000000502007986 */ /* 0x0041e6000c101906 */
[----:B------:R-:W-:Y:S05]  /*0c60*/  @P0 BRA `(.L_x_446) ;  /* 0xffffff3000000947 */ /* 0x000fea000383ffff */
[----:B------:R-:W-:Y:S05]  /*0c70*/  EXIT ;  /* 0x000000000000794d */ /* 0x000fea0003800000 */
.L_x_447:
        /* <DEDUP_REMOVED lines=16> */
.L_x_463:


//--------------------- .nv.shared.kernel_cuda_filter_nlm_construct_gramian --------------------------
	.section	.nv.shared.kernel_cuda_filter_nlm_construct_gramian,"aw",@nobits
	.align	4
.nv.shared.kernel_cuda_filter_nlm_construct_gramian:
	.zero		12288


//--------------------- .nv.shared.kernel_cuda_filter_construct_transform --------------------------
	.section	.nv.shared.kernel_cuda_filter_construct_transform,"aw",@nobits
	.align	4
.nv.shared.kernel_cuda_filter_construct_transform:
	.zero		11264
